	.target	sm_90a

	.elftype	@"ET_EXEC"


//--------------------- .note.nv.tkinfo           --------------------------
	.section	.note.nv.tkinfo,"",@"SHT_NOTE"
	.sectionflags	@"SHF_NOTE_NV_TKINFO"
	.tkinfo
        /*0018*/ 	.word	0x00000002
        /*0030*/ 	.string	""
        /*0030*/ 	.string	"ptxas"
        /*0030*/ 	.string	"Cuda compilation tools, release 13.0, V13.0.88"
        /*0030*/ 	.string	"Build cuda_13.0.r13.0/compiler.36424714_0"
        /*0030*/ 	.string	"-arch sm_90a -m 64 "



//--------------------- .note.nv.cuinfo           --------------------------
	.section	.note.nv.cuinfo,"",@"SHT_NOTE"
	.sectionflags	@"SHF_NOTE_NV_CUINFO"
        /*0018*/ 	.short	0x0002
        /*001a*/ 	.short	0x005a
        /*001c*/ 	.short	0x0082
	.zero		2


//--------------------- .nv.info                  --------------------------
	.section	.nv.info,"",@"SHT_CUDA_INFO"
	.align	4


	//----- nvinfo : EIATTR_REGCOUNT
	.align		4
        /*0000*/ 	.byte	0x04, 0x2f
        /*0002*/ 	.short	(.L_15 - .L_14)
	.align		4
.L_14:
        /*0004*/ 	.word	index@(_ZN7cutlass13device_kernelINS_4gemm6kernel13GemmUniversalIN4cute5tupleIJiiiiEEENS1_10collective13CollectiveMmaINS1_34MainloopSm90TmaGmmaWarpSpecializedILi10ENS5_IJNS4_1CILi2EEENSA_ILi1EEESC_EEENS1_35KernelTmaWarpSpecializedCooperativeEEENS5_IJNSA_ILi512EEENSA_ILi160EEENSA_ILi16EEEEEENS_10bfloat16_tENS5_IJlSC_lEEESK_SL_NS4_8TiledMMAINS4_8MMA_AtomIJNS4_4SM904GMMA27MMA_64x32x16_F32BF16BF16_SSILNSP_5MajorE0ELSR_0ELNSP_7ScaleInE1ELSS_1EEEEEENS4_6LayoutISD_NS5_IJSC_NSA_ILi0EEESW_EEEEENS5_IJNS4_10UnderscoreESZ_SZ_EEEEENS4_13SM90_TMA_LOADENS4_14ComposedLayoutINS4_7SwizzleILi1ELi4ELi3EEENS4_18smem_ptr_flag_bitsILi16EEENSV_INS5_IJNSA_ILi8EEESI_EEENS5_IJSI_SC_EEEEEEEvNS4_8identityENS4_23SM90_TMA_LOAD_MULTICASTES1C_vS1D_EENS_8epilogue10collective6detail29Sm90TmaWarpSpecializedAdapterINS1H_15DefaultEpilogueISK_SL_SL_NS1G_6thread17LinearCombinationISK_Li1EffLNS1L_9ScaleType4KindE0ELNS_15FloatRoundStyleE2ESK_EENS1_15EpilogueDefaultEEEEEvvEEEEvNT_6ParamsE)
        /*0008*/ 	.word	0x000000a8


	//----- nvinfo : EIATTR_FRAME_SIZE
	.align		4
.L_15:
        /*000c*/ 	.byte	0x04, 0x11
        /*000e*/ 	.short	(.L_17 - .L_16)
	.align		4
.L_16:
        /*0010*/ 	.word	index@(_ZN7cutlass13device_kernelINS_4gemm6kernel13GemmUniversalIN4cute5tupleIJiiiiEEENS1_10collective13CollectiveMmaINS1_34MainloopSm90TmaGmmaWarpSpecializedILi10ENS5_IJNS4_1CILi2EEENSA_ILi1EEESC_EEENS1_35KernelTmaWarpSpecializedCooperativeEEENS5_IJNSA_ILi512EEENSA_ILi160EEENSA_ILi16EEEEEENS_10bfloat16_tENS5_IJlSC_lEEESK_SL_NS4_8TiledMMAINS4_8MMA_AtomIJNS4_4SM904GMMA27MMA_64x32x16_F32BF16BF16_SSILNSP_5MajorE0ELSR_0ELNSP_7ScaleInE1ELSS_1EEEEEENS4_6LayoutISD_NS5_IJSC_NSA_ILi0EEESW_EEEEENS5_IJNS4_10UnderscoreESZ_SZ_EEEEENS4_13SM90_TMA_LOADENS4_14ComposedLayoutINS4_7SwizzleILi1ELi4ELi3EEENS4_18smem_ptr_flag_bitsILi16EEENSV_INS5_IJNSA_ILi8EEESI_EEENS5_IJSI_SC_EEEEEEEvNS4_8identityENS4_23SM90_TMA_LOAD_MULTICASTES1C_vS1D_EENS_8epilogue10collective6detail29Sm90TmaWarpSpecializedAdapterINS1H_15DefaultEpilogueISK_SL_SL_NS1G_6thread17LinearCombinationISK_Li1EffLNS1L_9ScaleType4KindE0ELNS_15FloatRoundStyleE2ESK_EENS1_15EpilogueDefaultEEEEEvvEEEEvNT_6ParamsE)
        /*0014*/ 	.word	0x000002e0


	//----- nvinfo : EIATTR_MIN_STACK_SIZE
	.align		4
.L_17:
        /*0018*/ 	.byte	0x04, 0x12
        /*001a*/ 	.short	(.L_19 - .L_18)
	.align		4
.L_18:
        /*001c*/ 	.word	index@(_ZN7cutlass13device_kernelINS_4gemm6kernel13GemmUniversalIN4cute5tupleIJiiiiEEENS1_10collective13CollectiveMmaINS1_34MainloopSm90TmaGmmaWarpSpecializedILi10ENS5_IJNS4_1CILi2EEENSA_ILi1EEESC_EEENS1_35KernelTmaWarpSpecializedCooperativeEEENS5_IJNSA_ILi512EEENSA_ILi160EEENSA_ILi16EEEEEENS_10bfloat16_tENS5_IJlSC_lEEESK_SL_NS4_8TiledMMAINS4_8MMA_AtomIJNS4_4SM904GMMA27MMA_64x32x16_F32BF16BF16_SSILNSP_5MajorE0ELSR_0ELNSP_7ScaleInE1ELSS_1EEEEEENS4_6LayoutISD_NS5_IJSC_NSA_ILi0EEESW_EEEEENS5_IJNS4_10UnderscoreESZ_SZ_EEEEENS4_13SM90_TMA_LOADENS4_14ComposedLayoutINS4_7SwizzleILi1ELi4ELi3EEENS4_18smem_ptr_flag_bitsILi16EEENSV_INS5_IJNSA_ILi8EEESI_EEENS5_IJSI_SC_EEEEEEEvNS4_8identityENS4_23SM90_TMA_LOAD_MULTICASTES1C_vS1D_EENS_8epilogue10collective6detail29Sm90TmaWarpSpecializedAdapterINS1H_15DefaultEpilogueISK_SL_SL_NS1G_6thread17LinearCombinationISK_Li1EffLNS1L_9ScaleType4KindE0ELNS_15FloatRoundStyleE2ESK_EENS1_15EpilogueDefaultEEEEEvvEEEEvNT_6ParamsE)
        /*0020*/ 	.word	0x000002e0
.L_19:


//--------------------- .nv.compat                --------------------------
	.section	.nv.compat,"",@"SHT_CUDA_COMPAT_INFO"
	.align	4
        /*0000*/ 	.byte	0x02, 0x09, 0x01, 0x00, 0x02, 0x02, 0x04, 0x00, 0x02, 0x05, 0x05, 0x00, 0x03, 0x07, 0x01, 0x01
        /*0010*/ 	.byte	0x02, 0x03, 0x01, 0x00, 0x02, 0x06, 0x01, 0x00, 0x04, 0x0b, 0x08, 0x00, 0x00, 0x00, 0x00, 0x00
        /*0020*/ 	.byte	0x00, 0x00, 0x00, 0x00


//--------------------- .nv.info._ZN7cutlass13device_kernelINS_4gemm6kernel13GemmUniversalIN4cute5tupleIJiiiiEEENS1_10collective13CollectiveMmaINS1_34MainloopSm90TmaGmmaWarpSpecializedILi10ENS5_IJNS4_1CILi2EEENSA_ILi1EEESC_EEENS1_35KernelTmaWarpSpecializedCooperativeEEENS5_IJNSA_ILi512EEENSA_ILi160EEENSA_ILi16EEEEEENS_10bfloat16_tENS5_IJlSC_lEEESK_SL_NS4_8TiledMMAINS4_8MMA_AtomIJNS4_4SM904GMMA27MMA_64x32x16_F32BF16BF16_SSILNSP_5MajorE0ELSR_0ELNSP_7ScaleInE1ELSS_1EEEEEENS4_6LayoutISD_NS5_IJSC_NSA_ILi0EEESW_EEEEENS5_IJNS4_10UnderscoreESZ_SZ_EEEEENS4_13SM90_TMA_LOADENS4_14ComposedLayoutINS4_7SwizzleILi1ELi4ELi3EEENS4_18smem_ptr_flag_bitsILi16EEENSV_INS5_IJNSA_ILi8EEESI_EEENS5_IJSI_SC_EEEEEEEvNS4_8identityENS4_23SM90_TMA_LOAD_MULTICASTES1C_vS1D_EENS_8epilogue10collective6detail29Sm90TmaWarpSpecializedAdapterINS1H_15DefaultEpilogueISK_SL_SL_NS1G_6thread17LinearCombinationISK_Li1EffLNS1L_9ScaleType4KindE0ELNS_15FloatRoundStyleE2ESK_EENS1_15EpilogueDefaultEEEEEvvEEEEvNT_6ParamsE --------------------------
	.section	.nv.info._ZN7cutlass13device_kernelINS_4gemm6kernel13GemmUniversalIN4cute5tupleIJiiiiEEENS1_10collective13CollectiveMmaINS1_34MainloopSm90TmaGmmaWarpSpecializedILi10ENS5_IJNS4_1CILi2EEENSA_ILi1EEESC_EEENS1_35KernelTmaWarpSpecializedCooperativeEEENS5_IJNSA_ILi512EEENSA_ILi160EEENSA_ILi16EEEEEENS_10bfloat16_tENS5_IJlSC_lEEESK_SL_NS4_8TiledMMAINS4_8MMA_AtomIJNS4_4SM904GMMA27MMA_64x32x16_F32BF16BF16_SSILNSP_5MajorE0ELSR_0ELNSP_7ScaleInE1ELSS_1EEEEEENS4_6LayoutISD_NS5_IJSC_NSA_ILi0EEESW_EEEEENS5_IJNS4_10UnderscoreESZ_SZ_EEEEENS4_13SM90_TMA_LOADENS4_14ComposedLayoutINS4_7SwizzleILi1ELi4ELi3EEENS4_18smem_ptr_flag_bitsILi16EEENSV_INS5_IJNSA_ILi8EEESI_EEENS5_IJSI_SC_EEEEEEEvNS4_8identityENS4_23SM90_TMA_LOAD_MULTICASTES1C_vS1D_EENS_8epilogue10collective6detail29Sm90TmaWarpSpecializedAdapterINS1H_15DefaultEpilogueISK_SL_SL_NS1G_6thread17LinearCombinationISK_Li1EffLNS1L_9ScaleType4KindE0ELNS_15FloatRoundStyleE2ESK_EENS1_15EpilogueDefaultEEEEEvvEEEEvNT_6ParamsE,"",@"SHT_CUDA_INFO"
	.sectionflags	@""
	.align	4


	//----- nvinfo : EIATTR_CUDA_API_VERSION
	.align		4
        /*0000*/ 	.byte	0x04, 0x37
        /*0002*/ 	.short	(.L_21 - .L_20)
.L_20:
        /*0004*/ 	.word	0x00000082


	//----- nvinfo : EIATTR_KPARAM_INFO
	.align		4
.L_21:
        /*0008*/ 	.byte	0x04, 0x17
        /*000a*/ 	.short	(.L_23 - .L_22)
.L_22:
        /*000c*/ 	.word	0x00000000
        /*0010*/ 	.short	0x0000
        /*0012*/ 	.short	0x0070
        /*0014*/ 	.byte	0x00, 0xf0, 0x01, 0x10


	//----- nvinfo : EIATTR_SPARSE_MMA_MASK
	.align		4
.L_23:
        /*0018*/ 	.byte	0x03, 0x50
        /*001a*/ 	.short	0x0000


	//----- nvinfo : EIATTR_MAXREG_COUNT
	.align		4
        /*001c*/ 	.byte	0x03, 0x1b
        /*001e*/ 	.short	0x00a8


	//----- nvinfo : EIATTR_NUM_BARRIERS
	.align		4
        /*0020*/ 	.byte	0x02, 0x4c
        /*0022*/ 	.byte	0x01
	.zero		1


	//----- nvinfo : EIATTR_EXTERNS
	.align		4
        /*0024*/ 	.byte	0x04, 0x0f
        /*0026*/ 	.short	(.L_25 - .L_24)


	//   ....[0]....
	.align		4
.L_24:
        /*0028*/ 	.word	index@(__assertfail)


	//----- nvinfo : EIATTR_ANNOTATIONS
	.align		4
.L_25:
        /*002c*/ 	.byte	0x04, 0x55
        /*002e*/ 	.short	(.L_27 - .L_26)


	//   ....[0]....
.L_26:
        /*0030*/ 	.word	0x00000001
        /*0034*/ 	.byte	0x30, 0x08, 0x00, 0x00, 0x01, 0x00, 0x00, 0x00, 0x10, 0x09, 0x00, 0x00, 0x01, 0x00, 0x00, 0x00
        /* <DEDUP_REMOVED lines=1122> */
        /*4664*/ 	.byte	0x30, 0x18, 0x02, 0x00, 0x01, 0x00, 0x00, 0x00, 0x50, 0x18, 0x02, 0x00


	//----- nvinfo : EIATTR_MERCURY_ISA_VERSION
	.align		4
.L_27:
        /*4670*/ 	.byte	0x03, 0x5f
        /*4672*/ 	.short	0x0101


	//----- nvinfo : EIATTR_INT_WARP_WIDE_INSTR_OFFSETS
	.align		4
        /*4674*/ 	.byte	0x04, 0x31
        /*4676*/ 	.short	(.L_29 - .L_28)


	//   ....[0]....
.L_28:
        /*4678*/ 	.word	0x00000660


	//   ....[1]....
        /*467c*/ 	.word	0x00000670


	//   ....[2]....
        /*4680*/ 	.word	0x000007d0


	//----- nvinfo : EIATTR_COOP_GROUP_MASK_REGIDS
	.align		4
.L_29:
        /*4684*/ 	.byte	0x04, 0x29
        /*4686*/ 	.short	(.L_31 - .L_30)


	//   ....[0]....
.L_30:
        /*4688*/ 	.word	0xffffffff


	//   ....[1]....
        /*468c*/ 	.word	0xffffffff


	//   ....[2]....
        /*4690*/ 	.word	0xffffffff


	//   ....[3]....
        /*4694*/ 	.word	0xffffffff


	//   ....[4]....
        /*4698*/ 	.word	0xffffffff


	//   ....[5]....
        /*469c*/ 	.word	0xffffffff


	//----- nvinfo : EIATTR_COOP_GROUP_INSTR_OFFSETS
	.align		4
.L_31:
        /*46a0*/ 	.byte	0x04, 0x28
        /*46a2*/ 	.short	(.L_33 - .L_32)


	//   ....[0]....
.L_32:
        /*46a4*/ 	.word	0x00000070


	//   ....[1]....
        /*46a8*/ 	.word	0x00000080


	//   ....[2]....
        /*46ac*/ 	.word	0x000001a0


	//   ....[3]....
        /*46b0*/ 	.word	0x000004c0


	//   ....[4]....
        /*46b4*/ 	.word	0x00000950


	//   ....[5]....
        /*46b8*/ 	.word	0x00001520


	//----- nvinfo : EIATTR_REG_RECONFIG
	.align		4
.L_33:
        /*46bc*/ 	.byte	0x01, 0x54
	.zero		2


	//----- nvinfo : EIATTR_SYSCALL_OFFSETS
	.align		4
        /*46c0*/ 	.byte	0x04, 0x46
        /*46c2*/ 	.short	(.L_35 - .L_34)


	//   ....[0]....
.L_34:
        /*46c4*/ 	.word	0x000016d0


	//----- nvinfo : EIATTR_MBARRIER_INSTR_OFFSETS
	.align		4
.L_35:
        /*46c8*/ 	.byte	0x04, 0x39
        /*46ca*/ 	.short	(.L_37 - .L_36)


	//   ....[0]....
.L_36:
        /*46cc*/ 	.word	0x00000340
        /*46d0*/ 	.word	0x000000ff
        /*46d4*/ 	.word	0x00000000
        /*46d8*/ 	.short	0x0100
        /*46da*/ 	.byte	0x08
	.zero		1


	//   ....[1]....
        /*46dc*/ 	.word	0x00000350
        /*46e0*/ 	.word	0x000000ff
        /*46e4*/ 	.word	0x00000050
        /*46e8*/ 	.short	0x0100
        /*46ea*/ 	.byte	0x08
	.zero		1


	//   ....[2]....
        /*46ec*/ 	.word	0x00000360
        /*46f0*/ 	.word	0x000000ff
        /*46f4*/ 	.word	0x00000008
        /*46f8*/ 	.short	0x0100
        /*46fa*/ 	.byte	0x08
	.zero		1


	//   ....[3]....
        /*46fc*/ 	.word	0x00000370
        /*4700*/ 	.word	0x000000ff
        /*4704*/ 	.word	0x00000058
        /*4708*/ 	.short	0x0100
        /*470a*/ 	.byte	0x08
	.zero		1


	//   ....[4]....
        /*470c*/ 	.word	0x00000380
        /*4710*/ 	.word	0x000000ff
        /*4714*/ 	.word	0x00000010
        /*4718*/ 	.short	0x0100
        /*471a*/ 	.byte	0x08
	.zero		1


	//   ....[5]....
        /*471c*/ 	.word	0x00000390
        /*4720*/ 	.word	0x000000ff
        /*4724*/ 	.word	0x00000060
        /*4728*/ 	.short	0x0100
        /*472a*/ 	.byte	0x08
	.zero		1


	//   ....[6]....
        /*472c*/ 	.word	0x000003a0
        /*4730*/ 	.word	0x000000ff
        /*4734*/ 	.word	0x00000018
        /*4738*/ 	.short	0x0100
        /*473a*/ 	.byte	0x08
	.zero		1


	//   ....[7]....
        /*473c*/ 	.word	0x000003b0
        /*4740*/ 	.word	0x000000ff
        /*4744*/ 	.word	0x00000068
        /*4748*/ 	.short	0x0100
        /*474a*/ 	.byte	0x08
	.zero		1


	//   ....[8]....
        /*474c*/ 	.word	0x000003c0
        /*4750*/ 	.word	0x000000ff
        /*4754*/ 	.word	0x00000020
        /*4758*/ 	.short	0x0100
        /*475a*/ 	.byte	0x08
	.zero		1


	//   ....[9]....
        /*475c*/ 	.word	0x000003d0
        /*4760*/ 	.word	0x000000ff
        /*4764*/ 	.word	0x00000070
        /*4768*/ 	.short	0x0100
        /*476a*/ 	.byte	0x08
	.zero		1


	//   ....[10]....
        /*476c*/ 	.word	0x000003e0
        /*4770*/ 	.word	0x000000ff
        /*4774*/ 	.word	0x00000028
        /*4778*/ 	.short	0x0100
        /*477a*/ 	.byte	0x08
	.zero		1


	//   ....[11]....
        /*477c*/ 	.word	0x000003f0
        /*4780*/ 	.word	0x000000ff
        /*4784*/ 	.word	0x00000078
        /*4788*/ 	.short	0x0100
        /*478a*/ 	.byte	0x08
	.zero		1


	//   ....[12]....
        /*478c*/ 	.word	0x00000400
        /*4790*/ 	.word	0x000000ff
        /*4794*/ 	.word	0x00000030
        /*4798*/ 	.short	0x0100
        /*479a*/ 	.byte	0x08
	.zero		1


	//   ....[13]....
        /*479c*/ 	.word	0x00000410
        /*47a0*/ 	.word	0x000000ff
        /*47a4*/ 	.word	0x00000080
        /*47a8*/ 	.short	0x0100
        /*47aa*/ 	.byte	0x08
	.zero		1


	//   ....[14]....
        /*47ac*/ 	.word	0x00000420
        /*47b0*/ 	.word	0x000000ff
        /*47b4*/ 	.word	0x00000038
        /*47b8*/ 	.short	0x0100
        /*47ba*/ 	.byte	0x08
	.zero		1


	//   ....[15]....
        /*47bc*/ 	.word	0x00000430
        /*47c0*/ 	.word	0x000000ff
        /*47c4*/ 	.word	0x00000088
        /*47c8*/ 	.short	0x0100
        /*47ca*/ 	.byte	0x08
	.zero		1


	//   ....[16]....
        /*47cc*/ 	.word	0x00000440
        /*47d0*/ 	.word	0x000000ff
        /*47d4*/ 	.word	0x00000040
        /*47d8*/ 	.short	0x0100
        /*47da*/ 	.byte	0x08
	.zero		1


	//   ....[17]....
        /*47dc*/ 	.word	0x00000450
        /*47e0*/ 	.word	0x000000ff
        /*47e4*/ 	.word	0x00000090
        /*47e8*/ 	.short	0x0100
        /*47ea*/ 	.byte	0x08
	.zero		1


	//   ....[18]....
        /*47ec*/ 	.word	0x00000460
        /*47f0*/ 	.word	0x000000ff
        /*47f4*/ 	.word	0x00000048
        /*47f8*/ 	.short	0x0100
        /*47fa*/ 	.byte	0x08
	.zero		1


	//   ....[19]....
        /*47fc*/ 	.word	0x00000470
        /*4800*/ 	.word	0x000000ff
        /*4804*/ 	.word	0x00000098
        /*4808*/ 	.short	0x0100
        /*480a*/ 	.byte	0x08
	.zero		1


	//   ....[20]....
        /*480c*/ 	.word	0x00000850
        /*4810*/ 	.word	0x000000ff
        /*4814*/ 	.word	0x000000b0
        /*4818*/ 	.short	0x0100
        /*481a*/ 	.byte	0x06
	.zero		1


	//   ....[21]....
        /*481c*/ 	.word	0x000008a0
        /*4820*/ 	.word	0x000000ff
        /*4824*/ 	.word	0x000000b8
        /*4828*/ 	.short	0x0100
        /*482a*/ 	.byte	0x06
	.zero		1


	//   ....[22]....
        /*482c*/ 	.word	0x00001770
        /*4830*/ 	.word	0x00000003
        /*4834*/ 	.word	0x00000000
        /*4838*/ 	.short	0x010a
        /*483a*/ 	.byte	0x3f
	.zero		1


	//   ....[23]....
        /*483c*/ 	.word	0x000017b0
        /*4840*/ 	.word	0x00000003
        /*4844*/ 	.word	0x00000000
        /*4848*/ 	.short	0x010a
        /*484a*/ 	.byte	0x3f
	.zero		1


	//   ....[24]....
        /*484c*/ 	.word	0x000024f0
        /*4850*/ 	.word	0x000000ff
        /*4854*/ 	.word	0x00000000
        /*4858*/ 	.short	0x010a
        /*485a*/ 	.byte	0x04
	.zero		1


	//   ....[25]....
        /*485c*/ 	.word	0x00002530
        /*4860*/ 	.word	0x000000ff
        /*4864*/ 	.word	0x00000000
        /*4868*/ 	.short	0x010a
        /*486a*/ 	.byte	0x04
	.zero		1


	//   ....[26]....
        /*486c*/ 	.word	0x000037c0
        /*4870*/ 	.word	0x00000005
        /*4874*/ 	.word	0x00000000
        /*4878*/ 	.short	0x0101
        /*487a*/ 	.byte	0x3f
	.zero		1


	//   ....[27]....
        /*487c*/ 	.word	0x000039b0
        /*4880*/ 	.word	0x00000000
        /*4884*/ 	.word	0x00000000
        /*4888*/ 	.short	0x0101
        /*488a*/ 	.byte	0x3f
	.zero		1


	//   ....[28]....
        /*488c*/ 	.word	0x000213b0
        /*4890*/ 	.word	0x0000000f
        /*4894*/ 	.word	0x00000050
        /*4898*/ 	.short	0x010a
        /*489a*/ 	.byte	0x3f
	.zero		1


	//   ....[29]....
        /*489c*/ 	.word	0x00021750
        /*48a0*/ 	.word	0x00000002
        /*48a4*/ 	.word	0x000000b8
        /*48a8*/ 	.short	0x0101
        /*48aa*/ 	.byte	0x3f
	.zero		1


	//   ....[30]....
        /*48ac*/ 	.word	0x00021f60
        /*48b0*/ 	.word	0x00000003
        /*48b4*/ 	.word	0x00000000
        /*48b8*/ 	.short	0x010a
        /*48ba*/ 	.byte	0x3f
	.zero		1


	//   ....[31]....
        /*48bc*/ 	.word	0x00021ff0
        /*48c0*/ 	.word	0x00000003
        /*48c4*/ 	.word	0x00000000
        /*48c8*/ 	.short	0x010a
        /*48ca*/ 	.byte	0x3f
	.zero		1


	//   ....[32]....
        /*48cc*/ 	.word	0x00022080
        /*48d0*/ 	.word	0x00000003
        /*48d4*/ 	.word	0x00000000
        /*48d8*/ 	.short	0x010a
        /*48da*/ 	.byte	0x3f
	.zero		1


	//   ....[33]....
        /*48dc*/ 	.word	0x00022110
        /*48e0*/ 	.word	0x00000003
        /*48e4*/ 	.word	0x00000000
        /*48e8*/ 	.short	0x010a
        /*48ea*/ 	.byte	0x3f
	.zero		1


	//   ....[34]....
        /*48ec*/ 	.word	0x000221a0
        /*48f0*/ 	.word	0x00000003
        /*48f4*/ 	.word	0x00000000
        /*48f8*/ 	.short	0x010a
        /*48fa*/ 	.byte	0x3f
	.zero		1


	//   ....[35]....
        /*48fc*/ 	.word	0x00022230
        /*4900*/ 	.word	0x00000003
        /*4904*/ 	.word	0x00000000
        /*4908*/ 	.short	0x010a
        /*490a*/ 	.byte	0x3f
	.zero		1


	//   ....[36]....
        /*490c*/ 	.word	0x000222c0
        /*4910*/ 	.word	0x00000003
        /*4914*/ 	.word	0x00000000
        /*4918*/ 	.short	0x010a
        /*491a*/ 	.byte	0x3f
	.zero		1


	//   ....[37]....
        /*491c*/ 	.word	0x00022350
        /*4920*/ 	.word	0x00000003
        /*4924*/ 	.word	0x00000000
        /*4928*/ 	.short	0x010a
        /*492a*/ 	.byte	0x3f
	.zero		1


	//   ....[38]....
        /*492c*/ 	.word	0x000223e0
        /*4930*/ 	.word	0x00000003
        /*4934*/ 	.word	0x00000000
        /*4938*/ 	.short	0x010a
        /*493a*/ 	.byte	0x3f
	.zero		1


	//   ....[39]....
        /*493c*/ 	.word	0x00022470
        /*4940*/ 	.word	0x00000003
        /*4944*/ 	.word	0x00000000
        /*4948*/ 	.short	0x010a
        /*494a*/ 	.byte	0x3f
	.zero		1


	//   ....[40]....
        /*494c*/ 	.word	0x000224d0
        /*4950*/ 	.word	0x00000003
        /*4954*/ 	.word	0x00000000
        /*4958*/ 	.short	0x010a
        /*495a*/ 	.byte	0x3f
	.zero		1


	//   ....[41]....
        /*495c*/ 	.word	0x00022530
        /*4960*/ 	.word	0x00000007
        /*4964*/ 	.word	0x00000000
        /*4968*/ 	.short	0x010a
        /*496a*/ 	.byte	0x3f
	.zero		1


	//   ....[42]....
        /*496c*/ 	.word	0x00022600
        /*4970*/ 	.word	0x0000000f
        /*4974*/ 	.word	0x00000050
        /*4978*/ 	.short	0x010a
        /*497a*/ 	.byte	0x3f
	.zero		1


	//   ....[43]....
        /*497c*/ 	.word	0x000226d0
        /*4980*/ 	.word	0x00000003
        /*4984*/ 	.word	0x00000000
        /*4988*/ 	.short	0x010a
        /*498a*/ 	.byte	0x3f
	.zero		1


	//   ....[44]....
        /*498c*/ 	.word	0x00022720
        /*4990*/ 	.word	0x00000003
        /*4994*/ 	.word	0x00000000
        /*4998*/ 	.short	0x010a
        /*499a*/ 	.byte	0x3f
	.zero		1


	//   ....[45]....
        /*499c*/ 	.word	0x00022770
        /*49a0*/ 	.word	0x00000003
        /*49a4*/ 	.word	0x00000000
        /*49a8*/ 	.short	0x010a
        /*49aa*/ 	.byte	0x3f
	.zero		1


	//   ....[46]....
        /*49ac*/ 	.word	0x000227c0
        /*49b0*/ 	.word	0x00000003
        /*49b4*/ 	.word	0x00000000
        /*49b8*/ 	.short	0x010a
        /*49ba*/ 	.byte	0x3f
	.zero		1


	//   ....[47]....
        /*49bc*/ 	.word	0x00022810
        /*49c0*/ 	.word	0x00000003
        /*49c4*/ 	.word	0x00000000
        /*49c8*/ 	.short	0x010a
        /*49ca*/ 	.byte	0x3f
	.zero		1


	//   ....[48]....
        /*49cc*/ 	.word	0x00022860
        /*49d0*/ 	.word	0x00000003
        /*49d4*/ 	.word	0x00000000
        /*49d8*/ 	.short	0x010a
        /*49da*/ 	.byte	0x3f
	.zero		1


	//   ....[49]....
        /*49dc*/ 	.word	0x000228b0
        /*49e0*/ 	.word	0x00000003
        /*49e4*/ 	.word	0x00000000
        /*49e8*/ 	.short	0x010a
        /*49ea*/ 	.byte	0x3f
	.zero		1


	//   ....[50]....
        /*49ec*/ 	.word	0x00022900
        /*49f0*/ 	.word	0x00000003
        /*49f4*/ 	.word	0x00000000
        /*49f8*/ 	.short	0x010a
        /*49fa*/ 	.byte	0x3f
	.zero		1


	//   ....[51]....
        /*49fc*/ 	.word	0x00022950
        /*4a00*/ 	.word	0x00000003
        /*4a04*/ 	.word	0x00000000
        /*4a08*/ 	.short	0x010a
        /*4a0a*/ 	.byte	0x3f
	.zero		1


	//----- nvinfo : EIATTR_NUM_MBARRIERS
	.align		4
.L_37:
        /*4a0c*/ 	.byte	0x03, 0x38
        /*4a0e*/ 	.short	0x0016


	//----- nvinfo : EIATTR_EXIT_INSTR_OFFSETS
	.align		4
        /*4a10*/ 	.byte	0x04, 0x1c
        /*4a12*/ 	.short	(.L_39 - .L_38)


	//   ....[0]....
.L_38:
        /*4a14*/ 	.word	0x00000bb0


	//   ....[1]....
        /*4a18*/ 	.word	0x00001440


	//   ....[2]....
        /*4a1c*/ 	.word	0x00020a40


	//   ....[3]....
        /*4a20*/ 	.word	0x00021060


	//   ....[4]....
        /*4a24*/ 	.word	0x000224c0


	//----- nvinfo : EIATTR_MAX_THREADS
	.align		4
.L_39:
        /*4a28*/ 	.byte	0x04, 0x05
        /*4a2a*/ 	.short	(.L_41 - .L_40)
.L_40:
        /*4a2c*/ 	.word	0x00000180
        /*4a30*/ 	.word	0x00000001
        /*4a34*/ 	.word	0x00000001


	//----- nvinfo : EIATTR_CRS_STACK_SIZE
	.align		4
.L_41:
        /*4a38*/ 	.byte	0x04, 0x1e
        /*4a3a*/ 	.short	(.L_43 - .L_42)
.L_42:
        /*4a3c*/ 	.word	0x00000000


	//----- nvinfo : EIATTR_CBANK_PARAM_SIZE
	.align		4
.L_43:
        /*4a40*/ 	.byte	0x03, 0x19
        /*4a42*/ 	.short	0x0470


	//----- nvinfo : EIATTR_PARAM_CBANK
	.align		4
        /*4a44*/ 	.byte	0x04, 0x0a
        /*4a46*/ 	.short	(.L_45 - .L_44)
	.align		4
.L_44:
        /*4a48*/ 	.word	index@(.nv.constant0._ZN7cutlass13device_kernelINS_4gemm6kernel13GemmUniversalIN4cute5tupleIJiiiiEEENS1_10collective13CollectiveMmaINS1_34MainloopSm90TmaGmmaWarpSpecializedILi10ENS5_IJNS4_1CILi2EEENSA_ILi1EEESC_EEENS1_35KernelTmaWarpSpecializedCooperativeEEENS5_IJNSA_ILi512EEENSA_ILi160EEENSA_ILi16EEEEEENS_10bfloat16_tENS5_IJlSC_lEEESK_SL_NS4_8TiledMMAINS4_8MMA_AtomIJNS4_4SM904GMMA27MMA_64x32x16_F32BF16BF16_SSILNSP_5MajorE0ELSR_0ELNSP_7ScaleInE1ELSS_1EEEEEENS4_6LayoutISD_NS5_IJSC_NSA_ILi0EEESW_EEEEENS5_IJNS4_10UnderscoreESZ_SZ_EEEEENS4_13SM90_TMA_LOADENS4_14ComposedLayoutINS4_7SwizzleILi1ELi4ELi3EEENS4_18smem_ptr_flag_bitsILi16EEENSV_INS5_IJNSA_ILi8EEESI_EEENS5_IJSI_SC_EEEEEEEvNS4_8identityENS4_23SM90_TMA_LOAD_MULTICASTES1C_vS1D_EENS_8epilogue10collective6detail29Sm90TmaWarpSpecializedAdapterINS1H_15DefaultEpilogueISK_SL_SL_NS1G_6thread17LinearCombinationISK_Li1EffLNS1L_9ScaleType4KindE0ELNS_15FloatRoundStyleE2ESK_EENS1_15EpilogueDefaultEEEEEvvEEEEvNT_6ParamsE)
        /*4a4c*/ 	.short	0x0210
        /*4a4e*/ 	.short	0x0470


	//----- nvinfo : EIATTR_SW_WAR
	.align		4
.L_45:
        /*4a50*/ 	.byte	0x04, 0x36
        /*4a52*/ 	.short	(.L_47 - .L_46)
.L_46:
        /*4a54*/ 	.word	0x00000008
.L_47:


//--------------------- .nv.callgraph             --------------------------
	.section	.nv.callgraph,"",@"SHT_CUDA_CALLGRAPH"
	.align	4
	.sectionentsize	8
	.align		4
        /*0000*/ 	.word	0x00000000
	.align		4
        /*0004*/ 	.word	0xffffffff
	.align		4
        /*0008*/ 	.word	index@(_ZN7cutlass13device_kernelINS_4gemm6kernel13GemmUniversalIN4cute5tupleIJiiiiEEENS1_10collective13CollectiveMmaINS1_34MainloopSm90TmaGmmaWarpSpecializedILi10ENS5_IJNS4_1CILi2EEENSA_ILi1EEESC_EEENS1_35KernelTmaWarpSpecializedCooperativeEEENS5_IJNSA_ILi512EEENSA_ILi160EEENSA_ILi16EEEEEENS_10bfloat16_tENS5_IJlSC_lEEESK_SL_NS4_8TiledMMAINS4_8MMA_AtomIJNS4_4SM904GMMA27MMA_64x32x16_F32BF16BF16_SSILNSP_5MajorE0ELSR_0ELNSP_7ScaleInE1ELSS_1EEEEEENS4_6LayoutISD_NS5_IJSC_NSA_ILi0EEESW_EEEEENS5_IJNS4_10UnderscoreESZ_SZ_EEEEENS4_13SM90_TMA_LOADENS4_14ComposedLayoutINS4_7SwizzleILi1ELi4ELi3EEENS4_18smem_ptr_flag_bitsILi16EEENSV_INS5_IJNSA_ILi8EEESI_EEENS5_IJSI_SC_EEEEEEEvNS4_8identityENS4_23SM90_TMA_LOAD_MULTICASTES1C_vS1D_EENS_8epilogue10collective6detail29Sm90TmaWarpSpecializedAdapterINS1H_15DefaultEpilogueISK_SL_SL_NS1G_6thread17LinearCombinationISK_Li1EffLNS1L_9ScaleType4KindE0ELNS_15FloatRoundStyleE2ESK_EENS1_15EpilogueDefaultEEEEEvvEEEEvNT_6ParamsE)
	.align		4
        /*000c*/ 	.word	index@(__assertfail)
	.align		4
        /*0010*/ 	.word	0x00000000
	.align		4
        /*0014*/ 	.word	0xfffffffe
	.align		4
        /*0018*/ 	.word	0x00000000
	.align		4
        /*001c*/ 	.word	0xfffffffd
	.align		4
        /*0020*/ 	.word	0x00000000
	.align		4
        /*0024*/ 	.word	0xfffffffc


//--------------------- .nv.constant4             --------------------------
	.section	.nv.constant4,"a",@progbits
	.align	8
	.align		8
.nv.constant4:
        /*0000*/ 	.dword	__assertfail
	.align		8
        /*0008*/ 	.dword	__unnamed_1
	.align		8
        /*0010*/ 	.dword	_ZN39_INTERNAL_ade31e31_4_k_cu_7b622b42_52984cuda3std3__45__cpo5beginE
	.align		8
        /*0018*/ 	.dword	_ZN39_INTERNAL_ade31e31_4_k_cu_7b622b42_52984cuda3std3__45__cpo3endE
	.align		8
        /*0020*/ 	.dword	_ZN39_INTERNAL_ade31e31_4_k_cu_7b622b42_52984cuda3std3__45__cpo6cbeginE
	.align		8
        /*0028*/ 	.dword	_ZN39_INTERNAL_ade31e31_4_k_cu_7b622b42_52984cuda3std3__45__cpo4cendE
	.align		8
        /*0030*/ 	.dword	_ZN39_INTERNAL_ade31e31_4_k_cu_7b622b42_52984cuda3std3__441_GLOBAL__N__ade31e31_4_k_cu_7b622b42_52986ignoreE
	.align		8
        /*0038*/ 	.dword	_ZN39_INTERNAL_ade31e31_4_k_cu_7b622b42_52984cuda3std3__419piecewise_constructE
	.align		8
        /*0040*/ 	.dword	_ZN39_INTERNAL_ade31e31_4_k_cu_7b622b42_52984cuda3std3__48in_placeE
	.align		8
        /*0048*/ 	.dword	_ZN39_INTERNAL_ade31e31_4_k_cu_7b622b42_52984cuda3std6ranges3__45__cpo4swapE
	.align		8
        /*0050*/ 	.dword	_ZN39_INTERNAL_ade31e31_4_k_cu_7b622b42_52984cuda3std6ranges3__45__cpo9iter_moveE
	.align		8
        /*0058*/ 	.dword	_ZN39_INTERNAL_ade31e31_4_k_cu_7b622b42_52984cute7productE
	.align		8
        /*0060*/ 	.dword	_ZN39_INTERNAL_ade31e31_4_k_cu_7b622b42_52984cute1_E
	.align		8
        /*0068*/ 	.dword	$str$22
	.align		8
        /*0070*/ 	.dword	$str$23


//--------------------- .text._ZN7cutlass13device_kernelINS_4gemm6kernel13GemmUniversalIN4cute5tupleIJiiiiEEENS1_10collective13CollectiveMmaINS1_34MainloopSm90TmaGmmaWarpSpecializedILi10ENS5_IJNS4_1CILi2EEENSA_ILi1EEESC_EEENS1_35KernelTmaWarpSpecializedCooperativeEEENS5_IJNSA_ILi512EEENSA_ILi160EEENSA_ILi16EEEEEENS_10bfloat16_tENS5_IJlSC_lEEESK_SL_NS4_8TiledMMAINS4_8MMA_AtomIJNS4_4SM904GMMA27MMA_64x32x16_F32BF16BF16_SSILNSP_5MajorE0ELSR_0ELNSP_7ScaleInE1ELSS_1EEEEEENS4_6LayoutISD_NS5_IJSC_NSA_ILi0EEESW_EEEEENS5_IJNS4_10UnderscoreESZ_SZ_EEEEENS4_13SM90_TMA_LOADENS4_14ComposedLayoutINS4_7SwizzleILi1ELi4ELi3EEENS4_18smem_ptr_flag_bitsILi16EEENSV_INS5_IJNSA_ILi8EEESI_EEENS5_IJSI_SC_EEEEEEEvNS4_8identityENS4_23SM90_TMA_LOAD_MULTICASTES1C_vS1D_EENS_8epilogue10collective6detail29Sm90TmaWarpSpecializedAdapterINS1H_15DefaultEpilogueISK_SL_SL_NS1G_6thread17LinearCombinationISK_Li1EffLNS1L_9ScaleType4KindE0ELNS_15FloatRoundStyleE2ESK_EENS1_15EpilogueDefaultEEEEEvvEEEEvNT_6ParamsE --------------------------
	.section	.text._ZN7cutlass13device_kernelINS_4gemm6kernel13GemmUniversalIN4cute5tupleIJiiiiEEENS1_10collective13CollectiveMmaINS1_34MainloopSm90TmaGmmaWarpSpecializedILi10ENS5_IJNS4_1CILi2EEENSA_ILi1EEESC_EEENS1_35KernelTmaWarpSpecializedCooperativeEEENS5_IJNSA_ILi512EEENSA_ILi160EEENSA_ILi16EEEEEENS_10bfloat16_tENS5_IJlSC_lEEESK_SL_NS4_8TiledMMAINS4_8MMA_AtomIJNS4_4SM904GMMA27MMA_64x32x16_F32BF16BF16_SSILNSP_5MajorE0ELSR_0ELNSP_7ScaleInE1ELSS_1EEEEEENS4_6LayoutISD_NS5_IJSC_NSA_ILi0EEESW_EEEEENS5_IJNS4_10UnderscoreESZ_SZ_EEEEENS4_13SM90_TMA_LOADENS4_14ComposedLayoutINS4_7SwizzleILi1ELi4ELi3EEENS4_18smem_ptr_flag_bitsILi16EEENSV_INS5_IJNSA_ILi8EEESI_EEENS5_IJSI_SC_EEEEEEEvNS4_8identityENS4_23SM90_TMA_LOAD_MULTICASTES1C_vS1D_EENS_8epilogue10collective6detail29Sm90TmaWarpSpecializedAdapterINS1H_15DefaultEpilogueISK_SL_SL_NS1G_6thread17LinearCombinationISK_Li1EffLNS1L_9ScaleType4KindE0ELNS_15FloatRoundStyleE2ESK_EENS1_15EpilogueDefaultEEEEEvvEEEEvNT_6ParamsE,"ax",@progbits
	.align	128
.text._ZN7cutlass13device_kernelINS_4gemm6kernel13GemmUniversalIN4cute5tupleIJiiiiEEENS1_10collective13CollectiveMmaINS1_34MainloopSm90TmaGmmaWarpSpecializedILi10ENS5_IJNS4_1CILi2EEENSA_ILi1EEESC_EEENS1_35KernelTmaWarpSpecializedCooperativeEEENS5_IJNSA_ILi512EEENSA_ILi160EEENSA_ILi16EEEEEENS_10bfloat16_tENS5_IJlSC_lEEESK_SL_NS4_8TiledMMAINS4_8MMA_AtomIJNS4_4SM904GMMA27MMA_64x32x16_F32BF16BF16_SSILNSP_5MajorE0ELSR_0ELNSP_7ScaleInE1ELSS_1EEEEEENS4_6LayoutISD_NS5_IJSC_NSA_ILi0EEESW_EEEEENS5_IJNS4_10UnderscoreESZ_SZ_EEEEENS4_13SM90_TMA_LOADENS4_14ComposedLayoutINS4_7SwizzleILi1ELi4ELi3EEENS4_18smem_ptr_flag_bitsILi16EEENSV_INS5_IJNSA_ILi8EEESI_EEENS5_IJSI_SC_EEEEEEEvNS4_8identityENS4_23SM90_TMA_LOAD_MULTICASTES1C_vS1D_EENS_8epilogue10collective6detail29Sm90TmaWarpSpecializedAdapterINS1H_15DefaultEpilogueISK_SL_SL_NS1G_6thread17LinearCombinationISK_Li1EffLNS1L_9ScaleType4KindE0ELNS_15FloatRoundStyleE2ESK_EENS1_15EpilogueDefaultEEEEEvvEEEEvNT_6ParamsE:
        .type           _ZN7cutlass13device_kernelINS_4gemm6kernel13GemmUniversalIN4cute5tupleIJiiiiEEENS1_10collective13CollectiveMmaINS1_34MainloopSm90TmaGmmaWarpSpecializedILi10ENS5_IJNS4_1CILi2EEENSA_ILi1EEESC_EEENS1_35KernelTmaWarpSpecializedCooperativeEEENS5_IJNSA_ILi512EEENSA_ILi160EEENSA_ILi16EEEEEENS_10bfloat16_tENS5_IJlSC_lEEESK_SL_NS4_8TiledMMAINS4_8MMA_AtomIJNS4_4SM904GMMA27MMA_64x32x16_F32BF16BF16_SSILNSP_5MajorE0ELSR_0ELNSP_7ScaleInE1ELSS_1EEEEEENS4_6LayoutISD_NS5_IJSC_NSA_ILi0EEESW_EEEEENS5_IJNS4_10UnderscoreESZ_SZ_EEEEENS4_13SM90_TMA_LOADENS4_14ComposedLayoutINS4_7SwizzleILi1ELi4ELi3EEENS4_18smem_ptr_flag_bitsILi16EEENSV_INS5_IJNSA_ILi8EEESI_EEENS5_IJSI_SC_EEEEEEEvNS4_8identityENS4_23SM90_TMA_LOAD_MULTICASTES1C_vS1D_EENS_8epilogue10collective6detail29Sm90TmaWarpSpecializedAdapterINS1H_15DefaultEpilogueISK_SL_SL_NS1G_6thread17LinearCombinationISK_Li1EffLNS1L_9ScaleType4KindE0ELNS_15FloatRoundStyleE2ESK_EENS1_15EpilogueDefaultEEEEEvvEEEEvNT_6ParamsE,@function
        .size           _ZN7cutlass13device_kernelINS_4gemm6kernel13GemmUniversalIN4cute5tupleIJiiiiEEENS1_10collective13CollectiveMmaINS1_34MainloopSm90TmaGmmaWarpSpecializedILi10ENS5_IJNS4_1CILi2EEENSA_ILi1EEESC_EEENS1_35KernelTmaWarpSpecializedCooperativeEEENS5_IJNSA_ILi512EEENSA_ILi160EEENSA_ILi16EEEEEENS_10bfloat16_tENS5_IJlSC_lEEESK_SL_NS4_8TiledMMAINS4_8MMA_AtomIJNS4_4SM904GMMA27MMA_64x32x16_F32BF16BF16_SSILNSP_5MajorE0ELSR_0ELNSP_7ScaleInE1ELSS_1EEEEEENS4_6LayoutISD_NS5_IJSC_NSA_ILi0EEESW_EEEEENS5_IJNS4_10UnderscoreESZ_SZ_EEEEENS4_13SM90_TMA_LOADENS4_14ComposedLayoutINS4_7SwizzleILi1ELi4ELi3EEENS4_18smem_ptr_flag_bitsILi16EEENSV_INS5_IJNSA_ILi8EEESI_EEENS5_IJSI_SC_EEEEEEEvNS4_8identityENS4_23SM90_TMA_LOAD_MULTICASTES1C_vS1D_EENS_8epilogue10collective6detail29Sm90TmaWarpSpecializedAdapterINS1H_15DefaultEpilogueISK_SL_SL_NS1G_6thread17LinearCombinationISK_Li1EffLNS1L_9ScaleType4KindE0ELNS_15FloatRoundStyleE2ESK_EENS1_15EpilogueDefaultEEEEEvvEEEEvNT_6ParamsE,(.L_x_716 - _ZN7cutlass13device_kernelINS_4gemm6kernel13GemmUniversalIN4cute5tupleIJiiiiEEENS1_10collective13CollectiveMmaINS1_34MainloopSm90TmaGmmaWarpSpecializedILi10ENS5_IJNS4_1CILi2EEENSA_ILi1EEESC_EEENS1_35KernelTmaWarpSpecializedCooperativeEEENS5_IJNSA_ILi512EEENSA_ILi160EEENSA_ILi16EEEEEENS_10bfloat16_tENS5_IJlSC_lEEESK_SL_NS4_8TiledMMAINS4_8MMA_AtomIJNS4_4SM904GMMA27MMA_64x32x16_F32BF16BF16_SSILNSP_5MajorE0ELSR_0ELNSP_7ScaleInE1ELSS_1EEEEEENS4_6LayoutISD_NS5_IJSC_NSA_ILi0EEESW_EEEEENS5_IJNS4_10UnderscoreESZ_SZ_EEEEENS4_13SM90_TMA_LOADENS4_14ComposedLayoutINS4_7SwizzleILi1ELi4ELi3EEENS4_18smem_ptr_flag_bitsILi16EEENSV_INS5_IJNSA_ILi8EEESI_EEENS5_IJSI_SC_EEEEEEEvNS4_8identityENS4_23SM90_TMA_LOAD_MULTICASTES1C_vS1D_EENS_8epilogue10collective6detail29Sm90TmaWarpSpecializedAdapterINS1H_15DefaultEpilogueISK_SL_SL_NS1G_6thread17LinearCombinationISK_Li1EffLNS1L_9ScaleType4KindE0ELNS_15FloatRoundStyleE2ESK_EENS1_15EpilogueDefaultEEEEEvvEEEEvNT_6ParamsE)
        .other          _ZN7cutlass13device_kernelINS_4gemm6kernel13GemmUniversalIN4cute5tupleIJiiiiEEENS1_10collective13CollectiveMmaINS1_34MainloopSm90TmaGmmaWarpSpecializedILi10ENS5_IJNS4_1CILi2EEENSA_ILi1EEESC_EEENS1_35KernelTmaWarpSpecializedCooperativeEEENS5_IJNSA_ILi512EEENSA_ILi160EEENSA_ILi16EEEEEENS_10bfloat16_tENS5_IJlSC_lEEESK_SL_NS4_8TiledMMAINS4_8MMA_AtomIJNS4_4SM904GMMA27MMA_64x32x16_F32BF16BF16_SSILNSP_5MajorE0ELSR_0ELNSP_7ScaleInE1ELSS_1EEEEEENS4_6LayoutISD_NS5_IJSC_NSA_ILi0EEESW_EEEEENS5_IJNS4_10UnderscoreESZ_SZ_EEEEENS4_13SM90_TMA_LOADENS4_14ComposedLayoutINS4_7SwizzleILi1ELi4ELi3EEENS4_18smem_ptr_flag_bitsILi16EEENSV_INS5_IJNSA_ILi8EEESI_EEENS5_IJSI_SC_EEEEEEEvNS4_8identityENS4_23SM90_TMA_LOAD_MULTICASTES1C_vS1D_EENS_8epilogue10collective6detail29Sm90TmaWarpSpecializedAdapterINS1H_15DefaultEpilogueISK_SL_SL_NS1G_6thread17LinearCombinationISK_Li1EffLNS1L_9ScaleType4KindE0ELNS_15FloatRoundStyleE2ESK_EENS1_15EpilogueDefaultEEEEEvvEEEEvNT_6ParamsE,@"STO_CUDA_ENTRY STV_DEFAULT"
_ZN7cutlass13device_kernelINS_4gemm6kernel13GemmUniversalIN4cute5tupleIJiiiiEEENS1_10collective13CollectiveMmaINS1_34MainloopSm90TmaGmmaWarpSpecializedILi10ENS5_IJNS4_1CILi2EEENSA_ILi1EEESC_EEENS1_35KernelTmaWarpSpecializedCooperativeEEENS5_IJNSA_ILi512EEENSA_ILi160EEENSA_ILi16EEEEEENS_10bfloat16_tENS5_IJlSC_lEEESK_SL_NS4_8TiledMMAINS4_8MMA_AtomIJNS4_4SM904GMMA27MMA_64x32x16_F32BF16BF16_SSILNSP_5MajorE0ELSR_0ELNSP_7ScaleInE1ELSS_1EEEEEENS4_6LayoutISD_NS5_IJSC_NSA_ILi0EEESW_EEEEENS5_IJNS4_10UnderscoreESZ_SZ_EEEEENS4_13SM90_TMA_LOADENS4_14ComposedLayoutINS4_7SwizzleILi1ELi4ELi3EEENS4_18smem_ptr_flag_bitsILi16EEENSV_INS5_IJNSA_ILi8EEESI_EEENS5_IJSI_SC_EEEEEEEvNS4_8identityENS4_23SM90_TMA_LOAD_MULTICASTES1C_vS1D_EENS_8epilogue10collective6detail29Sm90TmaWarpSpecializedAdapterINS1H_15DefaultEpilogueISK_SL_SL_NS1G_6thread17LinearCombinationISK_Li1EffLNS1L_9ScaleType4KindE0ELNS_15FloatRoundStyleE2ESK_EENS1_15EpilogueDefaultEEEEEvvEEEEvNT_6ParamsE:
[----:B------:R-:W0:Y:S02]  /*0000*/  LDC R1, c[0x0][0x28] ;  /* 0x00000a00ff017b82 */ /* 0x000e240000000800 */
[----:B0-----:R-:W-:Y:S01]  /*0010*/  VIADD R1, R1, 0xfffffd20 ;  /* 0xfffffd2001017836 */ /* 0x001fe20000000000 */
[----:B------:R-:W0:Y:S01]  /*0020*/  S2R R4, SR_TID.X ;  /* 0x0000000000047919 */ /* 0x000e220000002100 */
[----:B------:R-:W-:Y:S01]  /*0030*/  ELECT P0, URZ, PT ;  /* 0x00000000003f782f */ /* 0x000fe20003800000 */
[----:B------:R-:W-:Y:S01]  /*0040*/  BSSY B0, `(.L_x_0) ;  /* 0x0000015000007945 */ /* 0x000fe20003800000 */
[--C-:B0-----:R-:W-:Y:S02]  /*0050*/  SHF.R.U32.HI R0, RZ, 0x5, R4.reuse ;  /* 0x00000005ff007819 */ /* 0x101fe40000011604 */
[----:B------:R-:W-:-:S03]  /*0060*/  SHF.R.U32.HI R2, RZ, 0x7, R4 ;  /* 0x00000007ff027819 */ /* 0x000fc60000011604 */
[----:B------:R-:W0:Y:S04]  /*0070*/  SHFL.IDX PT, R3, R0, RZ, 0x1f ;  /* 0x00001fff00037589 */ /* 0x000e2800000e0000 */
[----:B------:R-:W1:Y:S01]  /*0080*/  SHFL.IDX PT, R2, R2, RZ, 0x1f ;  /* 0x00001fff02027589 */ /* 0x000e6200000e0000 */
[----:B0-----:R-:W-:Y:S02]  /*0090*/  R2UR UR9, R3 ;  /* 0x00000000030972ca */ /* 0x001fe400000e0000 */
[----:B-1----:R-:W-:-:S11]  /*00a0*/  R2UR UR5, R2 ;  /* 0x00000000020572ca */ /* 0x002fd600000e0000 */
[----:B------:R-:W-:Y:S02]  /*00b0*/  USHF.R.S32.HI UR4, URZ, 0x1f, UR9 ;  /* 0x0000001f3f047899 */ /* 0x000fe40008011409 */
[----:B------:R-:W-:Y:S02]  /*00c0*/  ISETP.NE.OR P0, PT, RZ, UR9, !P0 ;  /* 0x00000009ff007c0c */ /* 0x000fe4000c705670 */
[----:B------:R-:W-:-:S04]  /*00d0*/  ULEA.HI UR4, UR4, UR9, URZ, 0x2 ;  /* 0x0000000904047291 */ /* 0x000fc8000f8f103f */
[----:B------:R-:W-:-:S04]  /*00e0*/  ULOP3.LUT UR4, UR4, 0xfffffffc, URZ, 0xc0, !UPT ;  /* 0xfffffffc04047892 */ /* 0x000fc8000f8ec03f */
[----:B------:R-:W-:-:S03]  /*00f0*/  UIADD3 UR9, UR9, -UR4, URZ ;  /* 0x8000000409097290 */ /* 0x000fc6000fffe03f */
[----:B------:R-:W-:Y:S09]  /*0100*/  @P0 BRA `(.L_x_1) ;  /* 0x0000000000200947 */ /* 0x000ff20003800000 */
[----:B------:R-:W-:Y:S02]  /*0110*/  ULDC.64 UR6, c[0x0][0x198] ;  /* 0x0000660000067ab9 */ /* 0x000fe40000000a00 */
[----:B------:R-:W-:Y:S02]  /*0120*/  UIADD3 UR10, UP0, UR6, 0xf0, URZ ;  /* 0x000000f0060a7890 */ /* 0x000fe4000ff1e03f */
[----:B------:R-:W-:Y:S02]  /*0130*/  UIADD3 UR6, UP1, UR6, 0x1f0, URZ ;  /* 0x000001f006067890 */ /* 0x000fe4000ff3e03f */
[----:B------:R-:W-:Y:S02]  /*0140*/  UIADD3.X UR11, URZ, UR7, URZ, UP0, !UPT ;  /* 0x000000073f0b7290 */ /* 0x000fe400087fe43f */
[----:B------:R-:W-:-:S07]  /*0150*/  UIADD3.X UR7, URZ, UR7, URZ, UP1, !UPT ;  /* 0x000000073f077290 */ /* 0x000fce0008ffe43f */
[----:B------:R0:W-:Y:S02]  /*0160*/  UTMACCTL.PF [UR10] ;  /* 0x000000000a0079b9 */ /* 0x0001e40008040000 */
[----:B------:R0:W-:Y:S02]  /*0170*/  UTMACCTL.PF [UR6] ;  /* 0x00000000060079b9 */ /* 0x0001e40008040000 */
[----:B0-----:R-:W-:Y:S01]  /*0180*/  NOP ;  /* 0x0000000000007918 */ /* 0x001fe20000000000 */
.L_x_1:
[----:B------:R-:W-:Y:S05]  /*0190*/  BSYNC B0 ;  /* 0x0000000000007941 */ /* 0x000fea0003800000 */
.L_x_0:
[----:B------:R-:W0:Y:S01]  /*01a0*/  SHFL.IDX PT, R2, R0, RZ, 0x1f ;  /* 0x00001fff00027589 */ /* 0x000e2200000e0000 */
[----:B------:R-:W-:Y:S01]  /*01b0*/  UISETP.NE.AND UP0, UPT, UR9, 0x3, UPT ;  /* 0x000000030900788c */ /* 0x000fe2000bf05270 */
[----:B------:R-:W-:Y:S01]  /*01c0*/  ISETP.NE.AND P1, PT, RZ, UR5, PT ;  /* 0x00000005ff007c0c */ /* 0x000fe2000bf25270 */
[----:B------:R-:W-:Y:S02]  /*01d0*/  UIADD3 UR16, UR5, -0x1, URZ ;  /* 0xffffffff05107890 */ /* 0x000fe4000fffe03f */
[----:B------:R-:W-:Y:S02]  /*01e0*/  UISETP.EQ.OR UP0, UPT, UR9, URZ, !UP0 ;  /* 0x0000003f0900728c */ /* 0x000fe4000c702670 */
[----:B------:R-:W-:Y:S02]  /*01f0*/  UISETP.GE.U32.AND UP1, UPT, UR16, 0x2, UPT ;  /* 0x000000021000788c */ /* 0x000fe4000bf26070 */
[----:B------:R-:W-:-:S04]  /*0200*/  UISETP.EQ.AND UP0, UPT, UR5, URZ, UP0 ;  /* 0x0000003f0500728c */ /* 0x000fc80008702270 */
[----:B------:R-:W-:-:S04]  /*0210*/  USEL UR38, URZ, 0x1, !UP0 ;  /* 0x000000013f267887 */ /* 0x000fc8000c000000 */
[----:B------:R-:W-:Y:S01]  /*0220*/  USEL UR38, UR38, 0x2, UP1 ;  /* 0x0000000226267887 */ /* 0x000fe20008800000 */
[----:B0-----:R-:W-:-:S13]  /*0230*/  ISETP.NE.AND P0, PT, R2, RZ, PT ;  /* 0x000000ff0200720c */ /* 0x001fda0003f05270 */
[----:B------:R-:W-:Y:S05]  /*0240*/  @P0 BRA `(.L_x_2) ;  /* 0x0000000000940947 */ /* 0x000fea0003800000 */
[----:B------:R-:W-:Y:S01]  /*0250*/  ELECT P0, URZ, PT ;  /* 0x00000000003f782f */ /* 0x000fe20003800000 */
[----:B------:R-:W-:-:S12]  /*0260*/  BSSY B0, `(.L_x_2) ;  /* 0x0000023000007945 */ /* 0x000fd80003800000 */
[----:B------:R-:W-:Y:S05]  /*0270*/  @!P0 BRA `(.L_x_3) ;  /* 0x0000000000848947 */ /* 0x000fea0003800000 */
[----:B------:R-:W0:Y:S01]  /*0280*/  S2UR UR8, SR_CgaCtaId ;  /* 0x00000000000879c3 */ /* 0x000e220000008800 */
[----:B------:R-:W-:Y:S01]  /*0290*/  UMOV UR4, 0x400 ;  /* 0x0000040000047882 */ /* 0x000fe20000000000 */
[----:B------:R-:W-:Y:S01]  /*02a0*/  UMOV UR5, 0x1 ;  /* 0x0000000100057882 */ /* 0x000fe20000000000 */
[----:B------:R-:W-:Y:S02]  /*02b0*/  UMOV UR6, 0x4 ;  /* 0x0000000400067882 */ /* 0x000fe40000000000 */
[----:B------:R-:W-:-:S04]  /*02c0*/  UIADD3 UR6, -UR6, 0x100000, URZ ;  /* 0x0010000006067890 */ /* 0x000fc8000fffe13f */
[----:B------:R-:W-:Y:S02]  /*02d0*/  USHF.L.U32 UR7, UR6, 0xb, URZ ;  /* 0x0000000b06077899 */ /* 0x000fe4000800063f */
[----:B------:R-:W-:Y:S02]  /*02e0*/  USHF.L.U32 UR6, UR6, 0x1, URZ ;  /* 0x0000000106067899 */ /* 0x000fe4000800063f */
[----:B0-----:R-:W-:Y:S02]  /*02f0*/  ULEA UR8, UR8, UR4, 0x18 ;  /* 0x0000000408087291 */ /* 0x001fe4000f8ec03f */
[----:B------:R-:W-:-:S04]  /*0300*/  UIADD3 UR4, -UR5, 0x100000, URZ ;  /* 0x0010000005047890 */ /* 0x000fc8000fffe13f */
[----:B------:R-:W-:Y:S02]  /*0310*/  USHF.L.U32 UR5, UR4, 0xb, URZ ;  /* 0x0000000b04057899 */ /* 0x000fe4000800063f */
[----:B------:R-:W-:Y:S01]  /*0320*/  USHF.L.U32 UR4, UR4, 0x1, URZ ;  /* 0x0000000104047899 */ /* 0x000fe2000800063f */
[----:B------:R-:W0:Y:S11]  /*0330*/  FENCE.VIEW.ASYNC.S ;  /* 0x00000000000073c6 */ /* 0x000e360000000000 */
[----:B0-----:R0:W1:Y:S01]  /*0340*/  SYNCS.EXCH.64 URZ, [UR8], UR4 ;  /* 0x00000004083f75b2 */ /* 0x0010620008000100 */
[----:B------:R0:W2:Y:S01]  /*0350*/  SYNCS.EXCH.64 URZ, [UR8+0x50], UR6 ;  /* 0x00005006083f75b2 */ /* 0x0000a20008000100 */
[----:B------:R0:W3:Y:S01]  /*0360*/  SYNCS.EXCH.64 URZ, [UR8+0x8], UR4 ;  /* 0x00000804083f75b2 */ /* 0x0000e20008000100 */
[----:B------:R0:W4:Y:S01]  /*0370*/  SYNCS.EXCH.64 URZ, [UR8+0x58], UR6 ;  /* 0x00005806083f75b2 */ /* 0x0001220008000100 */
[----:B------:R0:W0:Y:S01]  /*0380*/  SYNCS.EXCH.64 URZ, [UR8+0x10], UR4 ;  /* 0x00001004083f75b2 */ /* 0x0000220008000100 */
        /* <DEDUP_REMOVED lines=15> */
[----:B------:R-:W-:Y:S01]  /*0480*/  NOP ;  /* 0x0000000000007918 */ /* 0x000fe20000000000 */
.L_x_3:
[----:B0-----:R-:W-:Y:S05]  /*0490*/  BSYNC B0 ;  /* 0x0000000000007941 */ /* 0x001fea0003800000 */
.L_x_2:
[----:B------:R-:W0:Y:S01]  /*04a0*/  S2UR UR13, SR_CTAID.X ;  /* 0x00000000000d79c3 */ /* 0x000e220000002500 */
[----:B------:R-:W-:Y:S01]  /*04b0*/  SHF.R.S32.HI R3, RZ, 0x1f, R4 ;  /* 0x0000001fff037819 */ /* 0x000fe20000011404 */
[----:B------:R5:W1:Y:S01]  /*04c0*/  SHFL.IDX PT, R6, R0, RZ, 0x1f ;  /* 0x00001fff00067589 */ /* 0x000a6200000e0000 */
[----:B------:R-:W-:Y:S01]  /*04d0*/  ULDC UR4, c[0x0][0x150] ;  /* 0x0000540000047ab9 */ /* 0x000fe20000000800 */
[----:B------:R-:W-:Y:S02]  /*04e0*/  ELECT P0, URZ, PT ;  /* 0x00000000003f782f */ /* 0x000fe40003800000 */
[----:B------:R-:W-:Y:S01]  /*04f0*/  LEA.HI R3, R3, R4, RZ, 0x7 ;  /* 0x0000000403037211 */ /* 0x000fe200078f38ff */
[----:B------:R-:W-:Y:S01]  /*0500*/  ULDC UR5, c[0x0][0x154] ;  /* 0x0000550000057ab9 */ /* 0x000fe20000000800 */
[----:B------:R-:W-:Y:S01]  /*0510*/  SHF.R.S32.HI R7, RZ, 0x1f, R2 ;  /* 0x0000001fff077819 */ /* 0x000fe20000011402 */
[----:B------:R-:W2:Y:S01]  /*0520*/  S2UR UR10, SR_CTAID.Y ;  /* 0x00000000000a79c3 */ /* 0x000ea20000002600 */
[----:B------:R-:W-:Y:S01]  /*0530*/  LOP3.LUT R3, R3, 0xffffff80, RZ, 0xc0, !PT ;  /* 0xffffff8003037812 */ /* 0x000fe200078ec0ff */
[----:B------:R-:W-:Y:S01]  /*0540*/  ULDC UR8, c[0x0][0x144] ;  /* 0x0000510000087ab9 */ /* 0x000fe20000000800 */
[----:B------:R-:W-:Y:S01]  /*0550*/  LEA.HI R7, R7, R2, RZ, 0x2 ;  /* 0x0000000207077211 */ /* 0x000fe200078f10ff */
[----:B------:R-:W-:Y:S01]  /*0560*/  NOP ;  /* 0x0000000000007918 */ /* 0x000fe20000000000 */
[----:B------:R-:W-:Y:S01]  /*0570*/  NOP ;  /* 0x0000000000007918 */ /* 0x000fe20000000000 */
[----:B------:R-:W-:Y:S01]  /*0580*/  IMAD.IADD R3, R4, 0x1, -R3 ;  /* 0x0000000104037824 */ /* 0x000fe200078e0a03 */
[----:B------:R-:W-:Y:S01]  /*0590*/  LOP3.LUT R7, R7, 0x3ffffffc, RZ, 0xc0, !PT ;  /* 0x3ffffffc07077812 */ /* 0x000fe200078ec0ff */
[----:B------:R-:W-:-:S03]  /*05a0*/  ULDC UR11, c[0x0][0x148] ;  /* 0x00005200000b7ab9 */ /* 0x000fc60000000800 */
[----:B------:R-:W-:Y:S01]  /*05b0*/  SHF.R.S32.HI R4, RZ, 0x1f, R3 ;  /* 0x0000001fff047819 */ /* 0x000fe20000011403 */
[----:B------:R-:W-:-:S03]  /*05c0*/  IMAD.IADD R2, R2, 0x1, -R7 ;  /* 0x0000000102027824 */ /* 0x000fc600078e0a07 */
[----:B------:R-:W-:Y:S02]  /*05d0*/  LEA.HI R4, R4, R3, RZ, 0x3 ;  /* 0x0000000304047211 */ /* 0x000fe400078f18ff */
[----:B0-----:R-:W-:Y:S02]  /*05e0*/  I2FP.F32.U32 R5, UR13 ;  /* 0x0000000d00057c45 */ /* 0x001fe40008201000 */
[--C-:B-----5:R-:W-:Y:S02]  /*05f0*/  SHF.R.S32.HI R0, RZ, 0x3, R4.reuse ;  /* 0x00000003ff007819 */ /* 0x120fe40000011404 */
[----:B-1----:R-:W-:Y:S01]  /*0600*/  ISETP.NE.OR P0, PT, R6, RZ, !P0 ;  /* 0x000000ff0600720c */ /* 0x002fe20004705670 */
[----:B------:R-:W-:Y:S01]  /*0610*/  FMUL R8, R5, UR4 ;  /* 0x0000000405087c20 */ /* 0x000fe20008400000 */
[----:B------:R-:W-:-:S04]  /*0620*/  SHF.R.S32.HI R5, RZ, 0x1f, R4 ;  /* 0x0000001fff057819 */ /* 0x000fc80000011404 */
[----:B------:R-:W-:Y:S01]  /*0630*/  LEA.HI R5, R5, R0, RZ, 0x2 ;  /* 0x0000000005057211 */ /* 0x000fe200078f10ff */
[----:B------:R-:W0:Y:S03]  /*0640*/  F2I.U32.TRUNC.NTZ R8, R8 ;  /* 0x0000000800087305 */ /* 0x000e26000020f000 */
[----:B------:R-:W-:-:S03]  /*0650*/  LOP3.LUT R5, R5, 0xfffffffc, RZ, 0xc0, !PT ;  /* 0xfffffffc05057812 */ /* 0x000fc600078ec0ff */
[----:B------:R-:W-:Y:S01]  /*0660*/  VOTEU.ALL UP0, P0 ;  /* 0x00000000003f7886 */ /* 0x000fe20000000000 */
[----:B------:R-:W-:Y:S01]  /*0670*/  VOTEU.ALL UP1, P0 ;  /* 0x00000000003f7886 */ /* 0x000fe20000020000 */
[----:B------:R-:W-:Y:S01]  /*0680*/  IMAD.IADD R5, R0, 0x1, -R5 ;  /* 0x0000000100057824 */ /* 0x000fe200078e0a05 */
[----:B--2---:R-:W-:Y:S02]  /*0690*/  I2FP.F32.U32 R0, UR10 ;  /* 0x0000000a00007c45 */ /* 0x004fe40008201000 */
[----:B------:R-:W1:Y:S01]  /*06a0*/  @!UP0 S2UR UR7, SR_CgaCtaId ;  /* 0x00000000000789c3 */ /* 0x000e620000008800 */
[----:B------:R-:W-:Y:S01]  /*06b0*/  IMAD R2, R2, 0x4, R5 ;  /* 0x0000000402027824 */ /* 0x000fe200078e0205 */
[----:B------:R-:W-:Y:S01]  /*06c0*/  @!UP0 UMOV UR6, 0x400 ;  /* 0x0000040000068882 */ /* 0x000fe20000000000 */
[----:B------:R-:W-:Y:S01]  /*06d0*/  FMUL R4, R0, UR5 ;  /* 0x0000000500047c20 */ /* 0x000fe20008400000 */
[----:B0-----:R-:W-:Y:S02]  /*06e0*/  R2UR UR4, R8 ;  /* 0x00000000080472ca */ /* 0x001fe400000e0000 */
[----:B------:R-:W-:-:S03]  /*06f0*/  LEA.HI R0, R2, R2, RZ, 0x1 ;  /* 0x0000000202007211 */ /* 0x000fc600078f08ff */
[----:B------:R-:W0:Y:S01]  /*0700*/  F2I.U32.TRUNC.NTZ R4, R4 ;  /* 0x0000000400047305 */ /* 0x000e22000020f000 */
[----:B------:R-:W-:-:S05]  /*0710*/  LOP3.LUT R5, R0, 0xfffffffe, RZ, 0xc0, !PT ;  /* 0xfffffffe00057812 */ /* 0x000fca00078ec0ff */
[----:B------:R-:W-:Y:S02]  /*0720*/  IMAD.IADD R5, R2, 0x1, -R5 ;  /* 0x0000000102057824 */ /* 0x000fe400078e0a05 */
[----:B------:R-:W-:-:S04]  /*0730*/  UIADD3 UR4, -UR4, URZ, URZ ;  /* 0x0000003f04047290 */ /* 0x000fc8000fffe13f */
[----:B------:R-:W-:Y:S01]  /*0740*/  UIMAD UR8, UR8, UR4, UR13 ;  /* 0x00000004080872a4 */ /* 0x000fe2000f8e020d */
[----:B0-----:R-:W-:Y:S02]  /*0750*/  R2UR UR12, R4 ;  /* 0x00000000040c72ca */ /* 0x001fe400000e0000 */
[----:B------:R-:W-:Y:S01]  /*0760*/  UMOV UR4, 0x20 ;  /* 0x0000002000047882 */ /* 0x000fe20000000000 */
[----:B-1----:R-:W-:Y:S02]  /*0770*/  @!UP0 ULEA UR6, UR7, UR6, 0x18 ;  /* 0x0000000607068291 */ /* 0x002fe4000f8ec03f */
[----:B------:R-:W-:Y:S01]  /*0780*/  ISETP.NE.AND P3, PT, R5, UR8, PT ;  /* 0x0000000805007c0c */ /* 0x000fe2000bf65270 */
[----:B------:R-:W-:-:S04]  /*0790*/  @!UP0 UIADD3 UR4, -UR4, 0x100000, URZ ;  /* 0x0010000004048890 */ /* 0x000fc8000fffe13f */
[----:B------:R-:W-:Y:S02]  /*07a0*/  @!UP0 USHF.L.U32 UR5, UR4, 0xb, URZ ;  /* 0x0000000b04058899 */ /* 0x000fe4000800063f */
[----:B------:R-:W-:Y:S01]  /*07b0*/  @!UP0 USHF.L.U32 UR4, UR4, 0x1, URZ ;  /* 0x0000000104048899 */ /* 0x000fe2000800063f */
[C---:B------:R-:W-:Y:S01]  /*07c0*/  IMAD.SHL.U32 R5, R2.reuse, 0x4, RZ ;  /* 0x0000000402057824 */ /* 0x040fe200078e00ff */
[----:B------:R-:W-:Y:S01]  /*07d0*/  VOTEU.ALL UP0, P0 ;  /* 0x00000000003f7886 */ /* 0x000fe20000000000 */
[----:B------:R-:W0:Y:S01]  /*07e0*/  LDC R4, c[0x0][0x140] ;  /* 0x00005000ff047b82 */ /* 0x000e220000000800 */
[----:B------:R-:W-:Y:S02]  /*07f0*/  LOP3.LUT P0, RZ, R3, 0x7, RZ, 0xc0, !PT ;  /* 0x0000000703ff7812 */ /* 0x000fe4000780c0ff */
[----:B------:R-:W-:Y:S01]  /*0800*/  LOP3.LUT R9, R2, 0xc, R5, 0x78, !PT ;  /* 0x0000000c02097812 */ /* 0x000fe200078e7805 */
[----:B------:R-:W-:-:S03]  /*0810*/  UIADD3 UR12, -UR12, URZ, URZ ;  /* 0x0000003f0c0c7290 */ /* 0x000fc6000fffe13f */
[C---:B------:R-:W-:Y:S01]  /*0820*/  ISETP.LT.U32.AND P0, PT, R9.reuse, 0x2, !P0 ;  /* 0x000000020900780c */ /* 0x040fe20004701070 */
[----:B------:R1:W-:Y:S04]  /*0830*/  STL [R1+0x1cc], R9 ;  /* 0x0001cc0901007387 */ /* 0x0003e80000100800 */
[----:B------:R-:W2:Y:S02]  /*0840*/  FENCE.VIEW.ASYNC.S ;  /* 0x00000000000073c6 */ /* 0x000ea40000000000 */
[----:B--2---:R-:W2:Y:S01]  /*0850*/  @!UP0 SYNCS.EXCH.64 URZ, [UR6+0xb0], UR4 ;  /* 0x0000b004063f85b2 */ /* 0x004ea20008000100 */
[----:B------:R-:W-:Y:S02]  /*0860*/  @P3 LEA.HI R0, R9, R9, RZ, 0x1 ;  /* 0x0000000909003211 */ /* 0x000fe400078f08ff */
[----:B------:R-:W-:-:S02]  /*0870*/  SEL R3, RZ, 0x1, !P0 ;  /* 0x00000001ff037807 */ /* 0x000fc40004000000 */
[----:B------:R-:W-:Y:S02]  /*0880*/  @P3 SHF.R.S32.HI R0, RZ, 0x1, R0 ;  /* 0x00000001ff003819 */ /* 0x000fe40000011400 */
[----:B0-----:R-:W-:Y:S01]  /*0890*/  ISETP.EQ.U32.AND P2, PT, R4, 0x1, PT ;  /* 0x000000010400780c */ /* 0x001fe20003f42070 */
[----:B------:R0:W1:Y:S01]  /*08a0*/  @!UP1 SYNCS.EXCH.64 URZ, [UR6+0xb8], UR4 ;  /* 0x0000b804063f95b2 */ /* 0x0000620008000100 */
[----:B------:R-:W-:Y:S01]  /*08b0*/  NOP ;  /* 0x0000000000007918 */ /* 0x000fe20000000000 */
[----:B0-----:R-:W-:-:S06]  /*08c0*/  UIMAD UR4, UR11, UR12, UR10 ;  /* 0x0000000c0b0472a4 */ /* 0x001fcc000f8e020a */
[----:B------:R-:W-:Y:S01]  /*08d0*/  @P3 ISETP.NE.AND P4, PT, R0, UR4, PT ;  /* 0x0000000400003c0c */ /* 0x000fe2000bf85270 */
[----:B------:R-:W-:-:S03]  /*08e0*/  IMAD.MOV.U32 R0, RZ, RZ, 0x1 ;  /* 0x00000001ff007424 */ /* 0x000fc600078e00ff */
[----:B------:R-:W-:-:S04]  /*08f0*/  @P3 SEL R0, RZ, 0x1, P4 ;  /* 0x00000001ff003807 */ /* 0x000fc80002000000 */
[----:B------:R-:W-:-:S05]  /*0900*/  LOP3.LUT R0, R0, R3, RZ, 0xc0, !PT ;  /* 0x0000000300007212 */ /* 0x000fca00078ec0ff */
[----:B------:R0:W-:Y:S01]  /*0910*/  STL [R1+0x1c8], R0 ;  /* 0x0001c80001007387 */ /* 0x0001e20000100800 */
[----:B--2---:R-:W-:Y:S05]  /*0920*/  @!P2 BRA `(.L_x_4) ;  /* 0x000000000008a947 */ /* 0x004fea0003800000 */
[----:B-1-34-:R-:W-:Y:S01]  /*0930*/  UCGABAR_ARV ;  /* 0x00000000000079c7 */ /* 0x01afe20008000000 */
[----:B------:R-:W-:Y:S05]  /*0940*/  BRA `(.L_x_5) ;  /* 0x0000000000047947 */ /* 0x000fea0003800000 */
.L_x_4:
[----:B-1-34-:R-:W-:Y:S01]  /*0950*/  NOP ;  /* 0x0000000000007918 */ /* 0x01afe20000000000 */
.L_x_5:
[----:B------:R-:W-:Y:S01]  /*0960*/  ULDC UR4, c[0x0][0x65c] ;  /* 0x0001970000047ab9 */ /* 0x000fe20000000800 */
[----:B------:R-:W-:Y:S01]  /*0970*/  UMOV UR5, URZ ;  /* 0x0000003f00057c82 */ /* 0x000fe20008000000 */
[----:B------:R-:W-:-:S03]  /*0980*/  UISETP.NE.AND UP0, UPT, UR4, 0x1, UPT ;  /* 0x000000010400788c */ /* 0x000fc6000bf05270 */
[----:B------:R-:W-:Y:S01]  /*0990*/  UMOV UR4, UR13 ;  /* 0x0000000d00047c82 */ /* 0x000fe20008000000 */
[----:B------:R-:W-:Y:S02]  /*09a0*/  UP2UR UR39, UPR, URZ, 0x1 ;  /* 0x000000013f277883 */ /* 0x000fe40008000000 */
[----:B------:R-:W-:Y:S02]  /*09b0*/  PLOP3.LUT P0, PT, PT, PT, UP0, 0x80, 0x0 ;  /* 0x000000000000781c */ /* 0x000fe40003f0f008 */
[----:B------:R-:W-:Y:S02]  /*09c0*/  PLOP3.LUT P3, PT, PT, PT, UP0, 0x80, 0x0 ;  /* 0x000000000000781c */ /* 0x000fe40003f6f008 */
[----:B------:R-:W-:Y:S01]  /*09d0*/  PLOP3.LUT P5, PT, PT, PT, UP0, 0x80, 0x0 ;  /* 0x000000000000781c */ /* 0x000fe20003faf008 */
[----:B------:R-:W-:Y:S01]  /*09e0*/  @UP0 ULDC UR14, c[0x0][0x10] ;  /* 0x00000400000e0ab9 */ /* 0x000fe20000000800 */
[----:B------:R-:W-:Y:S01]  /*09f0*/  @UP0 UMOV UR6, UR10 ;  /* 0x0000000a00060c82 */ /* 0x000fe20008000000 */
[----:B------:R-:W-:Y:S01]  /*0a00*/  @UP0 UMOV UR7, URZ ;  /* 0x0000003f00070c82 */ /* 0x000fe20008000000 */
[----:B------:R-:W-:Y:S01]  /*0a10*/  PLOP3.LUT P4, PT, PT, PT, UP0, 0x80, 0x0 ;  /* 0x000000000000781c */ /* 0x000fe20003f8f008 */
[----:B------:R-:W-:-:S03]  /*0a20*/  @UP0 UIMAD.WIDE.U32 UR14, UR13, UR14, UR6 ;  /* 0x0000000e0d0e02a5 */ /* 0x000fc6000f8e0006 */
[----:B------:R-:W-:Y:S01]  /*0a30*/  @!UP0 ULDC UR7, c[0x0][0xc] ;  /* 0x0000030000078ab9 */ /* 0x000fe20000000800 */
[----:B------:R-:W-:Y:S01]  /*0a40*/  @UP0 UMOV UR6, URZ ;  /* 0x0000003f00060c82 */ /* 0x000fe20008000000 */
[----:B------:R-:W-:Y:S01]  /*0a50*/  @!UP0 UIMAD.WIDE.U32 UR4, UR10, UR7, UR4 ;  /* 0x000000070a0482a5 */ /* 0x000fe2000f8e0004 */
[----:B------:R-:W-:Y:S01]  /*0a60*/  IMAD.U32 R2, RZ, RZ, UR14 ;  /* 0x0000000eff027e24 */ /* 0x000fe2000f8e00ff */
[----:B------:R-:W-:Y:S02]  /*0a70*/  @UP0 UIADD3 UR6, UR15, UR6, URZ ;  /* 0x000000060f060290 */ /* 0x000fe4000fffe03f */
[----:B------:R-:W-:Y:S02]  /*0a80*/  IMAD.U32 R3, RZ, RZ, UR15 ;  /* 0x0000000fff037e24 */ /* 0x000fe4000f8e00ff */
[----:B------:R-:W-:Y:S02]  /*0a90*/  @P0 IMAD.MOV.U32 R7, RZ, RZ, R2 ;  /* 0x000000ffff070224 */ /* 0x000fe400078e0002 */
[----:B------:R-:W-:-:S02]  /*0aa0*/  IMAD.U32 R5, RZ, RZ, UR5 ;  /* 0x00000005ff057e24 */ /* 0x000fc4000f8e00ff */
[----:B------:R-:W-:Y:S02]  /*0ab0*/  IMAD.U32 R2, RZ, RZ, UR4 ;  /* 0x00000004ff027e24 */ /* 0x000fe4000f8e00ff */
[----:B------:R-:W-:Y:S02]  /*0ac0*/  @P3 IMAD.U32 R6, RZ, RZ, UR6 ;  /* 0x00000006ff063e24 */ /* 0x000fe4000f8e00ff */
[----:B------:R-:W-:Y:S02]  /*0ad0*/  @!P5 IMAD.MOV.U32 R6, RZ, RZ, R5 ;  /* 0x000000ffff06d224 */ /* 0x000fe400078e0005 */
[----:B------:R-:W-:Y:S02]  /*0ae0*/  @!P4 IMAD.MOV.U32 R7, RZ, RZ, R2 ;  /* 0x000000ffff07c224 */ /* 0x000fe400078e0002 */
[----:B------:R-:W-:Y:S01]  /*0af0*/  IMAD.U32 R3, RZ, RZ, UR5 ;  /* 0x00000005ff037e24 */ /* 0x000fe2000f8e00ff */
[----:B------:R1:W-:Y:S01]  /*0b00*/  STL [R1+0x1e8], R6 ;  /* 0x0001e80601007387 */ /* 0x0003e20000100800 */
[----:B------:R-:W-:-:S03]  /*0b10*/  IMAD.U32 R4, RZ, RZ, UR4 ;  /* 0x00000004ff047e24 */ /* 0x000fc6000f8e00ff */
[----:B------:R1:W-:Y:S01]  /*0b20*/  STL [R1+0x1ec], R7 ;  /* 0x0001ec0701007387 */ /* 0x0003e20000100800 */
[----:B------:R-:W-:Y:S05]  /*0b30*/  @!P2 BRA `(.L_x_6) ;  /* 0x00000000000ca947 */ /* 0x000fea0003800000 */
[----:B------:R-:W-:Y:S01]  /*0b40*/  UCGABAR_WAIT ;  /* 0x0000000000007dc7 */ /* 0x000fe20008000000 */
[----:B------:R-:W-:Y:S01]  /*0b50*/  CCTL.IVALL ;  /* 0x00000000ff00798f */ /* 0x000fe20002000000 */
[----:B------:R-:W-:Y:S05]  /*0b60*/  BRA `(.L_x_7) ;  /* 0x0000000000047947 */ /* 0x000fea0003800000 */
.L_x_6:
[----:B------:R-:W-:Y:S06]  /*0b70*/  BAR.SYNC.DEFER_BLOCKING 0x0 ;  /* 0x0000000000007b1d */ /* 0x000fec0000010000 */
.L_x_7:
[----:B------:R-:W-:Y:S05]  /*0b80*/  @!P1 BRA `(.L_x_8) ;  /* 0x000001fc00b09947 */ /* 0x000fea0003800000 */
[----:B------:R-:W-:-:S06]  /*0b90*/  UISETP.GT.U32.AND UP0, UPT, UR16, 0x1, UPT ;  /* 0x000000011000788c */ /* 0x000fcc000bf04070 */
[----:B------:R-:W-:-:S13]  /*0ba0*/  PLOP3.LUT P0, PT, PT, PT, UP0, 0x80, 0x0 ;  /* 0x000000000000781c */ /* 0x000fda0003f0f008 */
[----:B------:R-:W-:Y:S05]  /*0bb0*/  @P0 EXIT ;  /* 0x000000000000094d */ /* 0x000fea0003800000 */
[----:B------:R-:W-:Y:S01]  /*0bc0*/  ULDC.64 UR4, c[0x0][0x650] ;  /* 0x0001940000047ab9 */ /* 0x000fe20000000a00 */
[----:B------:R-:W-:Y:S01]  /*0bd0*/  UMOV UR40, 0xffffffff ;  /* 0xffffffff00287882 */ /* 0x000fe20000000000 */
[----:B------:R-:W-:Y:S01]  /*0be0*/  ISETP.GE.U32.AND P0, PT, R7, UR4, PT ;  /* 0x0000000407007c0c */ /* 0x000fe2000bf06070 */
[----:B------:R-:W-:Y:S01]  /*0bf0*/  UMOV UR41, 0xffffffff ;  /* 0xffffffff00297882 */ /* 0x000fe20000000000 */
[----:B------:R-:W-:Y:S01]  /*0c00*/  UMOV UR42, 0xffffffff ;  /* 0xffffffff002a7882 */ /* 0x000fe20000000000 */
[----:B0-----:R-:W-:Y:S02]  /*0c10*/  PRMT R0, RZ, 0x7610, R0 ;  /* 0x00007610ff007816 */ /* 0x001fe40000000000 */
[----:B------:R-:W-:-:S13]  /*0c20*/  ISETP.GE.U32.AND.EX P0, PT, R6, UR5, PT, P0 ;  /* 0x0000000506007c0c */ /* 0x000fda000bf06100 */
[----:B------:R-:W-:Y:S05]  /*0c30*/  @P0 BRA `(.L_x_9) ;  /* 0x0000000400480947 */ /* 0x000fea0003800000 */
[----:B------:R-:W-:Y:S01]  /*0c40*/  ULDC.64 UR16, c[0x0][0x628] ;  /* 0x00018a0000107ab9 */ /* 0x000fe20000000a00 */
[C---:B------:R-:W-:Y:S01]  /*0c50*/  R2UR UR19, R7.reuse ;  /* 0x00000000071372ca */ /* 0x040fe200000e0000 */
[----:B------:R-:W-:Y:S01]  /*0c60*/  ULDC UR18, c[0x0][0x630] ;  /* 0x00018c0000127ab9 */ /* 0x000fe20000000800 */
[----:B------:R-:W-:Y:S02]  /*0c70*/  ISETP.NE.U32.AND P0, PT, RZ, UR16, PT ;  /* 0x00000010ff007c0c */ /* 0x000fe4000bf05070 */
[----:B------:R-:W-:Y:S02]  /*0c80*/  R2UR UR4, R7 ;  /* 0x00000000070472ca */ /* 0x000fe400000e0000 */
[----:B------:R-:W-:Y:S02]  /*0c90*/  ISETP.NE.AND.EX P0, PT, RZ, UR17, PT, P0 ;  /* 0x00000011ff007c0c */ /* 0x000fe4000bf05300 */
[----:B------:R-:W-:-:S11]  /*0ca0*/  R2UR UR5, R6 ;  /* 0x00000000060572ca */ /* 0x000fd600000e0000 */
[----:B------:R-:W-:Y:S05]  /*0cb0*/  @!P0 BRA `(.L_x_10) ;  /* 0x0000000000308947 */ /* 0x000fea0003800000 */
[----:B------:R-:W-:Y:S01]  /*0cc0*/  R2UR UR4, R7 ;  /* 0x00000000070472ca */ /* 0x000fe200000e0000 */
[----:B------:R-:W-:Y:S01]  /*0cd0*/  ULDC UR9, c[0x0][0x634] ;  /* 0x00018d0000097ab9 */ /* 0x000fe20000000800 */
[----:B------:R-:W-:-:S11]  /*0ce0*/  R2UR UR13, R6 ;  /* 0x00000000060d72ca */ /* 0x000fd600000e0000 */
[----:B------:R-:W-:-:S04]  /*0cf0*/  UIADD3 UR9, UP0, UR4, UR9, URZ ;  /* 0x0000000904097290 */ /* 0x000fc8000ff1e03f */
[----:B------:R-:W-:-:S04]  /*0d00*/  UIADD3.X UR13, URZ, UR13, URZ, UP0, !UPT ;  /* 0x0000000d3f0d7290 */ /* 0x000fc800087fe43f */
[----:B------:R-:W-:-:S04]  /*0d10*/  UIMAD.WIDE.U32 UR4, UR13, UR16, URZ ;  /* 0x000000100d0472a5 */ /* 0x000fc8000f8e003f */
[----:B------:R-:W-:Y:S02]  /*0d20*/  UIMAD.WIDE.U32 UR6, UP0, UR9, UR17, UR4 ;  /* 0x00000011090672a5 */ /* 0x000fe4000f800004 */
[----:B------:R-:W-:Y:S02]  /*0d30*/  UIMAD.WIDE.U32 UR4, UR9, UR16, URZ ;  /* 0x00000010090472a5 */ /* 0x000fe4000f8e003f */
[----:B------:R-:W-:Y:S02]  /*0d40*/  UIADD3.X UR15, URZ, URZ, URZ, UP0, !UPT ;  /* 0x0000003f3f0f7290 */ /* 0x000fe400087fe43f */
[----:B------:R-:W-:Y:S01]  /*0d50*/  UIADD3 URZ, UP0, UR5, UR6, URZ ;  /* 0x00000006053f7290 */ /* 0x000fe2000ff1e03f */
[----:B------:R-:W-:-:S03]  /*0d60*/  UMOV UR14, UR7 ;  /* 0x00000007000e7c82 */ /* 0x000fc60008000000 */
[----:B------:R-:W-:-:S12]  /*0d70*/  UIMAD.WIDE.U32.X UR4, UR13, UR17, UR14, UP0 ;  /* 0x000000110d0472a5 */ /* 0x000fd800080e040e */
.L_x_10:
[----:B------:R-:W-:Y:S01]  /*0d80*/  USHF.R.U64 UR42, UR4, UR18, UR5 ;  /* 0x00000012042a7299 */ /* 0x000fe20008001205 */
[----:B------:R-:W-:Y:S01]  /*0d90*/  R2UR UR7, R6 ;  /* 0x00000000060772ca */ /* 0x000fe200000e0000 */
[----:B------:R-:W-:Y:S02]  /*0da0*/  USHF.R.U32.HI UR4, URZ, UR18, UR5 ;  /* 0x000000123f047299 */ /* 0x000fe40008011605 */
[----:B------:R-:W-:Y:S01]  /*0db0*/  UIADD3 UR5, UP0, URZ, -UR42, URZ ;  /* 0x8000002a3f057290 */ /* 0x000fe2000ff1e03f */
[----:B------:R-:W-:Y:S01]  /*0dc0*/  ULDC.64 UR14, c[0x0][0x620] ;  /* 0x00018800000e7ab9 */ /* 0x000fe20000000a00 */
[----:B------:R-:W-:Y:S02]  /*0dd0*/  UMOV UR6, UR19 ;  /* 0x0000001300067c82 */ /* 0x000fe40008000000 */
[----:B------:R-:W-:Y:S01]  /*0de0*/  UIADD3.X UR4, URZ, ~UR4, URZ, UP0, !UPT ;  /* 0x800000043f047290 */ /* 0x000fe200087fe43f */
[----:B------:R-:W-:Y:S01]  /*0df0*/  ULDC UR9, c[0x0][0x618] ;  /* 0x0001860000097ab9 */ /* 0x000fe20000000800 */
[----:B------:R-:W-:-:S02]  /*0e00*/  UIMAD UR12, UR11, UR12, UR10 ;  /* 0x0000000c0b0c72a4 */ /* 0x000fc4000f8e020a */
[----:B------:R-:W-:Y:S02]  /*0e10*/  UIMAD UR4, UR4, UR14, URZ ;  /* 0x0000000e040472a4 */ /* 0x000fe4000f8e023f */
[----:B------:R-:W-:Y:S02]  /*0e20*/  UIMAD.WIDE.U32 UR6, UR5, UR14, UR6 ;  /* 0x0000000e050672a5 */ /* 0x000fe4000f8e0006 */
[----:B------:R-:W-:Y:S01]  /*0e30*/  UIMAD UR4, UR5, UR15, UR4 ;  /* 0x0000000f050472a4 */ /* 0x000fe2000f8e0204 */
[----:B------:R-:W-:Y:S01]  /*0e40*/  ULDC UR10, c[0x0][0x608] ;  /* 0x00018200000a7ab9 */ /* 0x000fe20000000800 */
[----:B------:R-:W-:Y:S02]  /*0e50*/  ULDC UR18, c[0x0][0x658] ;  /* 0x0001960000127ab9 */ /* 0x000fe40000000800 */
[----:B------:R-:W-:Y:S01]  /*0e60*/  UIADD3 UR7, UR7, UR4, URZ ;  /* 0x0000000407077290 */ /* 0x000fe2000fffe03f */
[----:B------:R-:W-:Y:S02]  /*0e70*/  UMOV UR11, 0xffffffff ;  /* 0xffffffff000b7882 */ /* 0x000fe40000000000 */
[----:B------:R-:W-:Y:S01]  /*0e80*/  ULDC.64 UR4, c[0x0][0x640] ;  /* 0x0001900000047ab9 */ /* 0x000fe20000000a00 */
[----:B------:R-:W-:Y:S01]  /*0e90*/  USHF.R.U64 UR16, UR6, UR9, UR7 ;  /* 0x0000000906107299 */ /* 0x000fe20008001207 */
[----:B------:R-:W-:Y:S01]  /*0ea0*/  ISETP.NE.U32.AND P0, PT, RZ, UR4, PT ;  /* 0x00000004ff007c0c */ /* 0x000fe2000bf05070 */
[----:B------:R-:W-:-:S02]  /*0eb0*/  USHF.R.U32.HI UR7, URZ, UR9, UR7 ;  /* 0x000000093f077299 */ /* 0x000fc40008011607 */
[----:B------:R-:W-:Y:S01]  /*0ec0*/  USHF.L.U32 UR6, UR11, UR18, URZ ;  /* 0x000000120b067299 */ /* 0x000fe2000800063f */
[----:B------:R-:W-:Y:S01]  /*0ed0*/  ISETP.NE.AND.EX P0, PT, RZ, UR5, PT, P0 ;  /* 0x00000005ff007c0c */ /* 0x000fe2000bf05300 */
[----:B------:R-:W-:Y:S02]  /*0ee0*/  USHF.R.U64 UR22, UR16, UR10, UR7 ;  /* 0x0000000a10167299 */ /* 0x000fe40008001207 */
[----:B------:R-:W-:Y:S02]  /*0ef0*/  USHF.R.U32.HI UR7, URZ, UR10, UR7 ;  /* 0x0000000a3f077299 */ /* 0x000fe40008011607 */
[----:B------:R-:W-:Y:S02]  /*0f00*/  UISETP.NE.AND UP1, UPT, UR39, URZ, UPT ;  /* 0x0000003f2700728c */ /* 0x000fe4000bf25270 */
[----:B------:R-:W-:Y:S01]  /*0f10*/  USHF.R.U64 UR23, UR22, UR18, UR7 ;  /* 0x0000001216177299 */ /* 0x000fe20008001207 */
[----:B------:R-:W-:Y:S01]  /*0f20*/  ULDC UR17, c[0x0][0x600] ;  /* 0x0001800000117ab9 */ /* 0x000fe20000000800 */
[----:B------:R-:W-:-:S02]  /*0f30*/  ULOP3.LUT UR13, URZ, UR6, URZ, 0x33, !UPT ;  /* 0x000000063f0d7292 */ /* 0x000fc4000f8e333f */
[----:B------:R-:W-:Y:S02]  /*0f40*/  UIADD3 UR15, UR17, -0x1, URZ ;  /* 0xffffffff110f7890 */ /* 0x000fe4000fffe03f */
[----:B------:R-:W-:Y:S02]  /*0f50*/  USEL UR12, UR8, UR12, !UP1 ;  /* 0x0000000c080c7287 */ /* 0x000fe4000c800000 */
[----:B------:R-:W-:Y:S01]  /*0f60*/  USHF.R.U32.HI UR7, URZ, UR18, UR7 ;  /* 0x000000123f077299 */ /* 0x000fe20008011607 */
[----:B------:R-:W-:Y:S01]  /*0f70*/  ULDC UR19, c[0x0][0x648] ;  /* 0x0001920000137ab9 */ /* 0x000fe20000000800 */
[----:B------:R-:W-:Y:S01]  /*0f80*/  ULDC UR20, c[0x0][0x638] ;  /* 0x00018e0000147ab9 */ /* 0x000fe20000000800 */
[----:B------:R-:W-:Y:S01]  /*0f90*/  UMOV UR21, 0x1 ;  /* 0x0000000100157882 */ /* 0x000fe20000000000 */
[----:B------:R-:W-:Y:S01]  /*0fa0*/  UMOV UR6, UR23 ;  /* 0x0000001700067c82 */ /* 0x000fe20008000000 */
[----:B------:R-:W-:Y:S07]  /*0fb0*/  @!P0 BRA `(.L_x_11) ;  /* 0x0000000000308947 */ /* 0x000fee0003800000 */
[----:B------:R-:W-:Y:S02]  /*0fc0*/  ULDC UR10, c[0x0][0x64c] ;  /* 0x00019300000a7ab9 */ /* 0x000fe40000000800 */
        /* <DEDUP_REMOVED lines=8> */
[----:B------:R-:W-:-:S07]  /*1050*/  UIMAD.WIDE.U32.X UR4, UR14, UR5, UR10, UP0 ;  /* 0x000000050e0472a5 */ /* 0x000fce00080e040a */
[----:B------:R-:W-:Y:S01]  /*1060*/  UMOV UR6, UR4 ;  /* 0x0000000400067c82 */ /* 0x000fe20008000000 */
[----:B------:R-:W-:-:S05]  /*1070*/  UMOV UR7, UR5 ;  /* 0x0000000500077c82 */ /* 0x000fca0008000000 */
.L_x_11:
[----:B------:R-:W-:Y:S01]  /*1080*/  USHF.R.U64 UR5, UR6, UR19, UR7 ;  /* 0x0000001306057299 */ /* 0x000fe20008001207 */
[----:B------:R-:W-:Y:S01]  /*1090*/  IMAD.MOV.U32 R0, RZ, RZ, 0x1 ;  /* 0x00000001ff007424 */ /* 0x000fe200078e00ff */
[----:B------:R-:W-:Y:S02]  /*10a0*/  USHF.L.U32 UR4, UR21, UR18, URZ ;  /* 0x0000001215047299 */ /* 0x000fe4000800063f */
[----:B------:R-:W-:Y:S02]  /*10b0*/  ULOP3.LUT UR13, UR22, UR13, URZ, 0xc0, !UPT ;  /* 0x0000000d160d7292 */ /* 0x000fe4000f8ec03f */
[----:B------:R-:W-:Y:S02]  /*10c0*/  UIADD3 UR6, -UR5, URZ, URZ ;  /* 0x0000003f05067290 */ /* 0x000fe4000fffe13f */
[----:B------:R-:W-:Y:S02]  /*10d0*/  UIMAD UR13, UR4, UR5, UR13 ;  /* 0x00000005040d72a4 */ /* 0x000fe4000f8e020d */
[----:B------:R-:W-:-:S02]  /*10e0*/  ULOP3.LUT UR15, UR16, UR15, URZ, 0xc0, !UPT ;  /* 0x0000000f100f7292 */ /* 0x000fc4000f8ec03f */
[----:B------:R-:W-:Y:S01]  /*10f0*/  UIMAD UR4, UR6, UR20, UR23 ;  /* 0x00000014060472a4 */ /* 0x000fe2000f8e0217 */
[----:B------:R-:W-:Y:S01]  /*1100*/  ULDC UR5, c[0x0][0x610] ;  /* 0x0001840000057ab9 */ /* 0x000fe20000000800 */
[----:B------:R-:W-:Y:S02]  /*1110*/  UISETP.NE.AND UP0, UPT, UR39, URZ, UPT ;  /* 0x0000003f2700728c */ /* 0x000fe4000bf05270 */
[----:B------:R-:W-:Y:S02]  /*1120*/  UIMAD UR12, UR13, UR5, UR12 ;  /* 0x000000050d0c72a4 */ /* 0x000fe4000f8e020c */
[----:B------:R-:W-:-:S04]  /*1130*/  UIMAD UR4, UR4, UR17, UR15 ;  /* 0x00000011040472a4 */ /* 0x000fc8000f8e020f */
[----:B------:R-:W-:Y:S02]  /*1140*/  USEL UR41, UR4, UR12, !UP0 ;  /* 0x0000000c04297287 */ /* 0x000fe4000c000000 */
[----:B------:R-:W-:-:S12]  /*1150*/  USEL UR40, UR12, UR4, !UP0 ;  /* 0x000000040c287287 */ /* 0x000fd8000c000000 */
.L_x_9:
[----:B------:R-:W-:-:S08]  /*1160*/  NOP ;  /* 0x0000000000007918 */ /* 0x000fd00000000000 */
[----:B------:R-:W0:Y:S02]  /*1170*/  USETMAXREG.TRY_ALLOC.CTAPOOL UP0, 0xf0 ;  /* 0x000000f0000079c8 */ /* 0x000e240008000600 */
[----:B0-----:R-:W-:-:S13]  /*1180*/  PLOP3.LUT P0, PT, PT, PT, UP0, 0x80, 0x0 ;  /* 0x000000000000781c */ /* 0x001fda0003f0f008 */
[----:B------:R-:W-:Y:S05]  /*1190*/  @!P0 BRA `(.L_x_9) ;  /* 0xfffffffc00f08947 */ /* 0x000fea000383ffff */
[----:B------:R-:W-:Y:S01]  /*11a0*/  ULDC.64 UR4, c[0x0][0x598] ;  /* 0x0001660000047ab9 */ /* 0x000fe20000000a00 */
[----:B------:R-:W-:Y:S01]  /*11b0*/  ULDC.64 UR46, c[0x0][0x208] ;  /* 0x00008200002e7ab9 */ /* 0x000fe20000000a00 */
[----:B------:R-:W-:-:S04]  /*11c0*/  ISETP.NE.U32.AND P0, PT, RZ, UR4, PT ;  /* 0x00000004ff007c0c */ /* 0x000fc8000bf05070 */
[----:B------:R-:W-:-:S13]  /*11d0*/  ISETP.NE.AND.EX P0, PT, RZ, UR5, PT, P0 ;  /* 0x00000005ff007c0c */ /* 0x000fda000bf05300 */
[----:B------:R-:W-:Y:S05]  /*11e0*/  @!P0 BRA `(.L_x_12) ;  /* 0x00000000001c8947 */ /* 0x000fea0003800000 */
[----:B------:R-:W0:Y:S02]  /*11f0*/  LDC.64 R2, c[0x0][0x598] ;  /* 0x00016600ff027b82 */ /* 0x000e240000000a00 */
[----:B0-----:R-:W2:Y:S02]  /*1200*/  LDG.E.64 R2, desc[UR46][R2.64] ;  /* 0x0000002e02027981 */ /* 0x001ea4000c1e1b00 */
[----:B--2---:R-:W-:-:S04]  /*1210*/  ISETP.NE.U32.AND P0, PT, R2, RZ, PT ;  /* 0x000000ff0200720c */ /* 0x004fc80003f05070 */
[----:B------:R-:W-:-:S13]  /*1220*/  ISETP.NE.AND.EX P0, PT, R3, RZ, PT, P0 ;  /* 0x000000ff0300720c */ /* 0x000fda0003f05300 */
[----:B------:R-:W-:Y:S05]  /*1230*/  @!P0 BRA `(.L_x_12) ;  /* 0x0000000000088947 */ /* 0x000fea0003800000 */
[----:B------:R0:W5:Y:S01]  /*1240*/  LD.E R2, desc[UR46][R2.64] ;  /* 0x0000002e02027980 */ /* 0x000162000c101900 */
[----:B------:R-:W-:Y:S05]  /*1250*/  BRA `(.L_x_13) ;  /* 0x0000000000247947 */ /* 0x000fea0003800000 */
.L_x_12:
[----:B------:R-:W-:Y:S02]  /*1260*/  ULDC.64 UR4, c[0x0][0x588] ;  /* 0x0001620000047ab9 */ /* 0x000fe40000000a00 */
[----:B------:R-:W-:-:S04]  /*1270*/  ISETP.NE.U32.AND P0, PT, RZ, UR4, PT ;  /* 0x00000004ff007c0c */ /* 0x000fc8000bf05070 */
[----:B------:R-:W-:-:S13]  /*1280*/  ISETP.NE.AND.EX P0, PT, RZ, UR5, PT, P0 ;  /* 0x00000005ff007c0c */ /* 0x000fda000bf05300 */
[----:B------:R-:W-:Y:S05]  /*1290*/  @!P0 BRA `(.L_x_14) ;  /* 0x00000000000c8947 */ /* 0x000fea0003800000 */
[----:B------:R-:W0:Y:S02]  /*12a0*/  LDC.64 R2, c[0x0][0x588] ;  /* 0x00016200ff027b82 */ /* 0x000e240000000a00 */
[----:B0-----:R2:W5:Y:S01]  /*12b0*/  LDG.E R2, desc[UR46][R2.64] ;  /* 0x0000002e02027981 */ /* 0x001562000c1e1900 */
[----:B------:R-:W-:Y:S05]  /*12c0*/  BRA `(.L_x_13) ;  /* 0x0000000000087947 */ /* 0x000fea0003800000 */
.L_x_14:
[----:B------:R-:W-:Y:S02]  /*12d0*/  ULDC UR4, c[0x0][0x580] ;  /* 0x0001600000047ab9 */ /* 0x000fe40000000800 */
[----:B------:R-:W-:-:S07]  /*12e0*/  IMAD.U32 R2, RZ, RZ, UR4 ;  /* 0x00000004ff027e24 */ /* 0x000fce000f8e00ff */
.L_x_13:
[----:B------:R-:W-:Y:S02]  /*12f0*/  ULDC.64 UR4, c[0x0][0x5a0] ;  /* 0x0001680000047ab9 */ /* 0x000fe40000000a00 */
[----:B------:R-:W-:-:S04]  /*1300*/  ISETP.NE.U32.AND P0, PT, RZ, UR4, PT ;  /* 0x00000004ff007c0c */ /* 0x000fc8000bf05070 */
[----:B------:R-:W-:-:S13]  /*1310*/  ISETP.NE.AND.EX P0, PT, RZ, UR5, PT, P0 ;  /* 0x00000005ff007c0c */ /* 0x000fda000bf05300 */
[----:B------:R-:W-:Y:S05]  /*1320*/  @!P0 BRA `(.L_x_15) ;  /* 0x00000000001c8947 */ /* 0x000fea0003800000 */
[----:B------:R-:W3:Y:S02]  /*1330*/  LDC.64 R4, c[0x0][0x5a0] ;  /* 0x00016800ff047b82 */ /* 0x000ee40000000a00 */
[----:B---3--:R-:W3:Y:S02]  /*1340*/  LDG.E.64 R4, desc[UR46][R4.64] ;  /* 0x0000002e04047981 */ /* 0x008ee4000c1e1b00 */
[----:B---3--:R-:W-:-:S04]  /*1350*/  ISETP.NE.U32.AND P0, PT, R4, RZ, PT ;  /* 0x000000ff0400720c */ /* 0x008fc80003f05070 */
[----:B------:R-:W-:-:S13]  /*1360*/  ISETP.NE.AND.EX P0, PT, R5, RZ, PT, P0 ;  /* 0x000000ff0500720c */ /* 0x000fda0003f05300 */
[----:B------:R-:W-:Y:S05]  /*1370*/  @!P0 BRA `(.L_x_15) ;  /* 0x0000000000088947 */ /* 0x000fea0003800000 */
[----:B------:R3:W5:Y:S01]  /*1380*/  LD.E R16, desc[UR46][R4.64] ;  /* 0x0000002e04107980 */ /* 0x000762000c101900 */
[----:B------:R-:W-:Y:S05]  /*1390*/  BRA `(.L_x_16) ;  /* 0x0000000000247947 */ /* 0x000fea0003800000 */
.L_x_15:
[----:B------:R-:W-:Y:S02]  /*13a0*/  ULDC.64 UR4, c[0x0][0x590] ;  /* 0x0001640000047ab9 */ /* 0x000fe40000000a00 */
[----:B------:R-:W-:-:S04]  /*13b0*/  ISETP.NE.U32.AND P0, PT, RZ, UR4, PT ;  /* 0x00000004ff007c0c */ /* 0x000fc8000bf05070 */
[----:B------:R-:W-:-:S13]  /*13c0*/  ISETP.NE.AND.EX P0, PT, RZ, UR5, PT, P0 ;  /* 0x00000005ff007c0c */ /* 0x000fda000bf05300 */
[----:B------:R-:W-:Y:S05]  /*13d0*/  @!P0 BRA `(.L_x_17) ;  /* 0x00000000000c8947 */ /* 0x000fea0003800000 */
[----:B------:R-:W3:Y:S02]  /*13e0*/  LDC.64 R16, c[0x0][0x590] ;  /* 0x00016400ff107b82 */ /* 0x000ee40000000a00 */
[----:B---3--:R4:W5:Y:S01]  /*13f0*/  LDG.E R16, desc[UR46][R16.64] ;  /* 0x0000002e10107981 */ /* 0x008962000c1e1900 */
[----:B------:R-:W-:Y:S05]  /*1400*/  BRA `(.L_x_16) ;  /* 0x0000000000087947 */ /* 0x000fea0003800000 */
.L_x_17:
[----:B------:R-:W-:Y:S02]  /*1410*/  ULDC UR4, c[0x0][0x584] ;  /* 0x0001610000047ab9 */ /* 0x000fe40000000800 */
[----:B------:R-:W-:-:S07]  /*1420*/  IMAD.U32 R16, RZ, RZ, UR4 ;  /* 0x00000004ff107e24 */ /* 0x000fce000f8e00ff */
.L_x_16:
[----:B------:R-:W-:-:S13]  /*1430*/  LOP3.LUT P0, RZ, R0, 0xff, RZ, 0xc0, !PT ;  /* 0x000000ff00ff7812 */ /* 0x000fda000780c0ff */
[----:B------:R-:W-:Y:S05]  /*1440*/  @!P0 EXIT ;  /* 0x000000000000894d */ /* 0x000fea0003800000 */
[----:B------:R-:W-:Y:S01]  /*1450*/  ULDC UR4, c[0x0][0x28c] ;  /* 0x0000a30000047ab9 */ /* 0x000fe20000000800 */
[----:B------:R-:W-:Y:S01]  /*1460*/  UMOV UR36, URZ ;  /* 0x0000003f00247c82 */ /* 0x000fe20008000000 */
[----:B------:R-:W-:Y:S01]  /*1470*/  UIADD3 UR4, UR4, 0xf, URZ ;  /* 0x0000000f04047890 */ /* 0x000fe2000fffe03f */
[----:B------:R-:W-:-:S03]  /*1480*/  UMOV UR37, URZ ;  /* 0x0000003f00257c82 */ /* 0x000fc60008000000 */
[----:B------:R-:W-:-:S04]  /*1490*/  USHF.R.S32.HI UR5, URZ, 0x1f, UR4 ;  /* 0x0000001f3f057899 */ /* 0x000fc80008011404 */
[----:B------:R-:W-:-:S04]  /*14a0*/  ULEA.HI UR5, UR5, UR4, URZ, 0x4 ;  /* 0x0000000405057291 */ /* 0x000fc8000f8f203f */
[----:B------:R-:W-:-:S12]  /*14b0*/  USHF.R.S32.HI UR43, URZ, 0x4, UR5 ;  /* 0x000000043f2b7899 */ /* 0x000fd80008011405 */
.L_x_669:
[----:B------:R-:W0:Y:S01]  /*14c0*/  S2R R0, SR_TID.X ;  /* 0x0000000000007919 */ /* 0x000e220000002100 */
[----:B-1----:R-:W1:Y:S01]  /*14d0*/  S2UR UR6, SR_CgaCtaId ;  /* 0x00000000000679c3 */ /* 0x002e620000008800 */
[----:B------:R-:W-:Y:S02]  /*14e0*/  UMOV UR44, 0x400 ;  /* 0x00000400002c7882 */ /* 0x000fe40000000000 */
[----:B-1----:R-:W-:Y:S01]  /*14f0*/  ULEA UR44, UR6, UR44, 0x18 ;  /* 0x0000002c062c7291 */ /* 0x002fe2000f8ec03f */
[----:B0-----:R-:W-:-:S04]  /*1500*/  LOP3.LUT R0, R0, 0x80, RZ, 0xc0, !PT ;  /* 0x0000008000007812 */ /* 0x001fc800078ec0ff */
[----:B------:R-:W-:-:S06]  /*1510*/  SHF.R.U32.HI R0, RZ, 0x7, R0 ;  /* 0x00000007ff007819 */ /* 0x000fcc0000011600 */
[----:B------:R-:W0:Y:S02]  /*1520*/  SHFL.IDX PT, R0, R0, RZ, 0x1f ;  /* 0x00001fff00007589 */ /* 0x000e2400000e0000 */
[----:B0-----:R-:W-:-:S13]  /*1530*/  R2UR UR4, R0 ;  /* 0x00000000000472ca */ /* 0x001fda00000e0000 */
[----:B------:R-:W-:-:S04]  /*1540*/  ULEA.HI UR5, UR4, UR4, URZ, 0x1 ;  /* 0x0000000404057291 */ /* 0x000fc8000f8f083f */
[----:B------:R-:W-:-:S04]  /*1550*/  ULOP3.LUT UR5, UR5, 0x1ffffe, URZ, 0xc0, !UPT ;  /* 0x001ffffe05057892 */ /* 0x000fc8000f8ec03f */
[----:B------:R-:W-:-:S03]  /*1560*/  UIADD3 UR5, UR4, -UR5, URZ ;  /* 0x8000000504057290 */ /* 0x000fc6000fffe03f */
[----:B------:R-:W-:Y:S01]  /*1570*/  ULDC UR4, c[0x0][0x28c] ;  /* 0x0000a30000047ab9 */ /* 0x000fe20000000800 */
[----:B------:R-:W-:Y:S01]  /*1580*/  ULEA UR5, UR5, UR44, 0xb ;  /* 0x0000002c05057291 */ /* 0x000fe2000f8e583f */
[----:B------:R-:W-:-:S03]  /*1590*/  ISETP.LT.AND P0, PT, RZ, UR4, PT ;  /* 0x00000004ff007c0c */ /* 0x000fc6000bf01270 */
[----:B------:R-:W-:-:S04]  /*15a0*/  UIADD3 UR5, UR5, 0x180, URZ ;  /* 0x0000018005057890 */ /* 0x000fc8000fffe03f */
[----:B------:R-:W-:-:S04]  /*15b0*/  USHF.R.U32.HI UR5, URZ, 0x4, UR5 ;  /* 0x000000043f057899 */ /* 0x000fc80008011605 */
[----:B------:R-:W-:Y:S02]  /*15c0*/  ULOP3.LUT UR45, UR5, 0x3fff, URZ, 0xc0, !UPT ;  /* 0x00003fff052d7892 */ /* 0x000fe4000f8ec03f */
[----:B---3-5:R-:W-:Y:S10]  /*15d0*/  @P0 BRA `(.L_x_18) ;  /* 0x0000000000400947 */ /* 0x028ff40003800000 */
[----:B------:R-:W-:Y:S01]  /*15e0*/  MOV R0, 0x0 ;  /* 0x0000000000007802 */ /* 0x000fe20000000f00 */
[----:B------:R-:W-:Y:S01]  /*15f0*/  ULDC.64 UR4, c[0x4][0x68] ;  /* 0x01001a0000047ab9 */ /* 0x000fe20000000a00 */
[----:B------:R-:W-:Y:S01]  /*1600*/  ULDC.64 UR6, c[0x4][0x8] ;  /* 0x0100020000067ab9 */ /* 0x000fe20000000a00 */
[----:B---3--:R-:W-:Y:S01]  /*1610*/  IMAD.U32 R4, RZ, RZ, UR4 ;  /* 0x00000004ff047e24 */ /* 0x008fe2000f8e00ff */
[----:B------:R0:W1:Y:S01]  /*1620*/  LDC.64 R14, c[0x4][R0] ;  /* 0x01000000000e7b82 */ /* 0x0000620000000a00 */
[----:B------:R-:W-:Y:S01]  /*1630*/  IMAD.U32 R5, RZ, RZ, UR5 ;  /* 0x00000005ff057e24 */ /* 0x000fe2000f8e00ff */
[----:B------:R-:W-:Y:S01]  /*1640*/  ULDC.64 UR4, c[0x4][0x70] ;  /* 0x01001c0000047ab9 */ /* 0x000fe20000000a00 */
[----:B------:R-:W-:Y:S02]  /*1650*/  IMAD.U32 R10, RZ, RZ, UR6 ;  /* 0x00000006ff0a7e24 */ /* 0x000fe4000f8e00ff */
[----:B------:R-:W-:Y:S02]  /*1660*/  IMAD.U32 R6, RZ, RZ, UR4 ;  /* 0x00000004ff067e24 */ /* 0x000fe4000f8e00ff */
[----:B------:R-:W-:-:S02]  /*1670*/  IMAD.U32 R7, RZ, RZ, UR5 ;  /* 0x00000005ff077e24 */ /* 0x000fc4000f8e00ff */
[----:B------:R-:W-:Y:S02]  /*1680*/  IMAD.U32 R11, RZ, RZ, UR7 ;  /* 0x00000007ff0b7e24 */ /* 0x000fe4000f8e00ff */
[----:B------:R-:W-:Y:S02]  /*1690*/  IMAD.MOV.U32 R8, RZ, RZ, 0x1e1 ;  /* 0x000001e1ff087424 */ /* 0x000fe400078e00ff */
[----:B------:R-:W-:Y:S02]  /*16a0*/  IMAD.MOV.U32 R12, RZ, RZ, 0x1 ;  /* 0x00000001ff0c7424 */ /* 0x000fe400078e00ff */
[----:B0-----:R-:W-:-:S07]  /*16b0*/  IMAD.MOV.U32 R13, RZ, RZ, RZ ;  /* 0x000000ffff0d7224 */ /* 0x001fce00078e00ff */
[----:B------:R-:W-:-:S07]  /*16c0*/  LEPC R20, `(.L_x_18) ;  /* 0x000000001014794e */ /* 0x000fce0000000000 */
[----:B-12-45:R-:W-:Y:S05]  /*16d0*/  CALL.ABS.NOINC R14 ;  /* 0x000000000e007343 */ /* 0x036fea0003c00000 */
.L_x_18:
[----:B------:R-:W-:-:S06]  /*16e0*/  ULOP3.LUT UR4, UR38, 0x1, URZ, 0xfc, !UPT ;  /* 0x0000000126047892 */ /* 0x000fcc000f8efc3f */
[----:B------:R-:W-:-:S05]  /*16f0*/  IMAD.U32 R0, RZ, RZ, UR4 ;  /* 0x00000004ff007e24 */ /* 0x000fca000f8e00ff */
[----:B------:R-:W-:-:S13]  /*1700*/  ISETP.NE.AND P0, PT, R0, 0x3, PT ;  /* 0x000000030000780c */ /* 0x000fda0003f05270 */
[----:B------:R-:W-:Y:S05]  /*1710*/  @!P0 BRA `(.L_x_19) ;  /* 0x0000000000048947 */ /* 0x000fea0003800000 */
[----:B------:R-:W-:Y:S01]  /*1720*/  BPT.TRAP 0x1 ;  /* 0x000000040000795c */ /* 0x000fe20000300000 */
.L_x_19:
[----:B--2---:R-:W-:Y:S02]  /*1730*/  IMAD.U32 R3, RZ, RZ, UR37 ;  /* 0x00000025ff037e24 */ /* 0x004fe4000f8e00ff */
[----:B------:R-:W-:-:S03]  /*1740*/  IMAD.U32 R0, RZ, RZ, UR36 ;  /* 0x00000024ff007e24 */ /* 0x000fc6000f8e00ff */
[----:B------:R-:W-:Y:S02]  /*1750*/  LEA R3, R3, UR44, 0x3 ;  /* 0x0000002c03037c11 */ /* 0x000fe4000f8e18ff */
[----:B------:R-:W-:-:S04]  /*1760*/  SHF.L.U32 R0, R0, 0x1f, RZ ;  /* 0x0000001f00007819 */ /* 0x000fc800000006ff */
[----:B------:R0:W1:Y:S01]  /*1770*/  SYNCS.PHASECHK.TRANS64.TRYWAIT P1, [R3+URZ], R0 ;  /* 0x00000000030075a7 */ /* 0x000062000802017f */
[----:B------:R-:W-:Y:S05]  /*1780*/  @!P0 BRA `(.L_x_20) ;  /* 0x0000000000048947 */ /* 0x000fea0003800000 */
[----:B------:R-:W-:Y:S01]  /*1790*/  BPT.TRAP 0x1 ;  /* 0x000000040000795c */ /* 0x000fe20000300000 */
.L_x_20:
[----:B-1----:R-:W-:Y:S05]  /*17a0*/  @P1 BRA `(.L_x_21) ;  /* 0x0000000000081947 */ /* 0x002fea0003800000 */
[----:B------:R-:W1:Y:S02]  /*17b0*/  SYNCS.PHASECHK.TRANS64.TRYWAIT P1, [R3+URZ], R0 ;  /* 0x00000000030075a7 */ /* 0x000e64000802017f */
[----:B-1----:R-:W-:Y:S05]  /*17c0*/  @!P1 BRA `(.L_x_22) ;  /* 0x0000020c00409947 */ /* 0x002fea0003800000 */
.L_x_21:
[----:B------:R-:W-:-:S04]  /*17d0*/  UISETP.LT.AND UP0, UPT, UR43, 0x1, UPT ;  /* 0x000000012b00788c */ /* 0x000fc8000bf01270 */
[----:B------:R-:W-:-:S06]  /*17e0*/  USEL UR4, UR43, 0x1, UP0 ;  /* 0x000000012b047887 */ /* 0x000fcc0008000000 */
[----:B------:R-:W-:Y:S01]  /*17f0*/  IMAD.U32 R6, RZ, RZ, UR4 ;  /* 0x00000004ff067e24 */ /* 0x000fe2000f8e00ff */
[----:B------:R-:W-:Y:S05]  /*1800*/  WARPSYNC.ALL ;  /* 0x0000000000007948 */ /* 0x000fea0003800000 */
[----:B------:R-:W-:-:S04]  /*1810*/  IADD3 R6, -R6, UR43, RZ ;  /* 0x0000002b06067c10 */ /* 0x000fc8000fffe1ff */
[----:B------:R-:W-:Y:S01]  /*1820*/  ISETP.GE.AND P1, PT, R6, 0x1, PT ;  /* 0x000000010600780c */ /* 0x000fe20003f26270 */
[----:B------:R-:W-:Y:S01]  /*1830*/  UIADD3 UR4, UR44, 0x28180, URZ ;  /* 0x000281802c047890 */ /* 0x000fe2000fffe03f */
[----:B------:R-:W-:Y:S01]  /*1840*/  WARPGROUP.ARRIVE ;  /* 0x00000000000079c5 */ /* 0x000fe20000000000 */
[----:B------:R-:W-:Y:S02]  /*1850*/  ULOP3.LUT UR24, UR45, 0x10000, URZ, 0xfc, !UPT ;  /* 0x000100002d187892 */ /* 0x000fe4000f8efc3f */
[----:B------:R-:W-:Y:S02]  /*1860*/  USHF.R.U32.HI UR4, URZ, 0x4, UR4 ;  /* 0x000000043f047899 */ /* 0x000fe40008011604 */
[----:B------:R-:W-:Y:S02]  /*1870*/  ULEA UR26, UR37, UR24, 0xa ;  /* 0x00000018251a7291 */ /* 0x000fe4000f8e503f */
[----:B------:R-:W-:Y:S01]  /*1880*/  ULOP3.LUT UR4, UR4, 0x3fff, URZ, 0xc0, !UPT ;  /* 0x00003fff04047892 */ /* 0x000fe2000f8ec03f */
[----:B------:R-:W-:Y:S01]  /*1890*/  UMOV UR9, 0xc0000010 ;  /* 0xc000001000097882 */ /* 0x000fe20000000000 */
[----:B------:R-:W-:-:S02]  /*18a0*/  UMOV UR11, 0xc0000010 ;  /* 0xc0000010000b7882 */ /* 0x000fc40000000000 */
[----:B------:R-:W-:Y:S01]  /*18b0*/  ULOP3.LUT UR25, UR4, 0x10000, URZ, 0xfc, !UPT ;  /* 0x0001000004197892 */ /* 0x000fe2000f8efc3f */
[----:B------:R-:W-:Y:S01]  /*18c0*/  UMOV UR8, UR26 ;  /* 0x0000001a00087c82 */ /* 0x000fe20008000000 */
[----:B------:R-:W-:Y:S02]  /*18d0*/  UMOV UR5, UR9 ;  /* 0x0000000900057c82 */ /* 0x000fe40008000000 */
[----:B------:R-:W-:Y:S01]  /*18e0*/  UIMAD UR10, UR37, 0x140, UR25 ;  /* 0x00000140250a78a4 */ /* 0x000fe2000f8e0219 */
[----:B------:R-:W-:Y:S01]  /*18f0*/  UMOV UR4, UR8 ;  /* 0x0000000800047c82 */ /* 0x000fe20008000000 */
[----:B------:R-:W-:Y:S02]  /*1900*/  UMOV UR7, 0xc0000010 ;  /* 0xc000001000077882 */ /* 0x000fe40000000000 */
[----:B------:R-:W-:Y:S02]  /*1910*/  UIADD3 UR6, UR10, 0x40, URZ ;  /* 0x000000400a067890 */ /* 0x000fe4000fffe03f */
[----:B------:R-:W-:Y:S01]  /*1920*/  UIADD3 UR14, UR10, 0x80, URZ ;  /* 0x000000800a0e7890 */ /* 0x000fe2000fffe03f */
[----:B------:R-:W-:-:S02]  /*1930*/  UMOV UR12, UR8 ;  /* 0x00000008000c7c82 */ /* 0x000fc40008000000 */
[----:B------:R-:W-:Y:S01]  /*1940*/  HGMMA.64x32x16.F32.BF16 R24, gdesc[UR8], RZ, !UPT, gsb0 ;  /* 0x00600000081879f0 */ /* 0x000fe2000c0018ff */
[----:B------:R-:W-:Y:S01]  /*1950*/  UMOV UR13, UR9 ;  /* 0x00000009000d7c82 */ /* 0x000fe20008000000 */
[----:B------:R-:W-:Y:S01]  /*1960*/  UMOV UR15, 0xc0000010 ;  /* 0xc0000010000f7882 */ /* 0x000fe20000000000 */
[----:B------:R-:W-:Y:S01]  /*1970*/  UIADD3 UR18, UR10, 0xc0, URZ ;  /* 0x000000c00a127890 */ /* 0x000fe2000fffe03f */
[----:B------:R-:W-:Y:S01]  /*1980*/  UMOV UR16, UR8 ;  /* 0x0000000800107c82 */ /* 0x000fe20008000000 */
[----:B------:R-:W-:Y:S01]  /*1990*/  UMOV UR17, UR9 ;  /* 0x0000000900117c82 */ /* 0x000fe20008000000 */
[----:B------:R-:W-:Y:S01]  /*19a0*/  UMOV UR19, 0xc0000010 ;  /* 0xc000001000137882 */ /* 0x000fe20000000000 */
[----:B------:R-:W-:Y:S01]  /*19b0*/  UIADD3 UR22, UR10, 0x100, URZ ;  /* 0x000001000a167890 */ /* 0x000fe2000fffe03f */
[----:B------:R-:W-:Y:S01]  /*19c0*/  UMOV UR20, UR8 ;  /* 0x0000000800147c82 */ /* 0x000fe20008000000 */
[----:B------:R-:W-:Y:S01]  /*19d0*/  UMOV UR21, UR9 ;  /* 0x0000000900157c82 */ /* 0x000fe20008000000 */
[----:B------:R-:W-:Y:S01]  /*19e0*/  UMOV UR23, 0xc0000010 ;  /* 0xc000001000177882 */ /* 0x000fe20000000000 */
[----:B------:R-:W-:-:S02]  /*19f0*/  WARPGROUP.DEPBAR.LE gsb0, 0x0 ;  /* 0x00008000000079c5 */ /* 0x000fc40000010000 */
[----:B------:R-:W-:Y:S04]  /*1a00*/  STL.64 [R1+0x180], R24 ;  /* 0x0001801801007387 */ /* 0x000fe80000100a00 */
[----:B------:R-:W-:Y:S04]  /*1a10*/  STL.64 [R1+0x188], R26 ;  /* 0x0001881a01007387 */ /* 0x000fe80000100a00 */
[----:B------:R-:W-:Y:S04]  /*1a20*/  STL.64 [R1+0x190], R28 ;  /* 0x0001901c01007387 */ /* 0x000fe80000100a00 */
[----:B------:R-:W-:Y:S04]  /*1a30*/  STL.64 [R1+0x198], R30 ;  /* 0x0001981e01007387 */ /* 0x000fe80000100a00 */
[----:B------:R-:W-:Y:S04]  /*1a40*/  STL.64 [R1+0x1a0], R32 ;  /* 0x0001a02001007387 */ /* 0x000fe80000100a00 */
[----:B------:R-:W-:Y:S04]  /*1a50*/  STL.64 [R1+0x1a8], R34 ;  /* 0x0001a82201007387 */ /* 0x000fe80000100a00 */
[----:B------:R-:W-:Y:S04]  /*1a60*/  STL.64 [R1+0x1b0], R36 ;  /* 0x0001b02401007387 */ /* 0x000fe80000100a00 */
[----:B------:R2:W-:Y:S02]  /*1a70*/  STL.64 [R1+0x1b8], R38 ;  /* 0x0001b82601007387 */ /* 0x0005e40000100a00 */
[----:B--2---:R-:W-:-:S06]  /*1a80*/  WARPGROUP.ARRIVE ;  /* 0x00000000000079c5 */ /* 0x004fcc0000000000 */
[----:B------:R-:W-:Y:S01]  /*1a90*/  HGMMA.64x32x16.F32.BF16 R24, gdesc[UR4], RZ, !UPT, gsb0 ;  /* 0x00600000041879f0 */ /* 0x000fe2000c0018ff */
[----:B------:R-:W-:Y:S02]  /*1aa0*/  UIADD3 UR4, UR26, 0x100, URZ ;  /* 0x000001001a047890 */ /* 0x000fe4000fffe03f */
[----:B------:R-:W-:Y:S02]  /*1ab0*/  WARPGROUP.DEPBAR.LE gsb0, 0x0 ;  /* 0x00008000000079c5 */ /* 0x000fe40000010000 */
[----:B------:R-:W-:Y:S01]  /*1ac0*/  WARPGROUP.ARRIVE ;  /* 0x00000000000079c5 */ /* 0x000fe20000000000 */
[----:B------:R-:W-:Y:S04]  /*1ad0*/  STL.64 [R1+0x80], R24 ;  /* 0x0000801801007387 */ /* 0x000fe80000100a00 */
[----:B------:R-:W-:Y:S01]  /*1ae0*/  STL.64 [R1+0x88], R26 ;  /* 0x0000881a01007387 */ /* 0x000fe20000100a00 */
[----:B------:R-:W-:Y:S03]  /*1af0*/  HGMMA.64x32x16.F32.BF16 R200, gdesc[UR12], RZ, !UPT, gsb0 ;  /* 0x006000000cc879f0 */ /* 0x000fe6000c0018ff */
[----:B------:R-:W-:Y:S04]  /*1b00*/  STL.64 [R1+0x90], R28 ;  /* 0x0000901c01007387 */ /* 0x000fe80000100a00 */
[----:B------:R-:W-:Y:S04]  /*1b10*/  STL.64 [R1+0x98], R30 ;  /* 0x0000981e01007387 */ /* 0x000fe80000100a00 */
[----:B------:R-:W-:Y:S04]  /*1b20*/  STL.64 [R1+0xa0], R32 ;  /* 0x0000a02001007387 */ /* 0x000fe80000100a00 */
[----:B------:R-:W-:Y:S04]  /*1b30*/  STL.64 [R1+0xa8], R34 ;  /* 0x0000a82201007387 */ /* 0x000fe80000100a00 */
[----:B------:R-:W-:Y:S04]  /*1b40*/  STL.64 [R1+0xb0], R36 ;  /* 0x0000b02401007387 */ /* 0x000fe80000100a00 */
[----:B------:R2:W-:Y:S01]  /*1b50*/  STL.64 [R1+0xb8], R38 ;  /* 0x0000b82601007387 */ /* 0x0005e20000100a00 */
[----:B------:R-:W-:-:S02]  /*1b60*/  WARPGROUP.DEPBAR.LE gsb0, 0x0 ;  /* 0x00008000000079c5 */ /* 0x000fc40000010000 */
        /* <DEDUP_REMOVED lines=9> */
[----:B------:R-:W-:Y:S01]  /*1c00*/  STL.64 [R1+0x1f0], R200 ;  /* 0x0001f0c801007387 */ /* 0x000fe20000100a00 */
[----:B------:R-:W-:-:S02]  /*1c10*/  WARPGROUP.DEPBAR.LE gsb0, 0x0 ;  /* 0x00008000000079c5 */ /* 0x000fc40000010000 */
[----:B------:R-:W-:-:S06]  /*1c20*/  WARPGROUP.ARRIVE ;  /* 0x00000000000079c5 */ /* 0x000fcc0000000000 */
[----:B------:R-:W-:Y:S01]  /*1c30*/  HGMMA.64x32x16.F32.BF16 R72, gdesc[UR20], RZ, !UPT, gsb0 ;  /* 0x00600000144879f0 */ /* 0x000fe2000c0018ff */
[----:B------:R-:W-:Y:S01]  /*1c40*/  UMOV UR20, UR4 ;  /* 0x0000000400147c82 */ /* 0x000fe20008000000 */
[----:B------:R-:W-:Y:S01]  /*1c50*/  UMOV UR21, 0xc0000010 ;  /* 0xc000001000157882 */ /* 0x000fe20000000000 */
[----:B------:R-:W-:Y:S01]  /*1c60*/  UMOV UR16, UR20 ;  /* 0x0000001400107c82 */ /* 0x000fe20008000000 */
[----:B------:R-:W-:Y:S01]  /*1c70*/  UMOV UR17, UR21 ;  /* 0x0000001500117c82 */ /* 0x000fe20008000000 */
[----:B------:R-:W-:Y:S01]  /*1c80*/  UMOV UR12, UR20 ;  /* 0x00000014000c7c82 */ /* 0x000fe20008000000 */
[----:B------:R-:W-:Y:S01]  /*1c90*/  UMOV UR13, UR21 ;  /* 0x00000015000d7c82 */ /* 0x000fe20008000000 */
[----:B------:R-:W-:Y:S01]  /*1ca0*/  UMOV UR4, UR20 ;  /* 0x0000001400047c82 */ /* 0x000fe20008000000 */
[----:B------:R-:W-:Y:S01]  /*1cb0*/  UMOV UR5, UR21 ;  /* 0x0000001500057c82 */ /* 0x000fe20008000000 */
[----:B------:R-:W-:Y:S01]  /*1cc0*/  UMOV UR8, UR20 ;  /* 0x0000001400087c82 */ /* 0x000fe20008000000 */
[----:B------:R-:W-:Y:S01]  /*1cd0*/  UMOV UR9, UR21 ;  /* 0x0000001500097c82 */ /* 0x000fe20008000000 */
[----:B------:R-:W-:-:S02]  /*1ce0*/  WARPGROUP.DEPBAR.LE gsb0, 0x0 ;  /* 0x00008000000079c5 */ /* 0x000fc40000010000 */
[----:B------:R-:W-:-:S06]  /*1cf0*/  WARPGROUP.ARRIVE ;  /* 0x00000000000079c5 */ /* 0x000fcc0000000000 */
[----:B------:R-:W-:Y:S03]  /*1d00*/  HGMMA.64x32x16.F32.BF16 R56, gdesc[UR20], RZ, !UPT, gsb0 ;  /* 0x00600000143879f0 */ /* 0x000fe6000c0018ff */
[----:B------:R-:W-:Y:S02]  /*1d10*/  WARPGROUP.DEPBAR.LE gsb0, 0x0 ;  /* 0x00008000000079c5 */ /* 0x000fe40000010000 */
[----:B------:R-:W-:-:S06]  /*1d20*/  WARPGROUP.ARRIVE ;  /* 0x00000000000079c5 */ /* 0x000fcc0000000000 */
[----:B------:R-:W-:Y:S03]  /*1d30*/  HGMMA.64x32x16.F32.BF16 R120, gdesc[UR16], RZ, !UPT, gsb0 ;  /* 0x00600000107879f0 */ /* 0x000fe6000c0018ff */
[----:B------:R-:W-:Y:S02]  /*1d40*/  WARPGROUP.DEPBAR.LE gsb0, 0x0 ;  /* 0x00008000000079c5 */ /* 0x000fe40000010000 */
[----:B------:R-:W-:-:S06]  /*1d50*/  WARPGROUP.ARRIVE ;  /* 0x00000000000079c5 */ /* 0x000fcc0000000000 */
[----:B------:R-:W-:Y:S01]  /*1d60*/  HGMMA.64x32x16.F32.BF16 R184, gdesc[UR12], RZ, !UPT, gsb0 ;  /* 0x006000000cb879f0 */ /* 0x000fe2000c0018ff */
[----:B------:R-:W-:Y:S02]  /*1d70*/  UIADD3 UR12, UR26, 0x200, URZ ;  /* 0x000002001a0c7890 */ /* 0x000fe4000fffe03f */
[----:B------:R-:W-:Y:S01]  /*1d80*/  UIADD3 UR26, UR26, 0x300, URZ ;  /* 0x000003001a1a7890 */ /* 0x000fe2000fffe03f */
[----:B------:R-:W-:Y:S02]  /*1d90*/  WARPGROUP.DEPBAR.LE gsb0, 0x0 ;  /* 0x00008000000079c5 */ /* 0x000fe40000010000 */
[----:B--2---:R-:W-:-:S06]  /*1da0*/  WARPGROUP.ARRIVE ;  /* 0x00000000000079c5 */ /* 0x004fcc0000000000 */
[----:B------:R-:W-:Y:S03]  /*1db0*/  HGMMA.64x32x16.F32.BF16 R24, gdesc[UR4], RZ, !UPT, gsb0 ;  /* 0x00600000041879f0 */ /* 0x000fe6000c0018ff */
[----:B------:R-:W-:Y:S02]  /*1dc0*/  WARPGROUP.DEPBAR.LE gsb0, 0x0 ;  /* 0x00008000000079c5 */ /* 0x000fe40000010000 */
        /* <DEDUP_REMOVED lines=43> */
[----:B------:R-:W-:Y:S01]  /*2080*/  WARPGROUP.ARRIVE ;  /* 0x00000000000079c5 */ /* 0x000fe20000000000 */
[----:B------:R-:W-:Y:S04]  /*2090*/  STL.64 [R1], R24 ;  /* 0x0000001801007387 */ /* 0x000fe80000100a00 */
        /* <DEDUP_REMOVED lines=9> */
[----:B------:R-:W-:-:S06]  /*2130*/  WARPGROUP.ARRIVE ;  /* 0x00000000000079c5 */ /* 0x000fcc0000000000 */
[----:B------:R-:W-:Y:S03]  /*2140*/  HGMMA.64x32x16.F32.BF16 R104, gdesc[UR16], RZ, !UPT, gsb0 ;  /* 0x00600000106879f0 */ /* 0x000fe6000c0018ff */
[----:B------:R-:W-:Y:S02]  /*2150*/  WARPGROUP.DEPBAR.LE gsb0, 0x0 ;  /* 0x00008000000079c5 */ /* 0x000fe40000010000 */
        /* <DEDUP_REMOVED lines=13> */
[----:B--2---:R-:W-:-:S06]  /*2230*/  WARPGROUP.ARRIVE ;  /* 0x00000000000079c5 */ /* 0x004fcc0000000000 */
[----:B------:R-:W-:Y:S03]  /*2240*/  HGMMA.64x32x16.F32.BF16 R24, gdesc[UR20], RZ, !UPT, gsb0 ;  /* 0x00600000141879f0 */ /* 0x000fe6000c0018ff */
[----:B------:R-:W-:Y:S02]  /*2250*/  WARPGROUP.DEPBAR.LE gsb0, 0x0 ;  /* 0x00008000000079c5 */ /* 0x000fe40000010000 */
[----:B------:R-:W-:-:S06]  /*2260*/  WARPGROUP.ARRIVE ;  /* 0x00000000000079c5 */ /* 0x000fcc0000000000 */
        /* <DEDUP_REMOVED lines=18> */
[----:B------:R2:W-:Y:S04]  /*2390*/  STL.64 [R1+0xf8], R214 ;  /* 0x0000f8d601007387 */ /* 0x0005e80000100a00 */
[----:B--2---:R2:W5:Y:S04]  /*23a0*/  LDL.LU.64 R214, [R1+0x228] ;  /* 0x0002280001d67983 */ /* 0x0045680000300a00 */
[----:B------:R2:W5:Y:S04]  /*23b0*/  LDL.LU.64 R212, [R1+0x220] ;  /* 0x0002200001d47983 */ /* 0x0005680000300a00 */
[----:B------:R2:W5:Y:S04]  /*23c0*/  LDL.LU.64 R210, [R1+0x218] ;  /* 0x0002180001d27983 */ /* 0x0005680000300a00 */
[----:B------:R2:W5:Y:S04]  /*23d0*/  LDL.LU.64 R208, [R1+0x210] ;  /* 0x0002100001d07983 */ /* 0x0005680000300a00 */
[----:B------:R2:W5:Y:S04]  /*23e0*/  LDL.LU.64 R206, [R1+0x208] ;  /* 0x0002080001ce7983 */ /* 0x0005680000300a00 */
[----:B------:R2:W5:Y:S04]  /*23f0*/  LDL.LU.64 R204, [R1+0x200] ;  /* 0x0002000001cc7983 */ /* 0x0005680000300a00 */
[----:B------:R2:W5:Y:S04]  /*2400*/  LDL.LU.64 R202, [R1+0x1f8] ;  /* 0x0001f80001ca7983 */ /* 0x0005680000300a00 */
[----:B------:R2:W5:Y:S01]  /*2410*/  LDL.LU.64 R200, [R1+0x1f0] ;  /* 0x0001f00001c87983 */ /* 0x0005620000300a00 */
[----:B------:R-:W-:Y:S05]  /*2420*/  @!P1 BRA `(.L_x_23) ;  /* 0x0000001400209947 */ /* 0x000fea0003800000 */
[----:B------:R-:W-:Y:S01]  /*2430*/  UIADD3 UR26, UR37, 0x1, URZ ;  /* 0x00000001251a7890 */ /* 0x000fe2000fffe03f */
[----:B01----:R-:W-:Y:S02]  /*2440*/  IMAD.MOV.U32 R3, RZ, RZ, R6 ;  /* 0x000000ffff037224 */ /* 0x003fe400078e0006 */
[----:B------:R-:W-:Y:S01]  /*2450*/  IMAD.U32 R0, RZ, RZ, UR37 ;  /* 0x00000025ff007e24 */ /* 0x000fe2000f8e00ff */
[----:B------:R-:W-:-:S04]  /*2460*/  UISETP.NE.AND UP0, UPT, UR26, 0xa, UPT ;  /* 0x0000000a1a00788c */ /* 0x000fc8000bf05270 */
[----:B------:R-:W-:Y:S02]  /*2470*/  USEL UR4, URZ, 0x1, UP0 ;  /* 0x000000013f047887 */ /* 0x000fe40008000000 */
[----:B------:R-:W-:Y:S02]  /*2480*/  USEL UR26, UR26, URZ, UP0 ;  /* 0x0000003f1a1a7287 */ /* 0x000fe40008000000 */
[----:B------:R-:W-:-:S06]  /*2490*/  ULOP3.LUT UR4, UR36, UR4, URZ, 0x3c, !UPT ;  /* 0x0000000424047292 */ /* 0x000fcc000f8e3c3f */
[----:B---3--:R-:W-:-:S07]  /*24a0*/  IMAD.U32 R4, RZ, RZ, UR4 ;  /* 0x00000004ff047e24 */ /* 0x008fce000f8e00ff */
.L_x_30:
[----:B0-----:R-:W-:Y:S05]  /*24b0*/  @!P0 BRA `(.L_x_24) ;  /* 0x0000000000048947 */ /* 0x001fea0003800000 */
[----:B------:R-:W-:Y:S01]  /*24c0*/  BPT.TRAP 0x1 ;  /* 0x000000040000795c */ /* 0x000fe20000300000 */
.L_x_24:
[----:B------:R-:W-:Y:S01]  /*24d0*/  ULEA UR4, UR26, UR44, 0x3 ;  /* 0x0000002c1a047291 */ /* 0x000fe2000f8e183f */
[----:B------:R-:W-:-:S08]  /*24e0*/  SHF.L.U32 R5, R4, 0x1f, RZ ;  /* 0x0000001f04057819 */ /* 0x000fd000000006ff */
[----:B------:R0:W1:Y:S01]  /*24f0*/  SYNCS.PHASECHK.TRANS64.TRYWAIT P1, [UR4], R5 ;  /* 0x00000005ff0075a7 */ /* 0x0000620008020144 */
[----:B------:R-:W-:Y:S05]  /*2500*/  @!P0 BRA `(.L_x_25) ;  /* 0x0000000000048947 */ /* 0x000fea0003800000 */
[----:B------:R-:W-:Y:S01]  /*2510*/  BPT.TRAP 0x1 ;  /* 0x000000040000795c */ /* 0x000fe20000300000 */
.L_x_25:
[----:B-1----:R-:W-:Y:S05]  /*2520*/  @P1 BRA `(.L_x_26) ;  /* 0x0000000000081947 */ /* 0x002fea0003800000 */
[----:B------:R-:W1:Y:S02]  /*2530*/  SYNCS.PHASECHK.TRANS64.TRYWAIT P1, [UR4], R5 ;  /* 0x00000005ff0075a7 */ /* 0x000e640008020144 */
[----:B-1----:R-:W-:Y:S05]  /*2540*/  @!P1 BRA `(.L_x_27) ;  /* 0x000001fc00f49947 */ /* 0x002fea0003800000 */
.L_x_26:
        /* <DEDUP_REMOVED lines=8> */
[----:B---3--:R-:W3:Y:S04]  /*25d0*/  LDL.LU.64 R88, [R1+0x80] ;  /* 0x0000800001587983 */ /* 0x008ee80000300a00 */
[----:B------:R-:W3:Y:S04]  /*25e0*/  LDL.LU.64 R90, [R1+0x88] ;  /* 0x00008800015a7983 */ /* 0x000ee80000300a00 */
[----:B------:R-:W3:Y:S04]  /*25f0*/  LDL.LU.64 R92, [R1+0x90] ;  /* 0x00009000015c7983 */ /* 0x000ee80000300a00 */
[----:B------:R-:W3:Y:S04]  /*2600*/  LDL.LU.64 R94, [R1+0x98] ;  /* 0x00009800015e7983 */ /* 0x000ee80000300a00 */
[----:B------:R-:W3:Y:S04]  /*2610*/  LDL.LU.64 R96, [R1+0xa0] ;  /* 0x0000a00001607983 */ /* 0x000ee80000300a00 */
[----:B------:R-:W3:Y:S04]  /*2620*/  LDL.LU.64 R98, [R1+0xa8] ;  /* 0x0000a80001627983 */ /* 0x000ee80000300a00 */
[----:B------:R-:W3:Y:S04]  /*2630*/  LDL.LU.64 R100, [R1+0xb0] ;  /* 0x0000b00001647983 */ /* 0x000ee80000300a00 */
[----:B------:R-:W3:Y:S04]  /*2640*/  LDL.LU.64 R102, [R1+0xb8] ;  /* 0x0000b80001667983 */ /* 0x000ee80000300a00 */
        /* <DEDUP_REMOVED lines=8> */
[----:B0-----:R-:W2:Y:S04]  /*26d0*/  LDL.LU.64 R152, [R1+0x180] ;  /* 0x0001800001987983 */ /* 0x001ea80000300a00 */
[----:B------:R-:W2:Y:S04]  /*26e0*/  LDL.LU.64 R154, [R1+0x188] ;  /* 0x00018800019a7983 */ /* 0x000ea80000300a00 */
[----:B------:R-:W2:Y:S04]  /*26f0*/  LDL.LU.64 R156, [R1+0x190] ;  /* 0x00019000019c7983 */ /* 0x000ea80000300a00 */
[----:B------:R-:W2:Y:S04]  /*2700*/  LDL.LU.64 R158, [R1+0x198] ;  /* 0x00019800019e7983 */ /* 0x000ea80000300a00 */
[----:B------:R-:W2:Y:S04]  /*2710*/  LDL.LU.64 R160, [R1+0x1a0] ;  /* 0x0001a00001a07983 */ /* 0x000ea80000300a00 */
[----:B------:R-:W2:Y:S04]  /*2720*/  LDL.LU.64 R162, [R1+0x1a8] ;  /* 0x0001a80001a27983 */ /* 0x000ea80000300a00 */
[----:B------:R-:W2:Y:S04]  /*2730*/  LDL.LU.64 R164, [R1+0x1b0] ;  /* 0x0001b00001a47983 */ /* 0x000ea80000300a00 */
[----:B------:R-:W2:Y:S01]  /*2740*/  LDL.LU.64 R166, [R1+0x1b8] ;  /* 0x0001b80001a67983 */ /* 0x000ea20000300a00 */
[----:B------:R-:W-:-:S02]  /*2750*/  ULEA UR27, UR26, UR24, 0xa ;  /* 0x000000181a1b7291 */ /* 0x000fc4000f8e503f */
[----:B------:R-:W-:Y:S01]  /*2760*/  UIMAD UR6, UR26, 0x140, UR25 ;  /* 0x000001401a0678a4 */ /* 0x000fe2000f8e0219 */
[----:B------:R-:W-:Y:S01]  /*2770*/  STL.64 [R1+0x258], R230 ;  /* 0x000258e601007387 */ /* 0x000fe20000100a00 */
[----:B------:R-:W-:Y:S01]  /*2780*/  UMOV UR5, 0xc0000010 ;  /* 0xc000001000057882 */ /* 0x000fe20000000000 */
[----:B------:R-:W-:Y:S01]  /*2790*/  UMOV UR7, 0xc0000010 ;  /* 0xc000001000077882 */ /* 0x000fe20000000000 */
[----:B------:R-:W-:Y:S01]  /*27a0*/  UIADD3 UR10, UR6, 0x40, URZ ;  /* 0x00000040060a7890 */ /* 0x000fe2000fffe03f */
[----:B------:R-:W-:Y:S01]  /*27b0*/  STL.64 [R1+0x250], R228 ;  /* 0x000250e401007387 */ /* 0x000fe20000100a00 */
[----:B------:R-:W-:Y:S01]  /*27c0*/  UMOV UR4, UR27 ;  /* 0x0000001b00047c82 */ /* 0x000fe20008000000 */
[----:B------:R-:W-:Y:S01]  /*27d0*/  UMOV UR9, UR5 ;  /* 0x0000000500097c82 */ /* 0x000fe20008000000 */
[----:B------:R-:W-:Y:S01]  /*27e0*/  UMOV UR8, UR4 ;  /* 0x0000000400087c82 */ /* 0x000fe20008000000 */
[----:B------:R-:W-:Y:S01]  /*27f0*/  UMOV UR11, 0xc0000010 ;  /* 0xc0000010000b7882 */ /* 0x000fe20000000000 */
[----:B------:R-:W-:Y:S01]  /*2800*/  UIADD3 UR14, UR6, 0x80, URZ ;  /* 0x00000080060e7890 */ /* 0x000fe2000fffe03f */
[----:B------:R-:W-:Y:S01]  /*2810*/  STL.64 [R1+0x248], R226 ;  /* 0x000248e201007387 */ /* 0x000fe20000100a00 */
        /* <DEDUP_REMOVED lines=8> */
[----:B------:R-:W-:Y:S04]  /*28a0*/  STL.64 [R1+0x238], R222 ;  /* 0x000238de01007387 */ /* 0x000fe80000100a00 */
[----:B------:R-:W-:Y:S01]  /*28b0*/  STL.64 [R1+0x230], R220 ;  /* 0x000230dc01007387 */ /* 0x000fe20000100a00 */
[----:B------:R-:W-:Y:S01]  /*28c0*/  UIADD3 UR22, UR6, 0x100, URZ ;  /* 0x0000010006167890 */ /* 0x000fe2000fffe03f */
[----:B--2---:R-:W-:-:S06]  /*28d0*/  WARPGROUP.ARRIVE ;  /* 0x00000000000079c5 */ /* 0x004fcc0000000000 */
[----:B------:R-:W-:Y:S03]  /*28e0*/  HGMMA.64x32x16.F32.BF16 R152, gdesc[UR4], R152, gsb0 ;  /* 0x00600000049879f0 */ /* 0x000fe60008001898 */
[----:B------:R-:W-:Y:S02]  /*28f0*/  WARPGROUP.DEPBAR.LE gsb0, 0x0 ;  /* 0x00008000000079c5 */ /* 0x000fe40000010000 */
[----:B---3--:R-:W-:Y:S01]  /*2900*/  WARPGROUP.ARRIVE ;  /* 0x00000000000079c5 */ /* 0x008fe20000000000 */
[----:B------:R-:W-:Y:S04]  /*2910*/  STL.64 [R1+0x180], R152 ;  /* 0x0001809801007387 */ /* 0x000fe80000100a00 */
[----:B------:R-:W-:Y:S01]  /*2920*/  STL.64 [R1+0x188], R154 ;  /* 0x0001889a01007387 */ /* 0x000fe20000100a00 */
[----:B------:R-:W-:Y:S03]  /*2930*/  HGMMA.64x32x16.F32.BF16 R88, gdesc[UR8], R88, gsb0 ;  /* 0x00600000085879f0 */ /* 0x000fe60008001858 */
[----:B------:R-:W-:Y:S04]  /*2940*/  STL.64 [R1+0x190], R156 ;  /* 0x0001909c01007387 */ /* 0x000fe80000100a00 */
[----:B------:R-:W-:Y:S04]  /*2950*/  STL.64 [R1+0x198], R158 ;  /* 0x0001989e01007387 */ /* 0x000fe80000100a00 */
[----:B------:R-:W-:Y:S04]  /*2960*/  STL.64 [R1+0x1a0], R160 ;  /* 0x0001a0a001007387 */ /* 0x000fe80000100a00 */
[----:B------:R-:W-:Y:S04]  /*2970*/  STL.64 [R1+0x1a8], R162 ;  /* 0x0001a8a201007387 */ /* 0x000fe80000100a00 */
[----:B------:R-:W-:Y:S04]  /*2980*/  STL.64 [R1+0x1b0], R164 ;  /* 0x0001b0a401007387 */ /* 0x000fe80000100a00 */
[----:B------:R-:W-:Y:S01]  /*2990*/  STL.64 [R1+0x1b8], R166 ;  /* 0x0001b8a601007387 */ /* 0x000fe20000100a00 */
[----:B------:R-:W-:-:S02]  /*29a0*/  WARPGROUP.DEPBAR.LE gsb0, 0x0 ;  /* 0x00008000000079c5 */ /* 0x000fc40000010000 */
[----:B-----5:R-:W-:Y:S01]  /*29b0*/  WARPGROUP.ARRIVE ;  /* 0x00000000000079c5 */ /* 0x020fe20000000000 */
[----:B------:R0:W-:Y:S04]  /*29c0*/  STL.64 [R1+0x80], R88 ;  /* 0x0000805801007387 */ /* 0x0001e80000100a00 */
[----:B------:R2:W-:Y:S01]  /*29d0*/  STL.64 [R1+0x88], R90 ;  /* 0x0000885a01007387 */ /* 0x0005e20000100a00 */
[----:B------:R-:W-:Y:S03]  /*29e0*/  HGMMA.64x32x16.F32.BF16 R200, gdesc[UR12], R200, gsb0 ;  /* 0x006000000cc879f0 */ /* 0x000fe600080018c8 */
[----:B------:R3:W-:Y:S04]  /*29f0*/  STL.64 [R1+0x90], R92 ;  /* 0x0000905c01007387 */ /* 0x0007e80000100a00 */
[----:B------:R1:W-:Y:S04]  /*2a00*/  STL.64 [R1+0x98], R94 ;  /* 0x0000985e01007387 */ /* 0x0003e80000100a00 */
[----:B------:R4:W-:Y:S04]  /*2a10*/  STL.64 [R1+0xa0], R96 ;  /* 0x0000a06001007387 */ /* 0x0009e80000100a00 */
[----:B------:R4:W-:Y:S04]  /*2a20*/  STL.64 [R1+0xa8], R98 ;  /* 0x0000a86201007387 */ /* 0x0009e80000100a00 */
[----:B------:R4:W-:Y:S04]  /*2a30*/  STL.64 [R1+0xb0], R100 ;  /* 0x0000b06401007387 */ /* 0x0009e80000100a00 */
[----:B------:R4:W-:Y:S04]  /*2a40*/  STL.64 [R1+0xb8], R102 ;  /* 0x0000b86601007387 */ /* 0x0009e80000100a00 */
[----:B0-----:R-:W4:Y:S04]  /*2a50*/  LDL.LU.64 R88, [R1+0x40] ;  /* 0x0000400001587983 */ /* 0x001f280000300a00 */
[----:B--2---:R-:W2:Y:S04]  /*2a60*/  LDL.LU.64 R90, [R1+0x48] ;  /* 0x00004800015a7983 */ /* 0x004ea80000300a00 */
[----:B---3--:R-:W2:Y:S04]  /*2a70*/  LDL.LU.64 R92, [R1+0x50] ;  /* 0x00005000015c7983 */ /* 0x008ea80000300a00 */
[----:B-1----:R-:W2:Y:S04]  /*2a80*/  LDL.LU.64 R94, [R1+0x58] ;  /* 0x00005800015e7983 */ /* 0x002ea80000300a00 */
[----:B----4-:R-:W2:Y:S04]  /*2a90*/  LDL.LU.64 R96, [R1+0x60] ;  /* 0x0000600001607983 */ /* 0x010ea80000300a00 */
[----:B------:R-:W2:Y:S04]  /*2aa0*/  LDL.LU.64 R98, [R1+0x68] ;  /* 0x0000680001627983 */ /* 0x000ea80000300a00 */
[----:B------:R-:W2:Y:S04]  /*2ab0*/  LDL.LU.64 R100, [R1+0x70] ;  /* 0x0000700001647983 */ /* 0x000ea80000300a00 */
[----:B------:R-:W2:Y:S01]  /*2ac0*/  LDL.LU.64 R102, [R1+0x78] ;  /* 0x0000780001667983 */ /* 0x000ea20000300a00 */
[----:B------:R-:W-:Y:S01]  /*2ad0*/  UMOV UR20, UR4 ;  /* 0x0000000400147c82 */ /* 0x000fe20008000000 */
[----:B------:R-:W-:Y:S01]  /*2ae0*/  UMOV UR21, UR5 ;  /* 0x0000000500157c82 */ /* 0x000fe20008000000 */
[----:B------:R-:W-:Y:S01]  /*2af0*/  UMOV UR23, 0xc0000010 ;  /* 0xc000001000177882 */ /* 0x000fe20000000000 */
[----:B------:R-:W3:Y:S01]  /*2b00*/  LDL.LU.64 R152, [R1+0x140] ;  /* 0x0001400001987983 */ /* 0x000ee20000300a00 */
[----:B------:R-:W-:-:S02]  /*2b10*/  WARPGROUP.DEPBAR.LE gsb0, 0x0 ;  /* 0x00008000000079c5 */ /* 0x000fc40000010000 */
[----:B------:R-:W-:Y:S01]  /*2b20*/  WARPGROUP.ARRIVE ;  /* 0x00000000000079c5 */ /* 0x000fe20000000000 */
[----:B------:R-:W3:Y:S04]  /*2b30*/  LDL.LU.64 R154, [R1+0x148] ;  /* 0x00014800019a7983 */ /* 0x000ee80000300a00 */
[----:B------:R-:W3:Y:S01]  /*2b40*/  LDL.LU.64 R156, [R1+0x150] ;  /* 0x00015000019c7983 */ /* 0x000ee20000300a00 */
[----:B------:R-:W-:Y:S03]  /*2b50*/  HGMMA.64x32x16.F32.BF16 R136, gdesc[UR16], R136, gsb0 ;  /* 0x00600000108879f0 */ /* 0x000fe60008001888 */
[----:B------:R-:W3:Y:S04]  /*2b60*/  LDL.LU.64 R158, [R1+0x158] ;  /* 0x00015800019e7983 */ /* 0x000ee80000300a00 */
[----:B------:R-:W3:Y:S04]  /*2b70*/  LDL.LU.64 R160, [R1+0x160] ;  /* 0x0001600001a07983 */ /* 0x000ee80000300a00 */
[----:B------:R-:W3:Y:S04]  /*2b80*/  LDL.LU.64 R162, [R1+0x168] ;  /* 0x0001680001a27983 */ /* 0x000ee80000300a00 */
[----:B------:R-:W3:Y:S04]  /*2b90*/  LDL.LU.64 R164, [R1+0x170] ;  /* 0x0001700001a47983 */ /* 0x000ee80000300a00 */
[----:B------:R-:W3:Y:S01]  /*2ba0*/  LDL.LU.64 R166, [R1+0x178] ;  /* 0x0001780001a67983 */ /* 0x000ee20000300a00 */
[----:B------:R-:W-:-:S03]  /*2bb0*/  UIADD3 UR8, UR27, 0x100, URZ ;  /* 0x000001001b087890 */ /* 0x000fc6000fffe03f */
[----:B------:R-:W4:Y:S04]  /*2bc0*/  LDL.LU.64 R220, [R1+0x100] ;  /* 0x0001000001dc7983 */ /* 0x000f280000300a00 */
[----:B------:R-:W4:Y:S04]  /*2bd0*/  LDL.LU.64 R222, [R1+0x108] ;  /* 0x0001080001de7983 */ /* 0x000f280000300a00 */
[----:B------:R-:W4:Y:S04]  /*2be0*/  LDL.LU.64 R224, [R1+0x110] ;  /* 0x0001100001e07983 */ /* 0x000f280000300a00 */
[----:B------:R-:W4:Y:S04]  /*2bf0*/  LDL.LU.64 R226, [R1+0x118] ;  /* 0x0001180001e27983 */ /* 0x000f280000300a00 */
[----:B------:R-:W4:Y:S04]  /*2c00*/  LDL.LU.64 R228, [R1+0x120] ;  /* 0x0001200001e47983 */ /* 0x000f280000300a00 */
[----:B------:R-:W4:Y:S04]  /*2c10*/  LDL.LU.64 R230, [R1+0x128] ;  /* 0x0001280001e67983 */ /* 0x000f280000300a00 */
[----:B------:R-:W4:Y:S04]  /*2c20*/  LDL.LU.64 R232, [R1+0x130] ;  /* 0x0001300001e87983 */ /* 0x000f280000300a00 */
[----:B------:R-:W4:Y:S04]  /*2c30*/  LDL.LU.64 R234, [R1+0x138] ;  /* 0x0001380001ea7983 */ /* 0x000f280000300a00 */
[----:B------:R-:W-:Y:S04]  /*2c40*/  STL.64 [R1+0x228], R214 ;  /* 0x000228d601007387 */ /* 0x000fe80000100a00 */
[----:B------:R-:W-:Y:S01]  /*2c50*/  STL.64 [R1+0x220], R212 ;  /* 0x000220d401007387 */ /* 0x000fe20000100a00 */
[----:B------:R-:W-:-:S02]  /*2c60*/  WARPGROUP.DEPBAR.LE gsb0, 0x0 ;  /* 0x00008000000079c5 */ /* 0x000fc40000010000 */
[----:B------:R-:W-:Y:S01]  /*2c70*/  WARPGROUP.ARRIVE ;  /* 0x00000000000079c5 */ /* 0x000fe20000000000 */
[----:B------:R-:W-:Y:S04]  /*2c80*/  STL.64 [R1+0x218], R210 ;  /* 0x000218d201007387 */ /* 0x000fe80000100a00 */
[----:B------:R-:W-:Y:S01]  /*2c90*/  STL.64 [R1+0x210], R208 ;  /* 0x000210d001007387 */ /* 0x000fe20000100a00 */
[----:B------:R-:W-:Y:S01]  /*2ca0*/  HGMMA.64x32x16.F32.BF16 R72, gdesc[UR20], R72, gsb0 ;  /* 0x00600000144879f0 */ /* 0x000fe20008001848 */
[----:B------:R-:W-:Y:S01]  /*2cb0*/  UMOV UR20, UR8 ;  /* 0x0000000800147c82 */ /* 0x000fe20008000000 */
[----:B------:R-:W-:Y:S01]  /*2cc0*/  UMOV UR21, 0xc0000010 ;  /* 0xc000001000157882 */ /* 0x000fe20000000000 */
[----:B------:R-:W-:Y:S01]  /*2cd0*/  STL.64 [R1+0x208], R206 ;  /* 0x000208ce01007387 */ /* 0x000fe20000100a00 */
[----:B------:R-:W-:-:S02]  /*2ce0*/  WARPGROUP.DEPBAR.LE gsb0, 0x0 ;  /* 0x00008000000079c5 */ /* 0x000fc40000010000 */
[----:B------:R-:W-:Y:S01]  /*2cf0*/  WARPGROUP.ARRIVE ;  /* 0x00000000000079c5 */ /* 0x000fe20000000000 */
[----:B------:R-:W-:Y:S01]  /*2d00*/  UMOV UR16, UR20 ;  /* 0x0000001400107c82 */ /* 0x000fe20008000000 */
[----:B------:R-:W-:Y:S01]  /*2d10*/  UMOV UR17, UR21 ;  /* 0x0000001500117c82 */ /* 0x000fe20008000000 */
[----:B------:R-:W-:Y:S03]  /*2d20*/  STL.64 [R1+0x200], R204 ;  /* 0x000200cc01007387 */ /* 0x000fe60000100a00 */
[----:B------:R-:W-:Y:S01]  /*2d30*/  HGMMA.64x32x16.F32.BF16 R56, gdesc[UR20], R56, gsb0 ;  /* 0x00600000143879f0 */ /* 0x000fe20008001838 */
[----:B------:R-:W-:Y:S04]  /*2d40*/  STL.64 [R1+0x1f8], R202 ;  /* 0x0001f8ca01007387 */ /* 0x000fe80000100a00 */
[----:B------:R0:W-:Y:S04]  /*2d50*/  STL.64 [R1+0x1f0], R200 ;  /* 0x0001f0c801007387 */ /* 0x0001e80000100a00 */
[----:B0-----:R-:W4:Y:S04]  /*2d60*/  LDL.LU.64 R200, [R1] ;  /* 0x0000000001c87983 */ /* 0x001f280000300a00 */
[----:B------:R-:W4:Y:S04]  /*2d70*/  LDL.LU.64 R202, [R1+0x8] ;  /* 0x0000080001ca7983 */ /* 0x000f280000300a00 */
[----:B------:R-:W4:Y:S04]  /*2d80*/  LDL.LU.64 R204, [R1+0x10] ;  /* 0x0000100001cc7983 */ /* 0x000f280000300a00 */
[----:B------:R-:W4:Y:S04]  /*2d90*/  LDL.LU.64 R206, [R1+0x18] ;  /* 0x0000180001ce7983 */ /* 0x000f280000300a00 */
[----:B------:R-:W4:Y:S04]  /*2da0*/  LDL.LU.64 R208, [R1+0x20] ;  /* 0x0000200001d07983 */ /* 0x000f280000300a00 */
[----:B------:R-:W4:Y:S04]  /*2db0*/  LDL.LU.64 R210, [R1+0x28] ;  /* 0x0000280001d27983 */ /* 0x000f280000300a00 */
[----:B------:R-:W4:Y:S04]  /*2dc0*/  LDL.LU.64 R212, [R1+0x30] ;  /* 0x0000300001d47983 */ /* 0x000f280000300a00 */
[----:B------:R-:W4:Y:S01]  /*2dd0*/  LDL.LU.64 R214, [R1+0x38] ;  /* 0x0000380001d67983 */ /* 0x000f220000300a00 */
[----:B------:R-:W-:Y:S01]  /*2de0*/  UMOV UR12, UR20 ;  /* 0x00000014000c7c82 */ /* 0x000fe20008000000 */
[----:B------:R-:W-:Y:S01]  /*2df0*/  UMOV UR13, UR21 ;  /* 0x00000015000d7c82 */ /* 0x000fe20008000000 */
[----:B------:R-:W-:Y:S01]  /*2e00*/  UMOV UR8, UR20 ;  /* 0x0000001400087c82 */ /* 0x000fe20008000000 */
[----:B------:R-:W-:Y:S01]  /*2e10*/  UMOV UR9, UR21 ;  /* 0x0000001500097c82 */ /* 0x000fe20008000000 */
[----:B------:R-:W-:-:S02]  /*2e20*/  WARPGROUP.DEPBAR.LE gsb0, 0x0 ;  /* 0x00008000000079c5 */ /* 0x000fc40000010000 */
[----:B------:R-:W-:-:S06]  /*2e30*/  WARPGROUP.ARRIVE ;  /* 0x00000000000079c5 */ /* 0x000fcc0000000000 */
[----:B------:R-:W-:Y:S03]  /*2e40*/  HGMMA.64x32x16.F32.BF16 R120, gdesc[UR16], R120, gsb0 ;  /* 0x00600000107879f0 */ /* 0x000fe60008001878 */
[----:B------:R-:W-:Y:S02]  /*2e50*/  WARPGROUP.DEPBAR.LE gsb0, 0x0 ;  /* 0x00008000000079c5 */ /* 0x000fe40000010000 */
[----:B------:R-:W-:-:S06]  /*2e60*/  WARPGROUP.ARRIVE ;  /* 0x00000000000079c5 */ /* 0x000fcc0000000000 */
[----:B------:R-:W-:Y:S01]  /*2e70*/  HGMMA.64x32x16.F32.BF16 R184, gdesc[UR12], R184, gsb0 ;  /* 0x006000000cb879f0 */ /* 0x000fe200080018b8 */
[----:B------:R-:W-:Y:S01]  /*2e80*/  UMOV UR4, UR20 ;  /* 0x0000001400047c82 */ /* 0x000fe20008000000 */
[----:B------:R-:W-:Y:S01]  /*2e90*/  UMOV UR5, UR21 ;  /* 0x0000001500057c82 */ /* 0x000fe20008000000 */
[----:B------:R-:W-:Y:S01]  /*2ea0*/  UIADD3 UR12, UR27, 0x200, URZ ;  /* 0x000002001b0c7890 */ /* 0x000fe2000fffe03f */
[----:B------:R-:W-:Y:S02]  /*2eb0*/  WARPGROUP.DEPBAR.LE gsb0, 0x0 ;  /* 0x00008000000079c5 */ /* 0x000fe40000010000 */
[----:B--2---:R-:W-:-:S06]  /*2ec0*/  WARPGROUP.ARRIVE ;  /* 0x00000000000079c5 */ /* 0x004fcc0000000000 */
[----:B------:R-:W-:Y:S03]  /*2ed0*/  HGMMA.64x32x16.F32.BF16 R88, gdesc[UR8], R88, gsb0 ;  /* 0x00600000085879f0 */ /* 0x000fe60008001858 */
[----:B------:R-:W-:Y:S02]  /*2ee0*/  WARPGROUP.DEPBAR.LE gsb0, 0x0 ;  /* 0x00008000000079c5 */ /* 0x000fe40000010000 */
[----:B---3--:R-:W-:Y:S01]  /*2ef0*/  WARPGROUP.ARRIVE ;  /* 0x00000000000079c5 */ /* 0x008fe20000000000 */
[----:B------:R-:W-:Y:S04]  /*2f00*/  STL.64 [R1+0x40], R88 ;  /* 0x0000405801007387 */ /* 0x000fe80000100a00 */
[----:B------:R-:W-:Y:S01]  /*2f10*/  STL.64 [R1+0x48], R90 ;  /* 0x0000485a01007387 */ /* 0x000fe20000100a00 */
[----:B------:R-:W-:Y:S01]  /*2f20*/  HGMMA.64x32x16.F32.BF16 R152, gdesc[UR4], R152, gsb0 ;  /* 0x00600000049879f0 */ /* 0x000fe20008001898 */
[----:B------:R-:W-:Y:S01]  /*2f30*/  UMOV UR4, UR12 ;  /* 0x0000000c00047c82 */ /* 0x000fe20008000000 */
[----:B------:R-:W-:Y:S01]  /*2f40*/  UMOV UR5, 0xc0000010 ;  /* 0xc000001000057882 */ /* 0x000fe20000000000 */
[----:B------:R-:W-:Y:S01]  /*2f50*/  STL.64 [R1+0x50], R92 ;  /* 0x0000505c01007387 */ /* 0x000fe20000100a00 */
[----:B------:R-:W-:-:S02]  /*2f60*/  WARPGROUP.DEPBAR.LE gsb0, 0x0 ;  /* 0x00008000000079c5 */ /* 0x000fc40000010000 */
[----:B----4-:R-:W-:Y:S01]  /*2f70*/  WARPGROUP.ARRIVE ;  /* 0x00000000000079c5 */ /* 0x010fe20000000000 */
[----:B------:R-:W-:Y:S01]  /*2f80*/  UMOV UR8, UR4 ;  /* 0x0000000400087c82 */ /* 0x000fe20008000000 */
[----:B------:R-:W-:Y:S01]  /*2f90*/  UMOV UR9, UR5 ;  /* 0x0000000500097c82 */ /* 0x000fe20008000000 */
[----:B------:R-:W-:Y:S03]  /*2fa0*/  STL.64 [R1+0x58], R94 ;  /* 0x0000585e01007387 */ /* 0x000fe60000100a00 */
[----:B------:R-:W-:Y:S01]  /*2fb0*/  HGMMA.64x32x16.F32.BF16 R220, gdesc[UR4], R220, gsb0 ;  /* 0x0060000004dc79f0 */ /* 0x000fe200080018dc */
        /* <DEDUP_REMOVED lines=12> */
[----:B------:R-:W-:Y:S01]  /*3080*/  UMOV UR12, UR4 ;  /* 0x00000004000c7c82 */ /* 0x000fe20008000000 */
[----:B------:R-:W-:-:S02]  /*3090*/  UMOV UR13, UR5 ;  /* 0x00000005000d7c82 */ /* 0x000fc40008000000 */
[----:B------:R-:W-:Y:S01]  /*30a0*/  STL.64 [R1+0x140], R152 ;  /* 0x0001409801007387 */ /* 0x000fe20000100a00 */
[----:B------:R-:W-:Y:S02]  /*30b0*/  WARPGROUP.DEPBAR.LE gsb0, 0x0 ;  /* 0x00008000000079c5 */ /* 0x000fe40000010000 */
[----:B------:R-:W-:Y:S01]  /*30c0*/  WARPGROUP.ARRIVE ;  /* 0x00000000000079c5 */ /* 0x000fe20000000000 */
[----:B------:R-:W-:Y:S04]  /*30d0*/  STL.64 [R1+0x148], R154 ;  /* 0x0001489a01007387 */ /* 0x000fe80000100a00 */
[----:B------:R-:W-:Y:S01]  /*30e0*/  STL.64 [R1+0x150], R156 ;  /* 0x0001509c01007387 */ /* 0x000fe20000100a00 */
[----:B------:R-:W-:Y:S03]  /*30f0*/  HGMMA.64x32x16.F32.BF16 R200, gdesc[UR8], R200, gsb0 ;  /* 0x0060000008c879f0 */ /* 0x000fe600080018c8 */
[----:B------:R-:W-:Y:S04]  /*3100*/  STL.64 [R1+0x158], R158 ;  /* 0x0001589e01007387 */ /* 0x000fe80000100a00 */
[----:B------:R-:W-:Y:S04]  /*3110*/  STL.64 [R1+0x160], R160 ;  /* 0x000160a001007387 */ /* 0x000fe80000100a00 */
[----:B------:R-:W-:Y:S04]  /*3120*/  STL.64 [R1+0x168], R162 ;  /* 0x000168a201007387 */ /* 0x000fe80000100a00 */
[----:B------:R-:W-:Y:S04]  /*3130*/  STL.64 [R1+0x170], R164 ;  /* 0x000170a401007387 */ /* 0x000fe80000100a00 */
[----:B------:R0:W-:Y:S04]  /*3140*/  STL.64 [R1+0x178], R166 ;  /* 0x000178a601007387 */ /* 0x0001e80000100a00 */
[----:B0-----:R-:W3:Y:S04]  /*3150*/  LDL.LU.64 R166, [R1+0x298] ;  /* 0x0002980001a67983 */ /* 0x001ee80000300a00 */
[----:B------:R-:W3:Y:S04]  /*3160*/  LDL.LU.64 R164, [R1+0x290] ;  /* 0x0002900001a47983 */ /* 0x000ee80000300a00 */
[----:B------:R-:W3:Y:S04]  /*3170*/  LDL.LU.64 R162, [R1+0x288] ;  /* 0x0002880001a27983 */ /* 0x000ee80000300a00 */
[----:B------:R-:W3:Y:S04]  /*3180*/  LDL.LU.64 R160, [R1+0x280] ;  /* 0x0002800001a07983 */ /* 0x000ee80000300a00 */
[----:B------:R-:W3:Y:S04]  /*3190*/  LDL.LU.64 R158, [R1+0x278] ;  /* 0x00027800019e7983 */ /* 0x000ee80000300a00 */
[----:B------:R-:W3:Y:S04]  /*31a0*/  LDL.LU.64 R156, [R1+0x270] ;  /* 0x00027000019c7983 */ /* 0x000ee80000300a00 */
[----:B------:R-:W3:Y:S04]  /*31b0*/  LDL.LU.64 R154, [R1+0x268] ;  /* 0x00026800019a7983 */ /* 0x000ee80000300a00 */
[----:B------:R-:W3:Y:S01]  /*31c0*/  LDL.LU.64 R152, [R1+0x260] ;  /* 0x0002600001987983 */ /* 0x000ee20000300a00 */
[----:B------:R-:W-:-:S02]  /*31d0*/  WARPGROUP.DEPBAR.LE gsb0, 0x0 ;  /* 0x00008000000079c5 */ /* 0x000fc40000010000 */
[----:B------:R-:W-:Y:S01]  /*31e0*/  WARPGROUP.ARRIVE ;  /* 0x00000000000079c5 */ /* 0x000fe20000000000 */
[----:B------:R-:W-:Y:S01]  /*31f0*/  UMOV UR16, UR4 ;  /* 0x0000000400107c82 */ /* 0x000fe20008000000 */
[----:B------:R-:W-:Y:S01]  /*3200*/  UMOV UR17, UR5 ;  /* 0x0000000500117c82 */ /* 0x000fe20008000000 */
[----:B------:R-:W-:Y:S03]  /*3210*/  STL.64 [R1+0x100], R220 ;  /* 0x000100dc01007387 */ /* 0x000fe60000100a00 */
[----:B------:R-:W-:Y:S01]  /*3220*/  HGMMA.64x32x16.F32.BF16 R168, gdesc[UR12], R168, gsb0 ;  /* 0x006000000ca879f0 */ /* 0x000fe200080018a8 */
[----:B------:R-:W-:Y:S04]  /*3230*/  STL.64 [R1+0x108], R222 ;  /* 0x000108de01007387 */ /* 0x000fe80000100a00 */
[----:B------:R-:W-:Y:S04]  /*3240*/  STL.64 [R1+0x110], R224 ;  /* 0x000110e001007387 */ /* 0x000fe80000100a00 */
[----:B------:R-:W-:Y:S04]  /*3250*/  STL.64 [R1+0x118], R226 ;  /* 0x000118e201007387 */ /* 0x000fe80000100a00 */
[----:B------:R-:W-:Y:S04]  /*3260*/  STL.64 [R1+0x120], R228 ;  /* 0x000120e401007387 */ /* 0x000fe80000100a00 */
[----:B------:R0:W-:Y:S04]  /*3270*/  STL.64 [R1+0x128], R230 ;  /* 0x000128e601007387 */ /* 0x0001e80000100a00 */
[----:B------:R-:W-:Y:S04]  /*3280*/  STL.64 [R1+0x130], R232 ;  /* 0x000130e801007387 */ /* 0x000fe80000100a00 */
[----:B------:R-:W-:Y:S04]  /*3290*/  STL.64 [R1+0x138], R234 ;  /* 0x000138ea01007387 */ /* 0x000fe80000100a00 */
[----:B0-----:R-:W4:Y:S04]  /*32a0*/  LDL.LU.64 R230, [R1+0x258] ;  /* 0x0002580001e67983 */ /* 0x001f280000300a00 */
[----:B------:R-:W4:Y:S04]  /*32b0*/  LDL.LU.64 R228, [R1+0x250] ;  /* 0x0002500001e47983 */ /* 0x000f280000300a00 */
[----:B------:R-:W4:Y:S04]  /*32c0*/  LDL.LU.64 R226, [R1+0x248] ;  /* 0x0002480001e27983 */ /* 0x000f280000300a00 */
[----:B------:R-:W4:Y:S04]  /*32d0*/  LDL.LU.64 R224, [R1+0x240] ;  /* 0x0002400001e07983 */ /* 0x000f280000300a00 */
[----:B------:R-:W4:Y:S04]  /*32e0*/  LDL.LU.64 R222, [R1+0x238] ;  /* 0x0002380001de7983 */ /* 0x000f280000300a00 */
[----:B------:R-:W4:Y:S01]  /*32f0*/  LDL.LU.64 R220, [R1+0x230] ;  /* 0x0002300001dc7983 */ /* 0x000f220000300a00 */
[----:B------:R-:W-:Y:S01]  /*3300*/  UMOV UR20, UR4 ;  /* 0x0000000400147c82 */ /* 0x000fe20008000000 */
[----:B------:R-:W-:-:S02]  /*3310*/  UMOV UR21, UR5 ;  /* 0x0000000500157c82 */ /* 0x000fc40008000000 */
[----:B------:R0:W-:Y:S04]  /*3320*/  STL.64 [R1], R200 ;  /* 0x000000c801007387 */ /* 0x0001e80000100a00 */
[----:B------:R1:W-:Y:S01]  /*3330*/  STL.64 [R1+0x8], R202 ;  /* 0x000008ca01007387 */ /* 0x0003e20000100a00 */
[----:B------:R-:W-:Y:S02]  /*3340*/  WARPGROUP.DEPBAR.LE gsb0, 0x0 ;  /* 0x00008000000079c5 */ /* 0x000fe40000010000 */
[----:B------:R-:W-:Y:S01]  /*3350*/  WARPGROUP.ARRIVE ;  /* 0x00000000000079c5 */ /* 0x000fe20000000000 */
[----:B------:R1:W-:Y:S04]  /*3360*/  STL.64 [R1+0x10], R204 ;  /* 0x000010cc01007387 */ /* 0x0003e80000100a00 */
[----:B------:R1:W-:Y:S01]  /*3370*/  STL.64 [R1+0x18], R206 ;  /* 0x000018ce01007387 */ /* 0x0003e20000100a00 */
[----:B------:R-:W-:Y:S03]  /*3380*/  HGMMA.64x32x16.F32.BF16 R104, gdesc[UR16], R104, gsb0 ;  /* 0x00600000106879f0 */ /* 0x000fe60008001868 */
[----:B------:R1:W-:Y:S04]  /*3390*/  STL.64 [R1+0x20], R208 ;  /* 0x000020d001007387 */ /* 0x0003e80000100a00 */
[----:B------:R1:W-:Y:S04]  /*33a0*/  STL.64 [R1+0x28], R210 ;  /* 0x000028d201007387 */ /* 0x0003e80000100a00 */
[----:B------:R1:W-:Y:S04]  /*33b0*/  STL.64 [R1+0x30], R212 ;  /* 0x000030d401007387 */ /* 0x0003e80000100a00 */
[----:B------:R1:W-:Y:S04]  /*33c0*/  STL.64 [R1+0x38], R214 ;  /* 0x000038d601007387 */ /* 0x0003e80000100a00 */
[----:B0-----:R-:W4:Y:S04]  /*33d0*/  LDL.LU.64 R200, [R1+0xc0] ;  /* 0x0000c00001c87983 */ /* 0x001f280000300a00 */
[----:B-1----:R-:W4:Y:S04]  /*33e0*/  LDL.LU.64 R202, [R1+0xc8] ;  /* 0x0000c80001ca7983 */ /* 0x002f280000300a00 */
[----:B------:R-:W4:Y:S04]  /*33f0*/  LDL.LU.64 R204, [R1+0xd0] ;  /* 0x0000d00001cc7983 */ /* 0x000f280000300a00 */
[----:B------:R-:W4:Y:S04]  /*3400*/  LDL.LU.64 R206, [R1+0xd8] ;  /* 0x0000d80001ce7983 */ /* 0x000f280000300a00 */
[----:B------:R-:W4:Y:S04]  /*3410*/  LDL.LU.64 R208, [R1+0xe0] ;  /* 0x0000e00001d07983 */ /* 0x000f280000300a00 */
[----:B------:R-:W4:Y:S04]  /*3420*/  LDL.LU.64 R210, [R1+0xe8] ;  /* 0x0000e80001d27983 */ /* 0x000f280000300a00 */
[----:B------:R-:W4:Y:S04]  /*3430*/  LDL.LU.64 R212, [R1+0xf0] ;  /* 0x0000f00001d47983 */ /* 0x000f280000300a00 */
[----:B------:R-:W4:Y:S01]  /*3440*/  LDL.LU.64 R214, [R1+0xf8] ;  /* 0x0000f80001d67983 */ /* 0x000f220000300a00 */
[----:B------:R-:W-:Y:S01]  /*3450*/  UIADD3 UR27, UR27, 0x300, URZ ;  /* 0x000003001b1b7890 */ /* 0x000fe2000fffe03f */
[----:B------:R-:W-:-:S02]  /*3460*/  WARPGROUP.DEPBAR.LE gsb0, 0x0 ;  /* 0x00008000000079c5 */ /* 0x000fc40000010000 */
[----:B------:R-:W-:-:S06]  /*3470*/  WARPGROUP.ARRIVE ;  /* 0x00000000000079c5 */ /* 0x000fcc0000000000 */
[----:B------:R-:W-:Y:S01]  /*3480*/  HGMMA.64x32x16.F32.BF16 R40, gdesc[UR20], R40, gsb0 ;  /* 0x00600000142879f0 */ /* 0x000fe20008001828 */
        /* <DEDUP_REMOVED lines=14> */
[----:B--2---:R-:W-:-:S06]  /*3570*/  WARPGROUP.ARRIVE ;  /* 0x00000000000079c5 */ /* 0x004fcc0000000000 */
[----:B------:R-:W-:Y:S03]  /*3580*/  HGMMA.64x32x16.F32.BF16 R88, gdesc[UR16], R88, gsb0 ;  /* 0x00600000105879f0 */ /* 0x000fe60008001858 */
[----:B------:R-:W-:Y:S02]  /*3590*/  WARPGROUP.DEPBAR.LE gsb0, 0x0 ;  /* 0x00008000000079c5 */ /* 0x000fe40000010000 */
[----:B---3--:R-:W-:-:S06]  /*35a0*/  WARPGROUP.ARRIVE ;  /* 0x00000000000079c5 */ /* 0x008fcc0000000000 */
[----:B------:R-:W-:Y:S03]  /*35b0*/  HGMMA.64x32x16.F32.BF16 R152, gdesc[UR12], R152, gsb0 ;  /* 0x006000000c9879f0 */ /* 0x000fe60008001898 */
[----:B------:R-:W-:Y:S02]  /*35c0*/  WARPGROUP.DEPBAR.LE gsb0, 0x0 ;  /* 0x00008000000079c5 */ /* 0x000fe40000010000 */
[----:B----4-:R-:W-:-:S06]  /*35d0*/  WARPGROUP.ARRIVE ;  /* 0x00000000000079c5 */ /* 0x010fcc0000000000 */
[----:B------:R-:W-:Y:S03]  /*35e0*/  HGMMA.64x32x16.F32.BF16 R216, gdesc[UR8], R216, gsb0 ;  /* 0x0060000008d879f0 */ /* 0x000fe600080018d8 */
[----:B------:R-:W-:Y:S02]  /*35f0*/  WARPGROUP.DEPBAR.LE gsb0, 0x0 ;  /* 0x00008000000079c5 */ /* 0x000fe40000010000 */
[----:B------:R-:W-:-:S06]  /*3600*/  WARPGROUP.ARRIVE ;  /* 0x00000000000079c5 */ /* 0x000fcc0000000000 */
[----:B------:R-:W-:Y:S03]  /*3610*/  HGMMA.64x32x16.F32.BF16 R200, gdesc[UR4], R200, gsb0 ;  /* 0x0060000004c879f0 */ /* 0x000fe600080018c8 */
        /* <DEDUP_REMOVED lines=9> */
[----:B0-----:R0:W5:Y:S04]  /*36b0*/  LDL.LU.64 R214, [R1+0x228] ;  /* 0x0002280001d67983 */ /* 0x0011680000300a00 */
        /* <DEDUP_REMOVED lines=8> */
[----:B------:R-:W-:Y:S01]  /*3740*/  BPT.TRAP 0x1 ;  /* 0x000000040000795c */ /* 0x000fe20000300000 */
.L_x_28:
[----:B------:R-:W2:Y:S04]  /*3750*/  LDL R5, [R1+0x1c8] ;  /* 0x0001c80001057983 */ /* 0x000ea80000100800 */
[----:B------:R-:W3:Y:S01]  /*3760*/  LDL R7, [R1+0x1cc] ;  /* 0x0001cc0001077983 */ /* 0x000ee20000100800 */
[----:B------:R-:W-:Y:S01]  /*3770*/  UISETP.GT.U32.AND UP0, UPT, UR38, 0x1, UPT ;  /* 0x000000012600788c */ /* 0x000fe2000bf04070 */
[----:B--2---:R-:W-:-:S13]  /*3780*/  ISETP.NE.AND P1, PT, R5, RZ, PT ;  /* 0x000000ff0500720c */ /* 0x004fda0003f25270 */
[----:B------:R-:W-:-:S05]  /*3790*/  @P1 LEA R5, R0, UR44, 0x3 ;  /* 0x0000002c00051c11 */ /* 0x000fca000f8e18ff */
[----:B------:R-:W-:-:S05]  /*37a0*/  @P1 VIADD R5, R5, 0x50 ;  /* 0x0000005005051836 */ /* 0x000fca0000000000 */
[----:B---3--:R-:W-:-:S04]  /*37b0*/  @P1 PRMT R5, R7, 0x654, R5 ;  /* 0x0000065407051816 */ /* 0x008fc80000000005 */
[----:B------:R1:W-:Y:S01]  /*37c0*/  @P1 SYNCS.ARRIVE.TRANS64.RED.A1T0 RZ, [R5+URZ], RZ ;  /* 0x000000ff05ff19a7 */ /* 0x0003e2000810043f */
[----:B------:R-:W-:-:S13]  /*37d0*/  PLOP3.LUT P1, PT, PT, PT, UP0, 0x80, 0x0 ;  /* 0x000000000000781c */ /* 0x000fda0003f2f008 */
[----:B-1----:R-:W-:Y:S05]  /*37e0*/  @P1 BRA `(.L_x_29) ;  /* 0x0000000000041947 */ /* 0x002fea0003800000 */
[----:B------:R-:W-:Y:S01]  /*37f0*/  BPT.TRAP 0x1 ;  /* 0x000000040000795c */ /* 0x000fe20000300000 */
.L_x_29:
[----:B------:R-:W-:Y:S01]  /*3800*/  UIADD3 UR26, UR26, 0x1, URZ ;  /* 0x000000011a1a7890 */ /* 0x000fe2000fffe03f */
[C---:B------:R-:W-:Y:S01]  /*3810*/  ISETP.GT.AND P2, PT, R3.reuse, 0x1, PT ;  /* 0x000000010300780c */ /* 0x040fe20003f44270 */
[----:B------:R-:W-:Y:S02]  /*3820*/  VIADD R0, R0, 0x1 ;  /* 0x0000000100007836 */ /* 0x000fe40000000000 */
[----:B------:R-:W-:Y:S01]  /*3830*/  UISETP.NE.AND UP0, UPT, UR26, 0xa, UPT ;  /* 0x0000000a1a00788c */ /* 0x000fe2000bf05270 */
[----:B------:R-:W-:Y:S02]  /*3840*/  VIADD R3, R3, 0xffffffff ;  /* 0xffffffff03037836 */ /* 0x000fe40000000000 */
[C---:B------:R-:W-:Y:S01]  /*3850*/  ISETP.NE.AND P1, PT, R0.reuse, 0xa, PT ;  /* 0x0000000a0000780c */ /* 0x040fe20003f25270 */
[----:B------:R-:W-:Y:S02]  /*3860*/  USEL UR4, URZ, 0x1, UP0 ;  /* 0x000000013f047887 */ /* 0x000fe40008000000 */
[----:B------:R-:W-:Y:S01]  /*3870*/  USEL UR26, UR26, URZ, UP0 ;  /* 0x0000003f1a1a7287 */ /* 0x000fe20008000000 */
[----:B------:R-:W-:-:S03]  /*3880*/  SEL R0, R0, RZ, P1 ;  /* 0x000000ff00007207 */ /* 0x000fc60000800000 */
[----:B------:R-:W-:Y:S01]  /*3890*/  LOP3.LUT R4, R4, UR4, RZ, 0x3c, !PT ;  /* 0x0000000404047c12 */ /* 0x000fe2000f8e3cff */
[----:B------:R-:W-:Y:S07]  /*38a0*/  @P2 BRA `(.L_x_30) ;  /* 0xffffffec00002947 */ /* 0x000fee000383ffff */
.L_x_23:
[----:B01----:R-:W0:Y:S02]  /*38b0*/  LDC R0, c[0x0][0x28c] ;  /* 0x0000a300ff007b82 */ /* 0x003e240000000800 */
[----:B0-----:R-:W-:-:S13]  /*38c0*/  ISETP.GE.AND P1, PT, R0, 0x1, PT ;  /* 0x000000010000780c */ /* 0x001fda0003f26270 */
[----:B------:R-:W-:Y:S05]  /*38d0*/  @!P1 BRA `(.L_x_31) ;  /* 0x0000000000449947 */ /* 0x000fea0003800000 */
[----:B------:R-:W-:Y:S05]  /*38e0*/  @!P0 BRA `(.L_x_32) ;  /* 0x0000000000048947 */ /* 0x000fea0003800000 */
[----:B------:R-:W-:Y:S01]  /*38f0*/  BPT.TRAP 0x1 ;  /* 0x000000040000795c */ /* 0x000fe20000300000 */
.L_x_32:
[----:B------:R-:W2:Y:S04]  /*3900*/  LDL R0, [R1+0x1c8] ;  /* 0x0001c80001007983 */ /* 0x000ea80000100800 */
[----:B------:R-:W4:Y:S01]  /*3910*/  LDL R3, [R1+0x1cc] ;  /* 0x0001cc0001037983 */ /* 0x000f220000100800 */
[----:B------:R-:W-:Y:S01]  /*3920*/  UISETP.GT.U32.AND UP0, UPT, UR38, 0x1, UPT ;  /* 0x000000012600788c */ /* 0x000fe2000bf04070 */
[----:B--2---:R-:W-:-:S13]  /*3930*/  ISETP.NE.AND P0, PT, R0, RZ, PT ;  /* 0x000000ff0000720c */ /* 0x004fda0003f05270 */
[----:B------:R-:W-:-:S04]  /*3940*/  @P0 VIADD R6, R6, UR37 ;  /* 0x0000002506060c36 */ /* 0x000fc80008000000 */
[----:B---3--:R-:W-:-:S05]  /*3950*/  @P0 IMAD.WIDE.U32 R4, R6, -0x33333333, RZ ;  /* 0xcccccccd06040825 */ /* 0x008fca00078e00ff */
[----:B------:R-:W-:-:S05]  /*3960*/  @P0 SHF.R.U32.HI R0, RZ, 0x3, R5 ;  /* 0x00000003ff000819 */ /* 0x000fca0000011605 */
[----:B------:R-:W-:-:S05]  /*3970*/  @P0 IMAD R0, R0, -0xa, R6 ;  /* 0xfffffff600000824 */ /* 0x000fca00078e0206 */
[----:B------:R-:W-:-:S05]  /*3980*/  @P0 LEA R0, R0, UR44, 0x3 ;  /* 0x0000002c00000c11 */ /* 0x000fca000f8e18ff */
[----:B------:R-:W-:-:S05]  /*3990*/  @P0 VIADD R0, R0, 0x50 ;  /* 0x0000005000000836 */ /* 0x000fca0000000000 */
[----:B----4-:R-:W-:-:S04]  /*39a0*/  @P0 PRMT R0, R3, 0x654, R0 ;  /* 0x0000065403000816 */ /* 0x010fc80000000000 */
[----:B------:R0:W-:Y:S01]  /*39b0*/  @P0 SYNCS.ARRIVE.TRANS64.RED.A1T0 RZ, [R0+URZ], RZ ;  /* 0x000000ff00ff09a7 */ /* 0x0001e2000810043f */
[----:B------:R-:W-:-:S13]  /*39c0*/  PLOP3.LUT P0, PT, PT, PT, UP0, 0x80, 0x0 ;  /* 0x000000000000781c */ /* 0x000fda0003f0f008 */
[----:B0-----:R-:W-:Y:S05]  /*39d0*/  @P0 BRA `(.L_x_31) ;  /* 0x0000000000040947 */ /* 0x001fea0003800000 */
[----:B------:R-:W-:Y:S01]  /*39e0*/  BPT.TRAP 0x1 ;  /* 0x000000040000795c */ /* 0x000fe20000300000 */
.L_x_31:
[----:B------:R-:W0:Y:S01]  /*39f0*/  S2R R6, SR_TID.X ;  /* 0x0000000000067919 */ /* 0x000e220000002100 */
[----:B------:R-:W-:Y:S02]  /*3a00*/  UIMAD UR41, UR41, 0xa0, URZ ;  /* 0x000000a0292978a4 */ /* 0x000fe4000f8e023f */
[----:B------:R-:W-:Y:S02]  /*3a10*/  UIMAD.WIDE UR6, UR40, 0x200, URZ ;  /* 0x00000200280678a5 */ /* 0x000fe4000f8e023f */
[----:B------:R-:W-:Y:S02]  /*3a20*/  USHF.R.S32.HI UR10, URZ, 0x1f, UR42 ;  /* 0x0000001f3f0a7899 */ /* 0x000fe4000801142a */
[----:B------:R-:W-:Y:S01]  /*3a30*/  IMAD.U32 R10, RZ, RZ, UR41 ;  /* 0x00000029ff0a7e24 */ /* 0x000fe2000f8e00ff */
[----:B------:R-:W-:Y:S01]  /*3a40*/  ULDC.64 UR8, c[0x0][0x5d0] ;  /* 0x0001740000087ab9 */ /* 0x000fe20000000a00 */
[----:B------:R-:W-:Y:S02]  /*3a50*/  USHF.L.U32 UR40, UR40, 0x9, URZ ;  /* 0x0000000928287899 */ /* 0x000fe4000800063f */
[----:B------:R-:W-:-:S02]  /*3a60*/  UIMAD UR4, UR10, UR8, URZ ;  /* 0x000000080a0472a4 */ /* 0x000fc4000f8e023f */
[----:B------:R-:W-:Y:S02]  /*3a70*/  UIADD3 UR37, UR43, UR37, URZ ;  /* 0x000000252b257290 */ /* 0x000fe4000fffe03f */
[----:B------:R-:W-:Y:S02]  /*3a80*/  UIMAD UR4, UR42, UR9, UR4 ;  /* 0x000000092a0472a4 */ /* 0x000fe4000f8e0204 */
[----:B------:R-:W-:Y:S02]  /*3a90*/  UISETP.GT.U32.AND UP1, UPT, UR37, 0x9, UPT ;  /* 0x000000092500788c */ /* 0x000fe4000bf24070 */
[----:B------:R-:W-:Y:S02]  /*3aa0*/  UISETP.GE.U32.AND UP2, UPT, UR43, 0xa, UPT ;  /* 0x0000000a2b00788c */ /* 0x000fe4000bf46070 */
[----:B------:R-:W-:Y:S01]  /*3ab0*/  UISETP.LT.U32.AND UP1, UPT, UR43, 0xa, UP1 ;  /* 0x0000000a2b00788c */ /* 0x000fe20008f21070 */
[--C-:B0-----:R-:W-:Y:S01]  /*3ac0*/  SHF.R.U32.HI R3, RZ, 0x7, R6.reuse ;  /* 0x00000007ff037819 */ /* 0x101fe20000011606 */
[----:B------:R-:W-:Y:S01]  /*3ad0*/  IMAD.SHL.U32 R11, R6, 0x2, RZ ;  /* 0x00000002060b7824 */ /* 0x000fe200078e00ff */
[----:B------:R-:W-:-:S02]  /*3ae0*/  SHF.R.U32.HI R0, RZ, 0x2, R6 ;  /* 0x00000002ff007819 */ /* 0x000fc40000011606 */
[----:B------:R-:W-:Y:S02]  /*3af0*/  LOP3.LUT R3, R3, 0x1, RZ, 0xc0, !PT ;  /* 0x0000000103037812 */ /* 0x000fe400078ec0ff */
[----:B---3--:R-:W-:Y:S02]  /*3b00*/  LOP3.LUT R4, R6, 0x60, RZ, 0xc0, !PT ;  /* 0x0000006006047812 */ /* 0x008fe400078ec0ff */
[----:B------:R-:W-:Y:S01]  /*3b10*/  LOP3.LUT R0, R0, 0x7, RZ, 0xc0, !PT ;  /* 0x0000000700007812 */ /* 0x000fe200078ec0ff */
[----:B------:R-:W-:Y:S01]  /*3b20*/  IMAD.SHL.U32 R12, R3, 0x40, RZ ;  /* 0x00000040030c7824 */ /* 0x000fe200078e00ff */
[----:B------:R-:W-:Y:S02]  /*3b30*/  SHF.R.U32.HI R4, RZ, 0x1, R4 ;  /* 0x00000001ff047819 */ /* 0x000fe40000011604 */
[----:B------:R-:W-:Y:S02]  /*3b40*/  LOP3.LUT R10, R10, 0x6, R11, 0xf8, !PT ;  /* 0x000000060a0a7812 */ /* 0x000fe400078ef80b */
[----:B------:R-:W-:-:S02]  /*3b50*/  LOP3.LUT R12, R12, 0x40, R0, 0xe2, !PT ;  /* 0x000000400c0c7812 */ /* 0x000fc400078ee200 */
[----:B------:R-:W-:Y:S02]  /*3b60*/  IADD3 R0, RZ, -R4, -R0 ;  /* 0x80000004ff007210 */ /* 0x000fe40007ffe800 */
[----:B------:R-:W-:Y:S01]  /*3b70*/  LOP3.LUT R12, R12, UR6, R4, 0xfe, !PT ;  /* 0x000000060c0c7c12 */ /* 0x000fe2000f8efe04 */
[----:B------:R-:W-:Y:S01]  /*3b80*/  IMAD.U32 R4, RZ, RZ, UR8 ;  /* 0x00000008ff047e24 */ /* 0x000fe2000f8e00ff */
[----:B------:R-:W-:Y:S01]  /*3b90*/  SHF.R.S32.HI R11, RZ, 0x1f, R10 ;  /* 0x0000001fff0b7819 */ /* 0x000fe2000001140a */
[----:B------:R-:W-:Y:S01]  /*3ba0*/  ULDC UR8, c[0x0][0x284] ;  /* 0x0000a10000087ab9 */ /* 0x000fe20000000800 */
[----:B------:R-:W-:Y:S02]  /*3bb0*/  IMAD R0, R3, -0x40, R0 ;  /* 0xffffffc003007824 */ /* 0x000fe400078e0200 */
[----:B------:R-:W-:Y:S02]  /*3bc0*/  IMAD.U32 R3, RZ, RZ, UR8 ;  /* 0x00000008ff037e24 */ /* 0x000fe4000f8e00ff */
[----:B------:R-:W-:-:S03]  /*3bd0*/  IMAD.WIDE.U32 R4, R4, UR42, R10 ;  /* 0x0000002a04047c25 */ /* 0x000fc6000f8e000a */
[----:B------:R-:W-:Y:S01]  /*3be0*/  IADD3 R0, R3, -UR40, R0 ;  /* 0x8000002803007c10 */ /* 0x000fe2000fffe000 */
[----:B------:R-:W-:Y:S01]  /*3bf0*/  VIADD R5, R5, UR4 ;  /* 0x0000000405057c36 */ /* 0x000fe20008000000 */
[----:B------:R-:W-:Y:S01]  /*3c00*/  ULDC UR4, c[0x0][0x288] ;  /* 0x0000a20000047ab9 */ /* 0x000fe20000000800 */
[----:B------:R-:W-:Y:S01]  /*3c10*/  LOP3.LUT R3, R6, 0x3, RZ, 0xc0, !PT ;  /* 0x0000000306037812 */ /* 0x000fe200078ec0ff */
[----:B------:R-:W-:Y:S01]  /*3c20*/  UISETP.GE.AND UP0, UPT, UR41, UR4, UPT ;  /* 0x000000042900728c */ /* 0x000fe2000bf06270 */
[----:B------:R-:W-:-:S03]  /*3c30*/  IMAD.MOV.U32 R6, RZ, RZ, -0x2 ;  /* 0xfffffffeff067424 */ /* 0x000fc600078e00ff */
[----:B------:R-:W-:Y:S01]  /*3c40*/  UISETP.GE.OR UP0, UPT, UR40, UR8, UP0 ;  /* 0x000000082800728c */ /* 0x000fe20008706670 */
[----:B------:R-:W-:Y:S01]  /*3c50*/  IMAD R3, R3, R6, UR4 ;  /* 0x0000000403037e24 */ /* 0x000fe2000f8e0206 */
[----:B------:R-:W-:Y:S02]  /*3c60*/  UIMAD.WIDE.U32 UR4, UR37, -0x33333333, URZ ;  /* 0xcccccccd250478a5 */ /* 0x000fe4000f8e003f */
[----:B------:R-:W-:Y:S01]  /*3c70*/  USEL UR8, URZ, 0x1, !UP1 ;  /* 0x000000013f087887 */ /* 0x000fe2000c800000 */
[----:B------:R-:W-:Y:S01]  /*3c80*/  VIADD R3, R3, -UR41 ;  /* 0x8000002903037c36 */ /* 0x000fe20008000000 */
[----:B------:R-:W-:Y:S01]  /*3c90*/  PLOP3.LUT P0, PT, PT, PT, UP0, 0x80, 0x0 ;  /* 0x000000000000781c */ /* 0x000fe20003f0f008 */
[----:B------:R-:W-:Y:S02]  /*3ca0*/  USHF.R.U32.HI UR4, URZ, 0x3, UR5 ;  /* 0x000000033f047899 */ /* 0x000fe40008011605 */
[----:B------:R-:W-:Y:S02]  /*3cb0*/  ULOP3.LUT UR36, UR36, UR8, URZ, 0x3c, !UPT ;  /* 0x0000000824247292 */ /* 0x000fe4000f8e3c3f */
[----:B------:R-:W-:-:S02]  /*3cc0*/  UIMAD UR37, UR4, -0xa, UR37 ;  /* 0xfffffff6042578a4 */ /* 0x000fc4000f8e0225 */
[----:B------:R-:W-:Y:S01]  /*3cd0*/  @UP2 ULOP3.LUT UR36, UR36, 0x1, UR4, 0x78, !UPT ;  /* 0x0000000124242892 */ /* 0x000fe2000f8e7804 */
[----:B------:R-:W-:-:S05]  /*3ce0*/  UMOV UR40, 0xffffffff ;  /* 0xffffffff00287882 */ /* 0x000fca0000000000 */
[----:B------:R-:W-:Y:S06]  /*3cf0*/  @P0 BRA `(.L_x_33) ;  /* 0x000001c400740947 */ /* 0x000fec0003800000 */
[----:B-----5:R-:W-:Y:S01]  /*3d00*/  FSETP.NEU.AND P1, PT, R16, RZ, PT ;  /* 0x000000ff1000720b */ /* 0x020fe20003f2d000 */
[----:B------:R-:W-:Y:S01]  /*3d10*/  ULDC.64 UR8, c[0x0][0x5c8] ;  /* 0x0001720000087ab9 */ /* 0x000fe20000000a00 */
[----:B------:R-:W-:Y:S01]  /*3d20*/  ISETP.GT.AND P5, PT, R3, RZ, PT ;  /* 0x000000ff0300720c */ /* 0x000fe20003fa4270 */
[----:B------:R-:W-:Y:S01]  /*3d30*/  UIMAD UR4, UR7, UR8, URZ ;  /* 0x00000008070472a4 */ /* 0x000fe2000f8e023f */
[----:B------:R-:W-:Y:S01]  /*3d40*/  IMAD.U32 R18, RZ, RZ, UR9 ;  /* 0x00000009ff127e24 */ /* 0x000fe2000f8e00ff */
[----:B------:R-:W-:Y:S01]  /*3d50*/  BSSY B0, `(.L_x_33) ;  /* 0x0001c57000007945 */ /* 0x000fe20003800000 */
[----:B------:R-:W-:Y:S01]  /*3d60*/  IMAD.WIDE.U32 R4, R12, UR8, R4 ;  /* 0x000000080c047c25 */ /* 0x000fe2000f8e0004 */
[----:B------:R-:W-:-:S03]  /*3d70*/  ISETP.GT.AND P0, PT, R0, RZ, P5 ;  /* 0x000000ff0000720c */ /* 0x000fc60002f04270 */
[----:B------:R-:W-:-:S04]  /*3d80*/  IMAD R18, R12, R18, UR4 ;  /* 0x000000040c127e24 */ /* 0x000fc8000f8e0212 */
[----:B------:R-:W-:Y:S01]  /*3d90*/  IMAD.IADD R18, R5, 0x1, R18 ;  /* 0x0000000105127824 */ /* 0x000fe200078e0212 */
[----:B------:R-:W-:Y:S06]  /*3da0*/  @!P1 BRA `(.L_x_34) ;  /* 0x0000015c00f09947 */ /* 0x000fec0003800000 */
[----:B------:R-:W0:Y:S01]  /*3db0*/  LDC.64 R236, c[0x0][0x5b8] ;  /* 0x00016e00ffec7b82 */ /* 0x000e220000000a00 */
[----:B------:R-:W3:Y:S01]  /*3dc0*/  LDL.LU R19, [R1+0x180] ;  /* 0x0001800001137983 */ /* 0x000ee20000300800 */
[----:B------:R-:W-:-:S06]  /*3dd0*/  ULDC.64 UR4, c[0x0][0x5c0] ;  /* 0x0001700000047ab9 */ /* 0x000fcc0000000a00 */
[----:B------:R-:W1:Y:S08]  /*3de0*/  LDC.64 R6, c[0x0][0x5b0] ;  /* 0x00016c00ff067b82 */ /* 0x000e700000000a00 */
[----:B------:R-:W5:Y:S01]  /*3df0*/  LDC.64 R232, c[0x0][0x5a8] ;  /* 0x00016a00ffe87b82 */ /* 0x000f620000000a00 */
[C---:B0-----:R-:W-:Y:S02]  /*3e00*/  IMAD R5, R236.reuse, UR10, RZ ;  /* 0x0000000aec057c24 */ /* 0x041fe4000f8e02ff */
[----:B------:R-:W-:-:S04]  /*3e10*/  IMAD.WIDE.U32 R20, R236, UR42, R10 ;  /* 0x0000002aec147c25 */ /* 0x000fc8000f8e000a */
[----:B------:R-:W-:Y:S01]  /*3e20*/  IMAD R237, R237, UR42, R5 ;  /* 0x0000002aeded7c24 */ /* 0x000fe2000f8e0205 */
[----:B------:R-:W-:Y:S01]  /*3e30*/  STL.64 [R1+0x1d0], R20 ;  /* 0x0001d01401007387 */ /* 0x000fe20000100a00 */
[----:B-1----:R-:W-:Y:S02]  /*3e40*/  IMAD R13, R6, UR7, RZ ;  /* 0x00000007060d7c24 */ /* 0x002fe4000f8e02ff */
[----:B------:R-:W-:Y:S02]  /*3e50*/  IMAD.IADD R235, R21, 0x1, R237 ;  /* 0x0000000115eb7824 */ /* 0x000fe400078e02ed */
[----:B------:R-:W-:Y:S02]  /*3e60*/  IMAD.MOV.U32 R234, RZ, RZ, R20 ;  /* 0x000000ffffea7224 */ /* 0x000fe400078e0014 */
[C---:B------:R-:W-:Y:S02]  /*3e70*/  IMAD R13, R12.reuse, R7, R13 ;  /* 0x000000070c0d7224 */ /* 0x040fe400078e020d */
[----:B------:R-:W-:-:S04]  /*3e80*/  IMAD.WIDE.U32 R8, R12, R6, R234 ;  /* 0x000000060c087225 */ /* 0x000fc800078e00ea */
[----:B------:R-:W-:Y:S01]  /*3e90*/  IMAD.IADD R5, R9, 0x1, R13 ;  /* 0x0000000109057824 */ /* 0x000fe200078e020d */
[----:B-----5:R-:W-:-:S04]  /*3ea0*/  LEA R14, P1, R8, R232, 0x1 ;  /* 0x000000e8080e7211 */ /* 0x020fc800078208ff */
[----:B------:R-:W-:-:S05]  /*3eb0*/  LEA.HI.X R15, R8, R233, R5, 0x1, P1 ;  /* 0x000000e9080f7211 */ /* 0x000fca00008f0c05 */
[----:B------:R0:W5:Y:S02]  /*3ec0*/  @P0 LDG.E.LTC128B.U16 R8, desc[UR46][R14.64] ;  /* 0x0000002e0e080981 */ /* 0x000164000c1e1520 */
[----:B0-----:R-:W-:-:S04]  /*3ed0*/  LEA R14, P1, R4, UR4, 0x1 ;  /* 0x00000004040e7c11 */ /* 0x001fc8000f8208ff */
[----:B------:R-:W-:-:S05]  /*3ee0*/  LEA.HI.X R15, R4, UR5, R18, 0x1, P1 ;  /* 0x00000005040f7c11 */ /* 0x000fca00088f0c12 */
[----:B------:R-:W-:Y:S01]  /*3ef0*/  STL.64 [R1+0x1c0], R14 ;  /* 0x0001c00e01007387 */ /* 0x000fe20000100a00 */
[----:B-----5:R-:W-:-:S04]  /*3f00*/  IMAD.U32 R5, R8, 0x10000, RZ ;  /* 0x0001000008057824 */ /* 0x020fc800078e00ff */
[----:B------:R-:W-:-:S04]  /*3f10*/  FMUL R5, R5, R16 ;  /* 0x0000001005057220 */ /* 0x000fc80000400000 */
[----:B---3--:R-:W-:Y:S02]  /*3f20*/  FFMA R5, R19, R2, R5 ;  /* 0x0000000213057223 */ /* 0x008fe40000000005 */
[----:B------:R-:W3:Y:S01]  /*3f30*/  LDL.64 R18, [R1+0x1c0] ;  /* 0x0001c00001127983 */ /* 0x000ee20000100a00 */
[----:B------:R-:W-:Y:S01]  /*3f40*/  ISETP.GT.AND P2, PT, R3, 0x1, PT ;  /* 0x000000010300780c */ /* 0x000fe20003f44270 */
[----:B------:R-:W-:Y:S01]  /*3f50*/  BSSY B1, `(.L_x_35) ;  /* 0x000000e000017945 */ /* 0x000fe20003800000 */
[----:B------:R-:W-:Y:S02]  /*3f60*/  F2FP.BF16.F32.PACK_AB R4, RZ, R5 ;  /* 0x00000005ff04723e */ /* 0x000fe400000010ff */
[----:B----4-:R-:W-:-:S09]  /*3f70*/  LOP3.LUT R17, R17, 0xfffffffb, RZ, 0xc0, !PT ;  /* 0xfffffffb11117812 */ /* 0x010fd200078ec0ff */
[----:B------:R-:W-:Y:S01]  /*3f80*/  @P2 LOP3.LUT R17, R17, 0x4, RZ, 0xfc, !PT ;  /* 0x0000000411112812 */ /* 0x000fe200078efcff */
[----:B---3--:R0:W-:Y:S02]  /*3f90*/  @P0 STG.E.U16 desc[UR46][R18.64], R4 ;  /* 0x0000000412000986 */ /* 0x0081e4000c10152e */
[----:B0-----:R-:W-:-:S04]  /*3fa0*/  IMAD.WIDE.U32 R4, R12, R6, R10 ;  /* 0x000000060c047225 */ /* 0x001fc800078e000a */
[----:B------:R-:W-:Y:S02]  /*3fb0*/  IMAD.IADD R5, R13, 0x1, R5 ;  /* 0x000000010d057824 */ /* 0x000fe400078e0205 */
[----:B------:R-:W-:-:S04]  /*3fc0*/  IMAD.WIDE.U32 R4, R236, UR42, R4 ;  /* 0x0000002aec047c25 */ /* 0x000fc8000f8e0004 */
[----:B------:R-:W-:Y:S01]  /*3fd0*/  IMAD.IADD R5, R237, 0x1, R5 ;  /* 0x00000001ed057824 */ /* 0x000fe200078e0205 */
[----:B------:R-:W-:-:S04]  /*3fe0*/  LEA R22, P0, R4, R232, 0x1 ;  /* 0x000000e804167211 */ /* 0x000fc800078008ff */
[----:B------:R-:W-:Y:S02]  /*3ff0*/  LEA.HI.X R23, R4, R233, R5, 0x1, P0 ;  /* 0x000000e904177211 */ /* 0x000fe400000f0c05 */
[----:B------:R-:W-:-:S13]  /*4000*/  ISETP.GT.AND P0, PT, R0, RZ, P2 ;  /* 0x000000ff0000720c */ /* 0x000fda0001704270 */
[----:B------:R-:W-:Y:S05]  /*4010*/  @!P0 BRA `(.L_x_36) ;  /* 0x0000000000048947 */ /* 0x000fea0003800000 */
[----:B------:R0:W5:Y:S02]  /*4020*/  LDG.E.LTC128B.U16 R8, desc[UR46][R22.64+0x2] ;  /* 0x0000022e16087981 */ /* 0x000164000c1e1520 */
.L_x_36:
[----:B------:R-:W-:Y:S05]  /*4030*/  BSYNC B1 ;  /* 0x0000000000017941 */ /* 0x000fea0003800000 */
.L_x_35:
[----:B------:R-:W3:Y:S01]  /*4040*/  LDL.LU R5, [R1+0x184] ;  /* 0x0001840001057983 */ /* 0x000ee20000300800 */
[----:B-----5:R-:W-:Y:S01]  /*4050*/  IMAD.U32 R4, R8, 0x10000, RZ ;  /* 0x0001000008047824 */ /* 0x020fe200078e00ff */
[C---:B------:R-:W-:Y:S01]  /*4060*/  SHF.L.U64.HI R15, R6.reuse, 0x3, R7 ;  /* 0x00000003060f7819 */ /* 0x040fe20000010207 */
[----:B------:R-:W-:Y:S02]  /*4070*/  IMAD.SHL.U32 R14, R6, 0x8, RZ ;  /* 0x00000008060e7824 */ /* 0x000fe400078e00ff */
[----:B------:R-:W-:-:S03]  /*4080*/  FMUL R4, R4, R16 ;  /* 0x0000001004047220 */ /* 0x000fc60000400000 */
[----:B------:R-:W-:Y:S01]  /*4090*/  STL.64 [R1+0x1d8], R14 ;  /* 0x0001d80e01007387 */ /* 0x000fe20000100a00 */
[----:B---3--:R-:W-:Y:S01]  /*40a0*/  FFMA R4, R5, R2, R4 ;  /* 0x0000000205047223 */ /* 0x008fe20000000004 */
[----:B------:R-:W-:-:S04]  /*40b0*/  @P0 IMAD.MOV.U32 R5, RZ, RZ, R19 ;  /* 0x000000ffff050224 */ /* 0x000fc800078e0013 */
[----:B------:R-:W-:-:S04]  /*40c0*/  F2FP.BF16.F32.PACK_AB R4, RZ, R4 ;  /* 0x00000004ff04723e */ /* 0x000fc800000010ff */
[----:B------:R-:W-:Y:S01]  /*40d0*/  PRMT R9, R4, 0x7610, R9 ;  /* 0x0000761004097816 */ /* 0x000fe20000000009 */
[----:B------:R-:W-:-:S05]  /*40e0*/  @P0 IMAD.MOV.U32 R4, RZ, RZ, R18 ;  /* 0x000000ffff040224 */ /* 0x000fca00078e0012 */
[----:B------:R1:W-:Y:S01]  /*40f0*/  @P0 STG.E.U16 desc[UR46][R4.64+0x2], R9 ;  /* 0x0000020904000986 */ /* 0x0003e2000c10152e */
[----:B------:R-:W-:Y:S01]  /*4100*/  ISETP.GT.AND P0, PT, R0, 0x8, P5 ;  /* 0x000000080000780c */ /* 0x000fe20002f04270 */
[----:B-1----:R-:W-:-:S04]  /*4110*/  IMAD.WIDE.U32 R4, R12, R6, R14 ;  /* 0x000000060c047225 */ /* 0x002fc800078e000e */
[----:B------:R-:W-:Y:S01]  /*4120*/  IMAD.IADD R13, R13, 0x1, R5 ;  /* 0x000000010d0d7824 */ /* 0x000fe200078e0205 */
[----:B------:R-:W-:-:S05]  /*4130*/  IADD3 R5, P1, R20, R4, RZ ;  /* 0x0000000414057210 */ /* 0x000fca0007f3e0ff */
[----:B------:R-:W-:Y:S01]  /*4140*/  IMAD.X R9, R13, 0x1, R235, P1 ;  /* 0x000000010d097824 */ /* 0x000fe200008e06eb */
[----:B------:R-:W-:-:S04]  /*4150*/  LEA R14, P1, R5, R232, 0x1 ;  /* 0x000000e8050e7211 */ /* 0x000fc800078208ff */
[----:B------:R-:W-:Y:S02]  /*4160*/  LEA.HI.X R15, R5, R233, R9, 0x1, P1 ;  /* 0x000000e9050f7211 */ /* 0x000fe400008f0c09 */
[----:B------:R-:W3:Y:S04]  /*4170*/  LDL.LU R9, [R1+0x188] ;  /* 0x0001880001097983 */ /* 0x000ee80000300800 */
[----:B------:R-:W4:Y:S01]  /*4180*/  @P0 LDG.E.LTC128B.U16 R8, desc[UR46][R14.64] ;  /* 0x0000002e0e080981 */ /* 0x000f22000c1e1520 */
[----:B------:R-:W-:Y:S01]  /*4190*/  IADD3 R4, P1, R10, R4, RZ ;  /* 0x000000040a047210 */ /* 0x000fe20007f3e0ff */
[----:B------:R-:W-:Y:S01]  /*41a0*/  BSSY B1, `(.L_x_37) ;  /* 0x0000017000017945 */ /* 0x000fe20003800000 */
[----:B------:R-:W-:-:S03]  /*41b0*/  ISETP.GT.AND P2, PT, R0, 0x8, P2 ;  /* 0x000000080000780c */ /* 0x000fc60001744270 */
[----:B------:R-:W-:Y:S02]  /*41c0*/  IMAD.X R5, R11, 0x1, R13, P1 ;  /* 0x000000010b057824 */ /* 0x000fe400008e060d */
[----:B------:R-:W-:Y:S02]  /*41d0*/  IMAD.U32 R13, RZ, RZ, UR8 ;  /* 0x00000008ff0d7e24 */ /* 0x000fe4000f8e00ff */
[----:B------:R-:W-:-:S04]  /*41e0*/  IMAD.WIDE.U32 R4, R236, UR42, R4 ;  /* 0x0000002aec047c25 */ /* 0x000fc8000f8e0004 */
[----:B------:R-:W-:Y:S01]  /*41f0*/  IMAD.IADD R5, R237, 0x1, R5 ;  /* 0x00000001ed057824 */ /* 0x000fe200078e0205 */
[----:B------:R-:W-:-:S04]  /*4200*/  LEA R20, P1, R4, R232, 0x1 ;  /* 0x000000e804147211 */ /* 0x000fc800078208ff */
[----:B------:R-:W-:Y:S01]  /*4210*/  LEA.HI.X R21, R4, R233, R5, 0x1, P1 ;  /* 0x000000e904157211 */ /* 0x000fe200008f0c05 */
[----:B----4-:R-:W-:-:S04]  /*4220*/  IMAD.U32 R4, R8, 0x10000, RZ ;  /* 0x0001000008047824 */ /* 0x010fc800078e00ff */
[----:B------:R-:W-:-:S04]  /*4230*/  FMUL R4, R4, R16 ;  /* 0x0000001004047220 */ /* 0x000fc80000400000 */
[----:B---3--:R-:W-:Y:S01]  /*4240*/  FFMA R5, R9, R2, R4 ;  /* 0x0000000209057223 */ /* 0x008fe20000000004 */
[----:B------:R-:W-:Y:S02]  /*4250*/  IMAD.U32 R4, RZ, RZ, UR8 ;  /* 0x00000008ff047e24 */ /* 0x000fe4000f8e00ff */
[----:B------:R-:W-:Y:S02]  /*4260*/  IMAD.U32 R9, RZ, RZ, UR9 ;  /* 0x00000009ff097e24 */ /* 0x000fe4000f8e00ff */
[----:B------:R-:W-:Y:S01]  /*4270*/  IMAD.SHL.U32 R15, R4, 0x10, RZ ;  /* 0x00000010040f7824 */ /* 0x000fe200078e00ff */
[----:B------:R-:W-:Y:S02]  /*4280*/  F2FP.BF16.F32.PACK_AB R5, RZ, R5 ;  /* 0x00000005ff05723e */ /* 0x000fe400000010ff */
[----:B------:R-:W-:Y:S02]  /*4290*/  SHF.L.U64.HI R14, R13, 0x4, R9 ;  /* 0x000000040d0e7819 */ /* 0x000fe40000010209 */
[----:B------:R-:W-:-:S02]  /*42a0*/  IADD3 R4, P1, R15, R18, RZ ;  /* 0x000000120f047210 */ /* 0x000fc40007f3e0ff */
[----:B------:R-:W-:Y:S01]  /*42b0*/  PRMT R9, R5, 0x7610, R9 ;  /* 0x0000761005097816 */ /* 0x000fe20000000009 */
[----:B------:R1:W-:Y:S02]  /*42c0*/  STL [R1+0x1e4], R14 ;  /* 0x0001e40e01007387 */ /* 0x0003e40000100800 */
[----:B------:R-:W-:-:S05]  /*42d0*/  IMAD.X R5, R14, 0x1, R19, P1 ;  /* 0x000000010e057824 */ /* 0x000fca00008e0613 */
[----:B------:R1:W-:Y:S01]  /*42e0*/  @P0 STG.E.U16 desc[UR46][R4.64], R9 ;  /* 0x0000000904000986 */ /* 0x0003e2000c10152e */
[----:B------:R-:W-:Y:S05]  /*42f0*/  @!P2 BRA `(.L_x_38) ;  /* 0x000000000004a947 */ /* 0x000fea0003800000 */
[----:B------:R3:W5:Y:S02]  /*4300*/  LDG.E.LTC128B.U16 R8, desc[UR46][R20.64+0x2] ;  /* 0x0000022e14087981 */ /* 0x000764000c1e1520 */
.L_x_38:
[----:B------:R-:W-:Y:S05]  /*4310*/  BSYNC B1 ;  /* 0x0000000000017941 */ /* 0x000fea0003800000 */
.L_x_37:
[----:B------:R-:W4:Y:S01]  /*4320*/  LDL.LU R13, [R1+0x18c] ;  /* 0x00018c00010d7983 */ /* 0x000f220000300800 */
[----:B-1---5:R-:W-:Y:S01]  /*4330*/  IMAD.U32 R9, R8, 0x10000, RZ ;  /* 0x0001000008097824 */ /* 0x022fe200078e00ff */
[----:B------:R-:W-:Y:S01]  /*4340*/  ISETP.GT.AND P3, PT, R3, 0x8, PT ;  /* 0x000000080300780c */ /* 0x000fe20003f64270 */
[----:B------:R-:W-:Y:S01]  /*4350*/  BSSY B1, `(.L_x_39) ;  /* 0x000000a000017945 */ /* 0x000fe20003800000 */
[----:B------:R-:W-:Y:S01]  /*4360*/  LOP3.LUT R17, R17, 0xfffffffd, RZ, 0xc0, !PT ;  /* 0xfffffffd11117812 */ /* 0x000fe200078ec0ff */
[----:B------:R-:W-:Y:S01]  /*4370*/  FMUL R9, R9, R16 ;  /* 0x0000001009097220 */ /* 0x000fe20000400000 */
[----:B------:R-:W-:-:S09]  /*4380*/  ISETP.GT.AND P0, PT, R0, RZ, P3 ;  /* 0x000000ff0000720c */ /* 0x000fd20001f04270 */
[----:B------:R-:W-:Y:S01]  /*4390*/  @P3 LOP3.LUT R17, R17, 0x2, RZ, 0xfc, !PT ;  /* 0x0000000211113812 */ /* 0x000fe200078efcff */
[----:B----4-:R-:W-:-:S05]  /*43a0*/  FFMA R9, R13, R2, R9 ;  /* 0x000000020d097223 */ /* 0x010fca0000000009 */
[----:B------:R-:W-:-:S05]  /*43b0*/  F2FP.BF16.F32.PACK_AB R9, RZ, R9 ;  /* 0x00000009ff09723e */ /* 0x000fca00000010ff */
[----:B------:R1:W-:Y:S01]  /*43c0*/  @P2 STG.E.U16 desc[UR46][R4.64+0x2], R9 ;  /* 0x0000020904002986 */ /* 0x0003e2000c10152e */
[----:B------:R-:W-:Y:S05]  /*43d0*/  @!P0 BRA `(.L_x_40) ;  /* 0x0000000000048947 */ /* 0x000fea0003800000 */
[----:B------:R4:W5:Y:S02]  /*43e0*/  LDG.E.LTC128B.U16 R8, desc[UR46][R22.64+0x10] ;  /* 0x0000102e16087981 */ /* 0x000964000c1e1520 */
.L_x_40:
[----:B------:R-:W-:Y:S05]  /*43f0*/  BSYNC B1 ;  /* 0x0000000000017941 */ /* 0x000fea0003800000 */
.L_x_39:
[----:B------:R-:W2:Y:S01]  /*4400*/  LDL.LU R13, [R1+0x190] ;  /* 0x00019000010d7983 */ /* 0x000ea20000300800 */
[----:B-1---5:R-:W-:Y:S01]  /*4410*/  IMAD.U32 R9, R8, 0x10000, RZ ;  /* 0x0001000008097824 */ /* 0x022fe200078e00ff */
[----:B------:R-:W-:Y:S01]  /*4420*/  ISETP.GT.AND P6, PT, R3, 0x9, PT ;  /* 0x000000090300780c */ /* 0x000fe20003fc4270 */
[----:B------:R-:W-:Y:S01]  /*4430*/  @P0 IMAD.MOV.U32 R14, RZ, RZ, R18 ;  /* 0x000000ffff0e0224 */ /* 0x000fe200078e0012 */
[----:B------:R-:W-:Y:S01]  /*4440*/  LOP3.LUT R17, R17, 0xfffffffe, RZ, 0xc0, !PT ;  /* 0xfffffffe11117812 */ /* 0x000fe200078ec0ff */
[----:B------:R-:W-:Y:S01]  /*4450*/  FMUL R9, R9, R16 ;  /* 0x0000001009097220 */ /* 0x000fe20000400000 */
[----:B------:R-:W-:Y:S01]  /*4460*/  @P0 IMAD.MOV.U32 R15, RZ, RZ, R19 ;  /* 0x000000ffff0f0224 */ /* 0x000fe200078e0013 */
[----:B------:R-:W-:Y:S01]  /*4470*/  ISETP.GT.AND P1, PT, R0, RZ, P6 ;  /* 0x000000ff0000720c */ /* 0x000fe20003724270 */
[----:B------:R-:W-:Y:S07]  /*4480*/  BSSY B1, `(.L_x_41) ;  /* 0x0000007000017945 */ /* 0x000fee0003800000 */
[----:B------:R-:W-:Y:S01]  /*4490*/  @P6 LOP3.LUT R17, R17, 0x1, RZ, 0xfc, !PT ;  /* 0x0000000111116812 */ /* 0x000fe200078efcff */
[----:B--2---:R-:W-:-:S05]  /*44a0*/  FFMA R9, R13, R2, R9 ;  /* 0x000000020d097223 */ /* 0x004fca0000000009 */
[----:B------:R-:W-:-:S05]  /*44b0*/  F2FP.BF16.F32.PACK_AB R9, RZ, R9 ;  /* 0x00000009ff09723e */ /* 0x000fca00000010ff */
[----:B------:R1:W-:Y:S01]  /*44c0*/  @P0 STG.E.U16 desc[UR46][R14.64+0x10], R9 ;  /* 0x000010090e000986 */ /* 0x0003e2000c10152e */
[----:B------:R-:W-:Y:S05]  /*44d0*/  @!P1 BRA `(.L_x_42) ;  /* 0x0000000000049947 */ /* 0x000fea0003800000 */
[----:B------:R2:W5:Y:S02]  /*44e0*/  LDG.E.LTC128B.U16 R8, desc[UR46][R22.64+0x12] ;  /* 0x0000122e16087981 */ /* 0x000564000c1e1520 */
.L_x_42:
[----:B------:R-:W-:Y:S05]  /*44f0*/  BSYNC B1 ;  /* 0x0000000000017941 */ /* 0x000fea0003800000 */
.L_x_41:
[----:B------:R-:W3:Y:S01]  /*4500*/  LDL.LU R13, [R1+0x194] ;  /* 0x00019400010d7983 */ /* 0x000ee20000300800 */
[----:B-1---5:R-:W-:Y:S01]  /*4510*/  IMAD.U32 R9, R8, 0x10000, RZ ;  /* 0x0001000008097824 */ /* 0x022fe200078e00ff */
[----:B------:R-:W-:Y:S01]  /*4520*/  ISETP.GT.AND P2, PT, R0, 0x8, P3 ;  /* 0x000000080000780c */ /* 0x000fe20001f44270 */
[----:B------:R-:W-:Y:S01]  /*4530*/  @P1 IMAD.MOV.U32 R14, RZ, RZ, R18 ;  /* 0x000000ffff0e1224 */ /* 0x000fe200078e0012 */
[----:B------:R-:W-:Y:S01]  /*4540*/  BSSY B1, `(.L_x_43) ;  /* 0x0000008000017945 */ /* 0x000fe20003800000 */
[----:B------:R-:W-:Y:S01]  /*4550*/  FMUL R9, R9, R16 ;  /* 0x0000001009097220 */ /* 0x000fe20000400000 */
[----:B------:R-:W-:-:S03]  /*4560*/  @P1 IMAD.MOV.U32 R15, RZ, RZ, R19 ;  /* 0x000000ffff0f1224 */ /* 0x000fc600078e0013 */
[----:B---3--:R-:W-:-:S05]  /*4570*/  FFMA R9, R13, R2, R9 ;  /* 0x000000020d097223 */ /* 0x008fca0000000009 */
[----:B------:R-:W-:-:S05]  /*4580*/  F2FP.BF16.F32.PACK_AB R9, RZ, R9 ;  /* 0x00000009ff09723e */ /* 0x000fca00000010ff */
[----:B------:R1:W-:Y:S01]  /*4590*/  @P1 STG.E.U16 desc[UR46][R14.64+0x12], R9 ;  /* 0x000012090e001986 */ /* 0x0003e2000c10152e */
[----:B------:R-:W-:Y:S05]  /*45a0*/  @!P2 BRA `(.L_x_44) ;  /* 0x000000000004a947 */ /* 0x000fea0003800000 */
[----:B------:R3:W5:Y:S02]  /*45b0*/  LDG.E.LTC128B.U16 R8, desc[UR46][R20.64+0x10] ;  /* 0x0000102e14087981 */ /* 0x000764000c1e1520 */
.L_x_44:
[----:B------:R-:W-:Y:S05]  /*45c0*/  BSYNC B1 ;  /* 0x0000000000017941 */ /* 0x000fea0003800000 */
.L_x_43:
[----:B------:R-:W2:Y:S01]  /*45d0*/  LDL.LU R13, [R1+0x198] ;  /* 0x00019800010d7983 */ /* 0x000ea20000300800 */
[----:B-1---5:R-:W-:Y:S01]  /*45e0*/  IMAD.U32 R9, R8, 0x10000, RZ ;  /* 0x0001000008097824 */ /* 0x022fe200078e00ff */
[----:B------:R-:W-:Y:S01]  /*45f0*/  ISETP.GT.AND P0, PT, R0, 0x8, P6 ;  /* 0x000000080000780c */ /* 0x000fe20003704270 */
[----:B------:R-:W-:Y:S02]  /*4600*/  BSSY B1, `(.L_x_45) ;  /* 0x0000007000017945 */ /* 0x000fe40003800000 */
[----:B------:R-:W-:-:S04]  /*4610*/  FMUL R9, R9, R16 ;  /* 0x0000001009097220 */ /* 0x000fc80000400000 */
[----:B--2---:R-:W-:-:S05]  /*4620*/  FFMA R9, R13, R2, R9 ;  /* 0x000000020d097223 */ /* 0x004fca0000000009 */
[----:B------:R-:W-:-:S05]  /*4630*/  F2FP.BF16.F32.PACK_AB R9, RZ, R9 ;  /* 0x00000009ff09723e */ /* 0x000fca00000010ff */
[----:B------:R1:W-:Y:S01]  /*4640*/  @P2 STG.E.U16 desc[UR46][R4.64+0x10], R9 ;  /* 0x0000100904002986 */ /* 0x0003e2000c10152e */
[----:B------:R-:W-:Y:S05]  /*4650*/  @!P0 BRA `(.L_x_46) ;  /* 0x0000000000048947 */ /* 0x000fea0003800000 */
[----:B------:R2:W5:Y:S02]  /*4660*/  LDG.E.LTC128B.U16 R8, desc[UR46][R20.64+0x12] ;  /* 0x0000122e14087981 */ /* 0x000564000c1e1520 */
.L_x_46:
[----:B------:R-:W-:Y:S05]  /*4670*/  BSYNC B1 ;  /* 0x0000000000017941 */ /* 0x000fea0003800000 */
.L_x_45:
[----:B------:R-:W3:Y:S01]  /*4680*/  LDL.LU R13, [R1+0x19c] ;  /* 0x00019c00010d7983 */ /* 0x000ee20000300800 */
[----:B-1---5:R-:W-:Y:S01]  /*4690*/  IMAD.U32 R9, R8, 0x10000, RZ ;  /* 0x0001000008097824 */ /* 0x022fe200078e00ff */
[----:B------:R-:W-:Y:S01]  /*46a0*/  ISETP.GT.AND P3, PT, R3, 0x10, PT ;  /* 0x000000100300780c */ /* 0x000fe20003f64270 */
[----:B------:R-:W-:Y:S02]  /*46b0*/  BSSY B1, `(.L_x_47) ;  /* 0x0000008000017945 */ /* 0x000fe40003800000 */
[----:B------:R-:W-:Y:S01]  /*46c0*/  FMUL R9, R9, R16 ;  /* 0x0000001009097220 */ /* 0x000fe20000400000 */
[----:B------:R-:W-:-:S03]  /*46d0*/  ISETP.GT.AND P1, PT, R0, RZ, P3 ;  /* 0x000000ff0000720c */ /* 0x000fc60001f24270 */
[----:B---3--:R-:W-:-:S05]  /*46e0*/  FFMA R9, R13, R2, R9 ;  /* 0x000000020d097223 */ /* 0x008fca0000000009 */
[----:B------:R-:W-:-:S05]  /*46f0*/  F2FP.BF16.F32.PACK_AB R9, RZ, R9 ;  /* 0x00000009ff09723e */ /* 0x000fca00000010ff */
[----:B------:R1:W-:Y:S01]  /*4700*/  @P0 STG.E.U16 desc[UR46][R4.64+0x12], R9 ;  /* 0x0000120904000986 */ /* 0x0003e2000c10152e */
[----:B------:R-:W-:Y:S05]  /*4710*/  @!P1 BRA `(.L_x_48) ;  /* 0x0000000000049947 */ /* 0x000fea0003800000 */
[----:B------:R3:W5:Y:S02]  /*4720*/  LDG.E.LTC128B.U16 R8, desc[UR46][R22.64+0x20] ;  /* 0x0000202e16087981 */ /* 0x000764000c1e1520 */
.L_x_48:
[----:B------:R-:W-:Y:S05]  /*4730*/  BSYNC B1 ;  /* 0x0000000000017941 */ /* 0x000fea0003800000 */
.L_x_47:
[----:B------:R-:W2:Y:S01]  /*4740*/  LDL.LU R13, [R1+0x1a0] ;  /* 0x0001a000010d7983 */ /* 0x000ea20000300800 */
[----:B-1---5:R-:W-:Y:S01]  /*4750*/  IMAD.U32 R9, R8, 0x10000, RZ ;  /* 0x0001000008097824 */ /* 0x022fe200078e00ff */
[----:B------:R-:W-:Y:S01]  /*4760*/  ISETP.GT.AND P2, PT, R3, 0x11, PT ;  /* 0x000000110300780c */ /* 0x000fe20003f44270 */
[----:B------:R-:W-:Y:S01]  /*4770*/  @P1 IMAD.MOV.U32 R14, RZ, RZ, R18 ;  /* 0x000000ffff0e1224 */ /* 0x000fe200078e0012 */
[----:B------:R-:W-:Y:S01]  /*4780*/  BSSY B1, `(.L_x_49) ;  /* 0x0000009000017945 */ /* 0x000fe20003800000 */
[----:B------:R-:W-:Y:S01]  /*4790*/  FMUL R9, R9, R16 ;  /* 0x0000001009097220 */ /* 0x000fe20000400000 */
[----:B------:R-:W-:Y:S01]  /*47a0*/  @P1 IMAD.MOV.U32 R15, RZ, RZ, R19 ;  /* 0x000000ffff0f1224 */ /* 0x000fe200078e0013 */
[----:B------:R-:W-:Y:S02]  /*47b0*/  ISETP.GT.AND P0, PT, R0, RZ, P2 ;  /* 0x000000ff0000720c */ /* 0x000fe40001704270 */
[----:B--2---:R-:W-:-:S05]  /*47c0*/  FFMA R9, R13, R2, R9 ;  /* 0x000000020d097223 */ /* 0x004fca0000000009 */
[----:B------:R-:W-:-:S05]  /*47d0*/  F2FP.BF16.F32.PACK_AB R9, RZ, R9 ;  /* 0x00000009ff09723e */ /* 0x000fca00000010ff */
[----:B------:R1:W-:Y:S01]  /*47e0*/  @P1 STG.E.U16 desc[UR46][R14.64+0x20], R9 ;  /* 0x000020090e001986 */ /* 0x0003e2000c10152e */
[----:B------:R-:W-:Y:S05]  /*47f0*/  @!P0 BRA `(.L_x_50) ;  /* 0x0000000000048947 */ /* 0x000fea0003800000 */
[----:B------:R2:W5:Y:S02]  /*4800*/  LDG.E.LTC128B.U16 R8, desc[UR46][R22.64+0x22] ;  /* 0x0000222e16087981 */ /* 0x000564000c1e1520 */
.L_x_50:
[----:B------:R-:W-:Y:S05]  /*4810*/  BSYNC B1 ;  /* 0x0000000000017941 */ /* 0x000fea0003800000 */
.L_x_49:
[----:B------:R-:W3:Y:S01]  /*4820*/  LDL.LU R13, [R1+0x1a4] ;  /* 0x0001a400010d7983 */ /* 0x000ee20000300800 */
[----:B-1---5:R-:W-:Y:S01]  /*4830*/  IMAD.U32 R9, R8, 0x10000, RZ ;  /* 0x0001000008097824 */ /* 0x022fe200078e00ff */
[----:B------:R-:W-:Y:S01]  /*4840*/  BSSY B1, `(.L_x_51) ;  /* 0x000000a000017945 */ /* 0x000fe20003800000 */
[----:B------:R-:W-:Y:S02]  /*4850*/  @P0 IMAD.MOV.U32 R14, RZ, RZ, R18 ;  /* 0x000000ffff0e0224 */ /* 0x000fe400078e0012 */
[----:B------:R-:W-:Y:S01]  /*4860*/  FMUL R9, R9, R16 ;  /* 0x0000001009097220 */ /* 0x000fe20000400000 */
[----:B------:R-:W-:-:S03]  /*4870*/  @P0 IMAD.MOV.U32 R15, RZ, RZ, R19 ;  /* 0x000000ffff0f0224 */ /* 0x000fc600078e0013 */
[----:B---3--:R-:W-:-:S05]  /*4880*/  FFMA R9, R13, R2, R9 ;  /* 0x000000020d097223 */ /* 0x008fca0000000009 */
[----:B------:R-:W-:-:S05]  /*4890*/  F2FP.BF16.F32.PACK_AB R9, RZ, R9 ;  /* 0x00000009ff09723e */ /* 0x000fca00000010ff */
[----:B------:R1:W-:Y:S01]  /*48a0*/  @P0 STG.E.U16 desc[UR46][R14.64+0x22], R9 ;  /* 0x000022090e000986 */ /* 0x0003e2000c10152e */
[----:B------:R-:W-:-:S13]  /*48b0*/  ISETP.GT.AND P0, PT, R0, 0x8, P3 ;  /* 0x000000080000780c */ /* 0x000fda0001f04270 */
[----:B-1----:R-:W-:Y:S05]  /*48c0*/  @!P0 BRA `(.L_x_52) ;  /* 0x0000000000048947 */ /* 0x002fea0003800000 */
[----:B------:R1:W5:Y:S02]  /*48d0*/  LDG.E.LTC128B.U16 R8, desc[UR46][R20.64+0x20] ;  /* 0x0000202e14087981 */ /* 0x000364000c1e1520 */
.L_x_52:
[----:B------:R-:W-:Y:S05]  /*48e0*/  BSYNC B1 ;  /* 0x0000000000017941 */ /* 0x000fea0003800000 */
.L_x_51:
[----:B------:R-:W3:Y:S01]  /*48f0*/  LDL.LU R13, [R1+0x1a8] ;  /* 0x0001a800010d7983 */ /* 0x000ee20000300800 */
[----:B-----5:R-:W-:Y:S01]  /*4900*/  IMAD.U32 R9, R8, 0x10000, RZ ;  /* 0x0001000008097824 */ /* 0x020fe200078e00ff */
[----:B------:R-:W-:Y:S03]  /*4910*/  BSSY B1, `(.L_x_53) ;  /* 0x0000008000017945 */ /* 0x000fe60003800000 */
[----:B------:R-:W-:-:S04]  /*4920*/  FMUL R9, R9, R16 ;  /* 0x0000001009097220 */ /* 0x000fc80000400000 */
[----:B---3--:R-:W-:-:S05]  /*4930*/  FFMA R9, R13, R2, R9 ;  /* 0x000000020d097223 */ /* 0x008fca0000000009 */
[----:B------:R-:W-:-:S05]  /*4940*/  F2FP.BF16.F32.PACK_AB R9, RZ, R9 ;  /* 0x00000009ff09723e */ /* 0x000fca00000010ff */
[----:B------:R3:W-:Y:S01]  /*4950*/  @P0 STG.E.U16 desc[UR46][R4.64+0x20], R9 ;  /* 0x0000200904000986 */ /* 0x0007e2000c10152e */
[----:B------:R-:W-:-:S13]  /*4960*/  ISETP.GT.AND P0, PT, R0, 0x8, P2 ;  /* 0x000000080000780c */ /* 0x000fda0001704270 */
[----:B---3--:R-:W-:Y:S05]  /*4970*/  @!P0 BRA `(.L_x_54) ;  /* 0x0000000000048947 */ /* 0x008fea0003800000 */
[----:B------:R3:W5:Y:S02]  /*4980*/  LDG.E.LTC128B.U16 R8, desc[UR46][R20.64+0x22] ;  /* 0x0000222e14087981 */ /* 0x000764000c1e1520 */
.L_x_54:
[----:B------:R-:W-:Y:S05]  /*4990*/  BSYNC B1 ;  /* 0x0000000000017941 */ /* 0x000fea0003800000 */
.L_x_53:
[----:B------:R-:W2:Y:S01]  /*49a0*/  LDL.LU R13, [R1+0x1ac] ;  /* 0x0001ac00010d7983 */ /* 0x000ea20000300800 */
[----:B-----5:R-:W-:Y:S01]  /*49b0*/  IMAD.U32 R9, R8, 0x10000, RZ ;  /* 0x0001000008097824 */ /* 0x020fe200078e00ff */
[----:B------:R-:W-:Y:S01]  /*49c0*/  ISETP.GT.AND P1, PT, R3, 0x18, PT ;  /* 0x000000180300780c */ /* 0x000fe20003f24270 */
[----:B------:R-:W-:Y:S02]  /*49d0*/  BSSY B1, `(.L_x_55) ;  /* 0x0000008000017945 */ /* 0x000fe40003800000 */
[----:B------:R-:W-:-:S04]  /*49e0*/  FMUL R9, R9, R16 ;  /* 0x0000001009097220 */ /* 0x000fc80000400000 */
[----:B--2---:R-:W-:-:S05]  /*49f0*/  FFMA R9, R13, R2, R9 ;  /* 0x000000020d097223 */ /* 0x004fca0000000009 */
[----:B------:R-:W-:-:S05]  /*4a00*/  F2FP.BF16.F32.PACK_AB R9, RZ, R9 ;  /* 0x00000009ff09723e */ /* 0x000fca00000010ff */
[----:B------:R2:W-:Y:S01]  /*4a10*/  @P0 STG.E.U16 desc[UR46][R4.64+0x22], R9 ;  /* 0x0000220904000986 */ /* 0x0005e2000c10152e */
[----:B------:R-:W-:-:S13]  /*4a20*/  ISETP.GT.AND P0, PT, R0, RZ, P1 ;  /* 0x000000ff0000720c */ /* 0x000fda0000f04270 */
[----:B--2---:R-:W-:Y:S05]  /*4a30*/  @!P0 BRA `(.L_x_56) ;  /* 0x0000000000048947 */ /* 0x004fea0003800000 */
[----:B------:R2:W5:Y:S02]  /*4a40*/  LDG.E.LTC128B.U16 R8, desc[UR46][R22.64+0x30] ;  /* 0x0000302e16087981 */ /* 0x000564000c1e1520 */
.L_x_56:
[----:B------:R-:W-:Y:S05]  /*4a50*/  BSYNC B1 ;  /* 0x0000000000017941 */ /* 0x000fea0003800000 */
.L_x_55:
[----:B------:R-:W3:Y:S01]  /*4a60*/  LDL.LU R13, [R1+0x1b0] ;  /* 0x0001b000010d7983 */ /* 0x000ee20000300800 */
[----:B-----5:R-:W-:Y:S01]  /*4a70*/  IMAD.U32 R9, R8, 0x10000, RZ ;  /* 0x0001000008097824 */ /* 0x020fe200078e00ff */
[----:B------:R-:W-:Y:S01]  /*4a80*/  BSSY B1, `(.L_x_57) ;  /* 0x000000b000017945 */ /* 0x000fe20003800000 */
[----:B------:R-:W-:Y:S02]  /*4a90*/  @P0 IMAD.MOV.U32 R14, RZ, RZ, R18 ;  /* 0x000000ffff0e0224 */ /* 0x000fe400078e0012 */
[----:B------:R-:W-:Y:S01]  /*4aa0*/  FMUL R9, R9, R16 ;  /* 0x0000001009097220 */ /* 0x000fe20000400000 */
[----:B------:R-:W-:-:S03]  /*4ab0*/  @P0 IMAD.MOV.U32 R15, RZ, RZ, R19 ;  /* 0x000000ffff0f0224 */ /* 0x000fc600078e0013 */
[----:B---3--:R-:W-:-:S05]  /*4ac0*/  FFMA R9, R13, R2, R9 ;  /* 0x000000020d097223 */ /* 0x008fca0000000009 */
[----:B------:R-:W-:-:S05]  /*4ad0*/  F2FP.BF16.F32.PACK_AB R9, RZ, R9 ;  /* 0x00000009ff09723e */ /* 0x000fca00000010ff */
[----:B------:R3:W-:Y:S01]  /*4ae0*/  @P0 STG.E.U16 desc[UR46][R14.64+0x30], R9 ;  /* 0x000030090e000986 */ /* 0x0007e2000c10152e */
[----:B------:R-:W-:-:S04]  /*4af0*/  ISETP.GT.AND P0, PT, R3, 0x19, PT ;  /* 0x000000190300780c */ /* 0x000fc80003f04270 */
[----:B------:R-:W-:-:S13]  /*4b00*/  ISETP.GT.AND P4, PT, R0, RZ, P0 ;  /* 0x000000ff0000720c */ /* 0x000fda0000784270 */
[----:B---3--:R-:W-:Y:S05]  /*4b10*/  @!P4 BRA `(.L_x_58) ;  /* 0x000000000004c947 */ /* 0x008fea0003800000 */
[----:B------:R3:W5:Y:S02]  /*4b20*/  LDG.E.LTC128B.U16 R8, desc[UR46][R22.64+0x32] ;  /* 0x0000322e16087981 */ /* 0x000764000c1e1520 */
.L_x_58:
[----:B------:R-:W-:Y:S05]  /*4b30*/  BSYNC B1 ;  /* 0x0000000000017941 */ /* 0x000fea0003800000 */
.L_x_57:
[----:B------:R-:W2:Y:S01]  /*4b40*/  LDL.LU R13, [R1+0x1b4] ;  /* 0x0001b400010d7983 */ /* 0x000ea20000300800 */
[----:B-----5:R-:W-:Y:S01]  /*4b50*/  IMAD.U32 R9, R8, 0x10000, RZ ;  /* 0x0001000008097824 */ /* 0x020fe200078e00ff */
[----:B------:R-:W-:Y:S01]  /*4b60*/  BSSY B1, `(.L_x_59) ;  /* 0x000000a000017945 */ /* 0x000fe20003800000 */
[----:B------:R-:W-:Y:S02]  /*4b70*/  @P4 IMAD.MOV.U32 R14, RZ, RZ, R18 ;  /* 0x000000ffff0e4224 */ /* 0x000fe400078e0012 */
[----:B------:R-:W-:Y:S01]  /*4b80*/  FMUL R9, R9, R16 ;  /* 0x0000001009097220 */ /* 0x000fe20000400000 */
[----:B------:R-:W-:-:S03]  /*4b90*/  @P4 IMAD.MOV.U32 R15, RZ, RZ, R19 ;  /* 0x000000ffff0f4224 */ /* 0x000fc600078e0013 */
[----:B--2---:R-:W-:-:S05]  /*4ba0*/  FFMA R9, R13, R2, R9 ;  /* 0x000000020d097223 */ /* 0x004fca0000000009 */
[----:B------:R-:W-:-:S05]  /*4bb0*/  F2FP.BF16.F32.PACK_AB R9, RZ, R9 ;  /* 0x00000009ff09723e */ /* 0x000fca00000010ff */
[----:B------:R2:W-:Y:S01]  /*4bc0*/  @P4 STG.E.U16 desc[UR46][R14.64+0x32], R9 ;  /* 0x000032090e004986 */ /* 0x0005e2000c10152e */
[----:B------:R-:W-:-:S13]  /*4bd0*/  ISETP.GT.AND P4, PT, R0, 0x8, P1 ;  /* 0x000000080000780c */ /* 0x000fda0000f84270 */
[----:B--2---:R-:W-:Y:S05]  /*4be0*/  @!P4 BRA `(.L_x_60) ;  /* 0x000000000004c947 */ /* 0x004fea0003800000 */
[----:B------:R2:W5:Y:S02]  /*4bf0*/  LDG.E.LTC128B.U16 R8, desc[UR46][R20.64+0x30] ;  /* 0x0000302e14087981 */ /* 0x000564000c1e1520 */
.L_x_60:
[----:B------:R-:W-:Y:S05]  /*4c00*/  BSYNC B1 ;  /* 0x0000000000017941 */ /* 0x000fea0003800000 */
.L_x_59:
[----:B------:R-:W3:Y:S01]  /*4c10*/  LDL.LU R14, [R1+0x1b8] ;  /* 0x0001b800010e7983 */ /* 0x000ee20000300800 */
[C---:B-----5:R-:W-:Y:S01]  /*4c20*/  IMAD.U32 R9, R8.reuse, 0x10000, RZ ;  /* 0x0001000008097824 */ /* 0x060fe200078e00ff */
[----:B------:R-:W-:Y:S01]  /*4c30*/  BSSY B1, `(.L_x_61) ;  /* 0x0000009000017945 */ /* 0x000fe20003800000 */
[----:B------:R-:W-:Y:S02]  /*4c40*/  PRMT R13, R8, 0x7610, R13 ;  /* 0x00007610080d7816 */ /* 0x000fe4000000000d */
[----:B------:R-:W-:-:S04]  /*4c50*/  FMUL R9, R9, R16 ;  /* 0x0000001009097220 */ /* 0x000fc80000400000 */
[----:B---3--:R-:W-:-:S05]  /*4c60*/  FFMA R9, R14, R2, R9 ;  /* 0x000000020e097223 */ /* 0x008fca0000000009 */
[----:B------:R-:W-:-:S05]  /*4c70*/  F2FP.BF16.F32.PACK_AB R9, RZ, R9 ;  /* 0x00000009ff09723e */ /* 0x000fca00000010ff */
[----:B------:R3:W-:Y:S01]  /*4c80*/  @P4 STG.E.U16 desc[UR46][R4.64+0x30], R9 ;  /* 0x0000300904004986 */ /* 0x0007e2000c10152e */
[----:B------:R-:W-:-:S13]  /*4c90*/  ISETP.GT.AND P4, PT, R0, 0x8, P0 ;  /* 0x000000080000780c */ /* 0x000fda0000784270 */
[----:B---3--:R-:W-:Y:S05]  /*4ca0*/  @!P4 BRA `(.L_x_62) ;  /* 0x000000000004c947 */ /* 0x008fea0003800000 */
[----:B------:R3:W5:Y:S02]  /*4cb0*/  LDG.E.LTC128B.U16 R13, desc[UR46][R20.64+0x32] ;  /* 0x0000322e140d7981 */ /* 0x000764000c1e1520 */
.L_x_62:
[----:B------:R-:W-:Y:S05]  /*4cc0*/  BSYNC B1 ;  /* 0x0000000000017941 */ /* 0x000fea0003800000 */
.L_x_61:
[----:B------:R-:W2:Y:S04]  /*4cd0*/  LDL.LU R9, [R1+0x1bc] ;  /* 0x0001bc0001097983 */ /* 0x000ea80000300800 */
[----:B------:R0:W-:Y:S04]  /*4ce0*/  STL.64 [R1+0x208], R26 ;  /* 0x0002081a01007387 */ /* 0x0001e80000100a00 */
[----:B0-----:R-:W4:Y:S01]  /*4cf0*/  LDL.64 R26, [R1+0x1c0] ;  /* 0x0001c000011a7983 */ /* 0x001f220000100a00 */
[----:B-----5:R-:W-:-:S03]  /*4d00*/  IMAD.U32 R8, R13, 0x10000, RZ ;  /* 0x000100000d087824 */ /* 0x020fc600078e00ff */
[----:B------:R-:W4:Y:S01]  /*4d10*/  LDL.LU R18, [R1+0x140] ;  /* 0x0001400001127983 */ /* 0x000f220000300800 */
[----:B------:R-:W-:-:S03]  /*4d20*/  FMUL R8, R8, R16 ;  /* 0x0000001008087220 */ /* 0x000fc60000400000 */
[----:B------:R0:W-:Y:S04]  /*4d30*/  STL.64 [R1+0x200], R24 ;  /* 0x0002001801007387 */ /* 0x0001e80000100a00 */
[----:B------:R-:W-:Y:S04]  /*4d40*/  STL [R1+0x1fc], R22 ;  /* 0x0001fc1601007387 */ /* 0x000fe80000100800 */
[----:B------:R-:W-:Y:S04]  /*4d50*/  STL [R1+0x1f8], R3 ;  /* 0x0001f80301007387 */ /* 0x000fe80000100800 */
[----:B------:R1:W-:Y:S01]  /*4d60*/  STL.64 [R1+0x1f0], R20 ;  /* 0x0001f01401007387 */ /* 0x0003e20000100a00 */
[----:B------:R-:W-:-:S03]  /*4d70*/  USHF.L.U64.HI UR4, UR8, 0x8, UR9 ;  /* 0x0000000808047899 */ /* 0x000fc60008010209 */
[----:B0-----:R-:W4:Y:S01]  /*4d80*/  LDL.64 R24, [R1+0x1d0] ;  /* 0x0001d00001187983 */ /* 0x001f220000100a00 */
[----:B--2---:R-:W-:-:S05]  /*4d90*/  FFMA R8, R9, R2, R8 ;  /* 0x0000000209087223 */ /* 0x004fca0000000008 */
[----:B------:R-:W-:-:S05]  /*4da0*/  F2FP.BF16.F32.PACK_AB R8, RZ, R8 ;  /* 0x00000008ff08723e */ /* 0x000fca00000010ff */
[----:B------:R0:W-:Y:S01]  /*4db0*/  @P4 STG.E.U16 desc[UR46][R4.64+0x32], R8 ;  /* 0x0000320804004986 */ /* 0x0001e2000c10152e */
[----:B-1-3--:R-:W-:-:S05]  /*4dc0*/  IADD3 R20, P4, R12, 0x80, RZ ;  /* 0x000000800c147810 */ /* 0x00afca0007f9e0ff */
[----:B0-----:R-:W-:-:S04]  /*4dd0*/  IMAD.X R8, RZ, RZ, UR7, P4 ;  /* 0x00000007ff087e24 */ /* 0x001fc8000a0e06ff */
[----:B------:R-:W-:-:S04]  /*4de0*/  IMAD R8, R8, R6, RZ ;  /* 0x0000000608087224 */ /* 0x000fc800078e02ff */
[C---:B------:R-:W-:Y:S02]  /*4df0*/  IMAD R3, R20.reuse, R7, R8 ;  /* 0x0000000714037224 */ /* 0x040fe400078e0208 */
[----:B------:R-:W-:-:S04]  /*4e00*/  IMAD.WIDE.U32 R8, R20, R6, R234 ;  /* 0x0000000614087225 */ /* 0x000fc800078e00ea */
[----:B------:R-:W-:Y:S01]  /*4e10*/  IMAD.IADD R9, R9, 0x1, R3 ;  /* 0x0000000109097824 */ /* 0x000fe200078e0203 */
[----:B------:R-:W-:-:S04]  /*4e20*/  LEA R14, P4, R8, R232, 0x1 ;  /* 0x000000e8080e7211 */ /* 0x000fc800078808ff */
[----:B------:R-:W-:Y:S01]  /*4e30*/  LEA.HI.X R15, R8, R233, R9, 0x1, P4 ;  /* 0x000000e9080f7211 */ /* 0x000fe200020f0c09 */
[----:B------:R-:W-:-:S05]  /*4e40*/  IMAD.U32 R8, RZ, RZ, UR8 ;  /* 0x00000008ff087e24 */ /* 0x000fca000f8e00ff */
[----:B----4-:R-:W-:-:S04]  /*4e50*/  LEA R8, P4, R8, R26, 0x8 ;  /* 0x0000001a08087211 */ /* 0x010fc800078840ff */
[----:B------:R-:W-:Y:S02]  /*4e60*/  IADD3.X R9, R27, UR4, RZ, P4, !PT ;  /* 0x000000041b097c10 */ /* 0x000fe4000a7fe4ff */
[----:B------:R-:W-:Y:S01]  /*4e70*/  ISETP.GT.AND P4, PT, R0, 0x80, P5 ;  /* 0x000000800000780c */ /* 0x000fe20002f84270 */
[----:B------:R0:W5:-:S12]  /*4e80*/  LDL.LU.64 R26, [R1+0x208] ;  /* 0x00020800011a7983 */ /* 0x0001580000300a00 */
[----:B------:R-:W2:Y:S02]  /*4e90*/  @P4 LDG.E.LTC128B.U16 R13, desc[UR46][R14.64] ;  /* 0x0000002e0e0d4981 */ /* 0x000ea4000c1e1520 */
[----:B--2---:R-:W-:-:S04]  /*4ea0*/  IMAD.U32 R14, R13, 0x10000, RZ ;  /* 0x000100000d0e7824 */ /* 0x004fc800078e00ff */
[----:B------:R-:W-:-:S04]  /*4eb0*/  FMUL R14, R14, R16 ;  /* 0x000000100e0e7220 */ /* 0x000fc80000400000 */
[----:B------:R-:W-:-:S05]  /*4ec0*/  FFMA R14, R18, R2, R14 ;  /* 0x00000002120e7223 */ /* 0x000fca000000000e */
[----:B------:R-:W-:-:S05]  /*4ed0*/  F2FP.BF16.F32.PACK_AB R14, RZ, R14 ;  /* 0x0000000eff0e723e */ /* 0x000fca00000010ff */
[----:B------:R1:W-:Y:S02]  /*4ee0*/  @P4 STG.E.U16 desc[UR46][R8.64], R14 ;  /* 0x0000000e08004986 */ /* 0x0003e4000c10152e */
[----:B-1----:R-:W-:-:S04]  /*4ef0*/  IMAD.WIDE.U32 R14, R20, R6, R10 ;  /* 0x00000006140e7225 */ /* 0x002fc800078e000a */
[----:B------:R-:W-:Y:S02]  /*4f00*/  IMAD.IADD R15, R3, 0x1, R15 ;  /* 0x00000001030f7824 */ /* 0x000fe400078e020f */
[----:B------:R-:W-:-:S04]  /*4f10*/  IMAD.WIDE.U32 R14, R236, UR42, R14 ;  /* 0x0000002aec0e7c25 */ /* 0x000fc8000f8e000e */
[----:B------:R-:W-:Y:S01]  /*4f20*/  IMAD.IADD R15, R237, 0x1, R15 ;  /* 0x00000001ed0f7824 */ /* 0x000fe200078e020f */
[----:B------:R-:W-:-:S04]  /*4f30*/  LEA R18, P4, R14, R232, 0x1 ;  /* 0x000000e80e127211 */ /* 0x000fc800078808ff */
[----:B------:R-:W-:Y:S02]  /*4f40*/  LEA.HI.X R19, R14, R233, R15, 0x1, P4 ;  /* 0x000000e90e137211 */ /* 0x000fe400020f0c0f */
[----:B------:R-:W2:Y:S02]  /*4f50*/  LDL.64 R14, [R1+0x1d8] ;  /* 0x0001d800010e7983 */ /* 0x000ea40000100a00 */
[----:B--2---:R-:W-:-:S04]  /*4f60*/  IMAD.WIDE.U32 R14, R20, R6, R14 ;  /* 0x00000006140e7225 */ /* 0x004fc800078e000e */
[----:B------:R-:W-:Y:S01]  /*4f70*/  IMAD.IADD R20, R3, 0x1, R15 ;  /* 0x0000000103147824 */ /* 0x000fe200078e020f */
[----:B------:R-:W-:Y:S02]  /*4f80*/  IADD3 R3, P4, R24, R14, RZ ;  /* 0x0000000e18037210 */ /* 0x000fe40007f9e0ff */
[----:B------:R0:W5:Y:S03]  /*4f90*/  LDL.LU.64 R24, [R1+0x200] ;  /* 0x0002000001187983 */ /* 0x0001660000300a00 */
[----:B------:R-:W-:Y:S01]  /*4fa0*/  IMAD.X R22, R20, 0x1, R235, P4 ;  /* 0x0000000114167824 */ /* 0x000fe200020e06eb */
[----:B------:R1:W-:Y:S02]  /*4fb0*/  STL [R1+0x190], R20 ;  /* 0x0001901401007387 */ /* 0x0003e40000100800 */
[----:B-1----:R-:W-:-:S04]  /*4fc0*/  LEA R20, P4, R3, R232, 0x1 ;  /* 0x000000e803147211 */ /* 0x002fc800078808ff */
[----:B------:R-:W-:Y:S02]  /*4fd0*/  LEA.HI.X R21, R3, R233, R22, 0x1, P4 ;  /* 0x000000e903157211 */ /* 0x000fe400020f0c16 */
[----:B------:R0:W5:Y:S04]  /*4fe0*/  LDL.LU R22, [R1+0x1fc] ;  /* 0x0001fc0001167983 */ /* 0x0001680000300800 */
[----:B------:R0:W5:Y:S04]  /*4ff0*/  LDL.LU R3, [R1+0x1f8] ;  /* 0x0001f80001037983 */ /* 0x0001680000300800 */
[----:B------:R1:W-:Y:S04]  /*5000*/  STL.64 [R1+0x188], R20 ;  /* 0x0001881401007387 */ /* 0x0003e80000100a00 */
[----:B-1----:R0:W5:Y:S01]  /*5010*/  LDL.LU.64 R20, [R1+0x1f0] ;  /* 0x0001f00001147983 */ /* 0x0021620000300a00 */
[----:B------:R-:W-:-:S04]  /*5020*/  LOP3.LUT P4, RZ, R17, 0x4, RZ, 0xc0, !PT ;  /* 0x0000000411ff7812 */ /* 0x000fc8000788c0ff */
[----:B------:R-:W-:Y:S01]  /*5030*/  ISETP.GT.AND P4, PT, R0, 0x80, P4 ;  /* 0x000000800000780c */ /* 0x000fe20002784270 */
[----:B------:R-:W-:-:S12]  /*5040*/  BSSY B1, `(.L_x_63) ;  /* 0x0000003000017945 */ /* 0x000fd80003800000 */
[----:B0-----:R-:W-:Y:S05]  /*5050*/  @!P4 BRA `(.L_x_64) ;  /* 0x000000000004c947 */ /* 0x001fea0003800000 */
[----:B------:R0:W5:Y:S02]  /*5060*/  LDG.E.LTC128B.U16 R13, desc[UR46][R18.64+0x2] ;  /* 0x0000022e120d7981 */ /* 0x000164000c1e1520 */
.L_x_64:
[----:B------:R-:W-:Y:S05]  /*5070*/  BSYNC B1 ;  /* 0x0000000000017941 */ /* 0x000fea0003800000 */
.L_x_63:
[----:B-----5:R-:W-:Y:S04]  /*5080*/  STL [R1+0x200], R3 ;  /* 0x0002000301007387 */ /* 0x020fe80000100800 */
[----:B------:R1:W-:Y:S04]  /*5090*/  STL.64 [R1+0x1f8], R6 ;  /* 0x0001f80601007387 */ /* 0x0003e80000100a00 */
[----:B-1----:R-:W2:Y:S01]  /*50a0*/  LDL.LU R7, [R1+0x144] ;  /* 0x0001440001077983 */ /* 0x002ea20000300800 */
[----:B------:R-:W-:-:S03]  /*50b0*/  IMAD.U32 R3, R13, 0x10000, RZ ;  /* 0x000100000d037824 */ /* 0x000fc600078e00ff */
[----:B------:R1:W-:Y:S01]  /*50c0*/  STL.64 [R1+0x1f0], R4 ;  /* 0x0001f00401007387 */ /* 0x0003e20000100a00 */
[----:B------:R-:W-:-:S04]  /*50d0*/  FMUL R3, R3, R16 ;  /* 0x0000001003037220 */ /* 0x000fc80000400000 */
[----:B--2---:R-:W-:Y:S02]  /*50e0*/  FFMA R7, R7, R2, R3 ;  /* 0x0000000207077223 */ /* 0x004fe40000000003 */
[----:B------:R2:W5:Y:S03]  /*50f0*/  LDL.LU R3, [R1+0x200] ;  /* 0x0002000001037983 */ /* 0x0005660000300800 */
[----:B-1----:R-:W-:Y:S01]  /*5100*/  F2FP.BF16.F32.PACK_AB R5, RZ, R7 ;  /* 0x00000007ff05723e */ /* 0x002fe200000010ff */
[----:B------:R-:W-:-:S03]  /*5110*/  IMAD.MOV.U32 R7, RZ, RZ, R9 ;  /* 0x000000ffff077224 */ /* 0x000fc600078e0009 */
[----:B------:R-:W-:Y:S01]  /*5120*/  PRMT R6, R5, 0x7610, R6 ;  /* 0x0000761005067816 */ /* 0x000fe20000000006 */
[----:B------:R-:W-:-:S03]  /*5130*/  IMAD.U32 R5, RZ, RZ, UR8 ;  /* 0x00000008ff057e24 */ /* 0x000fc6000f8e00ff */
[----:B------:R-:W-:Y:S01]  /*5140*/  PRMT R4, R6, 0x7610, R4 ;  /* 0x0000761006047816 */ /* 0x000fe20000000004 */
[----:B------:R-:W-:Y:S02]  /*5150*/  IMAD.MOV.U32 R6, RZ, RZ, R8 ;  /* 0x000000ffff067224 */ /* 0x000fe400078e0008 */
[----:B------:R-:W-:-:S03]  /*5160*/  IMAD.SHL.U32 R5, R5, 0x10, RZ ;  /* 0x0000001005057824 */ /* 0x000fc600078e00ff */
[----:B------:R-:W-:Y:S04]  /*5170*/  STL.64 [R1+0x140], R6 ;  /* 0x0001400601007387 */ /* 0x000fe80000100a00 */
[----:B------:R1:W-:Y:S04]  /*5180*/  @P4 STG.E.U16 desc[UR46][R6.64+0x2], R4 ;  /* 0x0000020406004986 */ /* 0x0003e8000c10152e */
[----:B-1----:R2:W5:Y:S01]  /*5190*/  LDL.LU.64 R6, [R1+0x1f8] ;  /* 0x0001f80001067983 */ /* 0x0025620000300a00 */
[----:B------:R-:W-:-:S03]  /*51a0*/  IADD3 R4, P4, R8, R5, RZ ;  /* 0x0000000508047210 */ /* 0x000fc60007f9e0ff */
[----:B------:R-:W3:Y:S01]  /*51b0*/  LDL R5, [R1+0x1e4] ;  /* 0x0001e40001057983 */ /* 0x000ee20000100800 */
[----:B------:R-:W-:Y:S01]  /*51c0*/  BSSY B1, `(.L_x_65) ;  /* 0x000000a000017945 */ /* 0x000fe20003800000 */
[----:B---3--:R-:W-:-:S05]  /*51d0*/  IMAD.X R5, R9, 0x1, R5, P4 ;  /* 0x0000000109057824 */ /* 0x008fca00020e0605 */
[----:B------:R1:W-:Y:S04]  /*51e0*/  STL.64 [R1+0x180], R4 ;  /* 0x0001800401007387 */ /* 0x0003e80000100a00 */
[----:B-1----:R2:W5:Y:S01]  /*51f0*/  LDL.LU.64 R4, [R1+0x1f0] ;  /* 0x0001f00001047983 */ /* 0x0025620000300a00 */
[----:B------:R-:W-:-:S13]  /*5200*/  ISETP.GT.AND P4, PT, R0, 0x88, P5 ;  /* 0x000000880000780c */ /* 0x000fda0002f84270 */
[----:B--2---:R-:W-:Y:S05]  /*5210*/  @!P4 BRA `(.L_x_66) ;  /* 0x000000000010c947 */ /* 0x004fea0003800000 */
[----:B-----5:R1:W-:Y:S04]  /*5220*/  STL.64 [R1+0x1f0], R2 ;  /* 0x0001f00201007387 */ /* 0x0203e80000100a00 */
[----:B-1----:R-:W2:Y:S04]  /*5230*/  LDL.LU.64 R2, [R1+0x188] ;  /* 0x0001880001027983 */ /* 0x002ea80000300a00 */
[----:B--2---:R1:W5:Y:S04]  /*5240*/  LDG.E.LTC128B.U16 R13, desc[UR46][R2.64] ;  /* 0x0000002e020d7981 */ /* 0x004368000c1e1520 */
[----:B------:R1:W5:Y:S02]  /*5250*/  LDL.LU.64 R2, [R1+0x1f0] ;  /* 0x0001f00001027983 */ /* 0x0003640000300a00 */
.L_x_66:
[----:B------:R-:W-:Y:S05]  /*5260*/  BSYNC B1 ;  /* 0x0000000000017941 */ /* 0x000fea0003800000 */
.L_x_65:
[----:B-----5:R2:W-:Y:S04]  /*5270*/  STL.64 [R1+0x1f8], R6 ;  /* 0x0001f80601007387 */ /* 0x0205e80000100a00 */
[----:B--2---:R-:W2:Y:S04]  /*5280*/  LDL.LU R6, [R1+0x148] ;  /* 0x0001480001067983 */ /* 0x004ea80000300800 */
[----:B------:R-:W3:Y:S04]  /*5290*/  LDL.LU R7, [R1+0x190] ;  /* 0x0001900001077983 */ /* 0x000ee80000300800 */
[----:B------:R4:W-:Y:S04]  /*52a0*/  STL.64 [R1+0x1f0], R4 ;  /* 0x0001f00401007387 */ /* 0x0009e80000100a00 */
[----:B----4-:R-:W4:Y:S01]  /*52b0*/  LDL.64 R4, [R1+0x180] ;  /* 0x0001800001047983 */ /* 0x010f220000100a00 */
[----:B------:R-:W-:-:S04]  /*52c0*/  IMAD.U32 R15, R13, 0x10000, RZ ;  /* 0x000100000d0f7824 */ /* 0x000fc800078e00ff */
[----:B------:R-:W-:-:S04]  /*52d0*/  FMUL R15, R15, R16 ;  /* 0x000000100f0f7220 */ /* 0x000fc80000400000 */
[----:B--2---:R-:W-:-:S05]  /*52e0*/  FFMA R15, R6, R2, R15 ;  /* 0x00000002060f7223 */ /* 0x004fca000000000f */
[----:B------:R-:W-:-:S05]  /*52f0*/  F2FP.BF16.F32.PACK_AB R15, RZ, R15 ;  /* 0x0000000fff0f723e */ /* 0x000fca00000010ff */
[----:B----4-:R3:W-:Y:S01]  /*5300*/  @P4 STG.E.U16 desc[UR46][R4.64], R15 ;  /* 0x0000000f04004986 */ /* 0x0107e2000c10152e */
[----:B------:R-:W-:-:S05]  /*5310*/  IADD3 R14, P4, R10, R14, RZ ;  /* 0x0000000e0a0e7210 */ /* 0x000fca0007f9e0ff */
[----:B---3--:R-:W-:Y:S02]  /*5320*/  IMAD.X R15, R11, 0x1, R7, P4 ;  /* 0x000000010b0f7824 */ /* 0x008fe400020e0607 */
[----:B------:R-:W-:Y:S02]  /*5330*/  IMAD.U32 R5, RZ, RZ, UR8 ;  /* 0x00000008ff057e24 */ /* 0x000fe4000f8e00ff */
[----:B------:R-:W-:-:S04]  /*5340*/  IMAD.WIDE.U32 R6, R236, UR42, R14 ;  /* 0x0000002aec067c25 */ /* 0x000fc8000f8e000e */
[----:B------:R-:W-:Y:S01]  /*5350*/  IMAD.IADD R15, R237, 0x1, R7 ;  /* 0x00000001ed0f7824 */ /* 0x000fe200078e0207 */
[----:B------:R-:W-:Y:S01]  /*5360*/  LEA R14, P4, R6, R232, 0x1 ;  /* 0x000000e8060e7211 */ /* 0x000fe200078808ff */
[----:B------:R-:W-:-:S03]  /*5370*/  IMAD.SHL.U32 R5, R5, 0x10, RZ ;  /* 0x0000001005057824 */ /* 0x000fc600078e00ff */
[----:B------:R-:W-:Y:S02]  /*5380*/  LEA.HI.X R15, R6, R233, R15, 0x1, P4 ;  /* 0x000000e9060f7211 */ /* 0x000fe400020f0c0f */
[----:B------:R2:W5:Y:S01]  /*5390*/  LDL.LU.64 R6, [R1+0x1f8] ;  /* 0x0001f80001067983 */ /* 0x0005620000300a00 */
[----:B------:R-:W-:-:S03]  /*53a0*/  IADD3 R4, P4, R5, R8, RZ ;  /* 0x0000000805047210 */ /* 0x000fc60007f9e0ff */
[----:B------:R-:W3:Y:S01]  /*53b0*/  LDL R5, [R1+0x1e4] ;  /* 0x0001e40001057983 */ /* 0x000ee20000100800 */
[----:B------:R-:W-:Y:S01]  /*53c0*/  BSSY B1, `(.L_x_67) ;  /* 0x0000008000017945 */ /* 0x000fe20003800000 */
[----:B---3--:R-:W-:-:S05]  /*53d0*/  IMAD.X R5, R5, 0x1, R9, P4 ;  /* 0x0000000105057824 */ /* 0x008fca00020e0609 */
[----:B------:R3:W-:Y:S04]  /*53e0*/  STL.64 [R1+0x188], R4 ;  /* 0x0001880401007387 */ /* 0x0007e80000100a00 */
[----:B---3--:R2:W5:Y:S01]  /*53f0*/  LDL.LU.64 R4, [R1+0x1f0] ;  /* 0x0001f00001047983 */ /* 0x0085620000300a00 */
[----:B------:R-:W-:-:S04]  /*5400*/  LOP3.LUT P4, RZ, R17, 0x4, RZ, 0xc0, !PT ;  /* 0x0000000411ff7812 */ /* 0x000fc8000788c0ff */
[----:B------:R-:W-:-:S13]  /*5410*/  ISETP.GT.AND P4, PT, R0, 0x88, P4 ;  /* 0x000000880000780c */ /* 0x000fda0002784270 */
[----:B--2---:R-:W-:Y:S05]  /*5420*/  @!P4 BRA `(.L_x_68) ;  /* 0x000000000004c947 */ /* 0x004fea0003800000 */
[----:B------:R2:W5:Y:S02]  /*5430*/  LDG.E.LTC128B.U16 R13, desc[UR46][R14.64+0x2] ;  /* 0x0000022e0e0d7981 */ /* 0x000564000c1e1520 */
.L_x_68:
[----:B------:R-:W-:Y:S05]  /*5440*/  BSYNC B1 ;  /* 0x0000000000017941 */ /* 0x000fea0003800000 */
.L_x_67:
[----:B------:R-:W-:Y:S04]  /*5450*/  STL [R1+0x20c], R9 ;  /* 0x00020c0901007387 */ /* 0x000fe80000100800 */
[----:B------:R3:W-:Y:S04]  /*5460*/  STL [R1+0x208], R8 ;  /* 0x0002080801007387 */ /* 0x0007e80000100800 */
[----:B---3--:R-:W3:Y:S04]  /*5470*/  LDL.LU R8, [R1+0x14c] ;  /* 0x00014c0001087983 */ /* 0x008ee80000300800 */
[----:B-----5:R-:W-:Y:S04]  /*5480*/  STL [R1+0x204], R7 ;  /* 0x0002040701007387 */ /* 0x020fe80000100800 */
[----:B------:R-:W-:Y:S04]  /*5490*/  STL [R1+0x200], R6 ;  /* 0x0002000601007387 */ /* 0x000fe80000100800 */
[----:B------:R4:W-:Y:S04]  /*54a0*/  STL.64 [R1+0x1f8], R4 ;  /* 0x0001f80401007387 */ /* 0x0009e80000100a00 */
[----:B----4-:R-:W4:Y:S01]  /*54b0*/  LDL.64 R4, [R1+0x188] ;  /* 0x0001880001047983 */ /* 0x010f220000100a00 */
[----:B------:R-:W-:-:S03]  /*54c0*/  IMAD.U32 R9, R13, 0x10000, RZ ;  /* 0x000100000d097824 */ /* 0x000fc600078e00ff */
[----:B------:R1:W-:Y:S01]  /*54d0*/  STL [R1+0x1f0], R3 ;  /* 0x0001f00301007387 */ /* 0x0003e20000100800 */
[----:B------:R-:W-:-:S04]  /*54e0*/  FMUL R9, R9, R16 ;  /* 0x0000001009097220 */ /* 0x000fc80000400000 */
[----:B---3--:R-:W-:Y:S02]  /*54f0*/  FFMA R8, R8, R2, R9 ;  /* 0x0000000208087223 */ /* 0x008fe40000000009 */
[----:B------:R3:W5:Y:S03]  /*5500*/  LDL.LU R9, [R1+0x20c] ;  /* 0x00020c0001097983 */ /* 0x0007660000300800 */
[----:B------:R-:W-:Y:S02]  /*5510*/  F2FP.BF16.F32.PACK_AB R7, RZ, R8 ;  /* 0x00000008ff07723e */ /* 0x000fe400000010ff */
[----:B------:R3:W5:Y:S02]  /*5520*/  LDL.LU R8, [R1+0x208] ;  /* 0x0002080001087983 */ /* 0x0007640000300800 */
[----:B------:R-:W-:Y:S02]  /*5530*/  PRMT R6, R7, 0x7610, R6 ;  /* 0x0000761007067816 */ /* 0x000fe40000000006 */
[----:B------:R3:W5:Y:S02]  /*5540*/  LDL.LU R7, [R1+0x204] ;  /* 0x0002040001077983 */ /* 0x0007640000300800 */
[----:B-1----:R-:W-:-:S02]  /*5550*/  PRMT R3, R6, 0x7610, R3 ;  /* 0x0000761006037816 */ /* 0x002fc40000000003 */
[----:B------:R3:W5:Y:S04]  /*5560*/  LDL.LU R6, [R1+0x200] ;  /* 0x0002000001067983 */ /* 0x0007680000300800 */
[----:B----4-:R1:W-:Y:S04]  /*5570*/  @P4 STG.E.U16 desc[UR46][R4.64+0x2], R3 ;  /* 0x0000020304004986 */ /* 0x0103e8000c10152e */
[----:B-1----:R3:W5:Y:S04]  /*5580*/  LDL.LU.64 R4, [R1+0x1f8] ;  /* 0x0001f80001047983 */ /* 0x0027680000300a00 */
[----:B------:R3:W5:Y:S01]  /*5590*/  LDL.LU R3, [R1+0x1f0] ;  /* 0x0001f00001037983 */ /* 0x0007620000300800 */
[----:B------:R-:W-:Y:S01]  /*55a0*/  LOP3.LUT P4, RZ, R17, 0x2, RZ, 0xc0, !PT ;  /* 0x0000000211ff7812 */ /* 0x000fe2000788c0ff */
[----:B------:R-:W-:Y:S03]  /*55b0*/  BSSY B1, `(.L_x_69) ;  /* 0x0000004000017945 */ /* 0x000fe60003800000 */
[----:B------:R-:W-:-:S13]  /*55c0*/  ISETP.GT.AND P4, PT, R0, 0x80, P4 ;  /* 0x000000800000780c */ /* 0x000fda0002784270 */
[----:B---3--:R-:W-:Y:S05]  /*55d0*/  @!P4 BRA `(.L_x_70) ;  /* 0x000000000004c947 */ /* 0x008fea0003800000 */
[----:B------:R1:W5:Y:S02]  /*55e0*/  LDG.E.LTC128B.U16 R13, desc[UR46][R18.64+0x10] ;  /* 0x0000102e120d7981 */ /* 0x000364000c1e1520 */
.L_x_70:
[----:B------:R-:W-:Y:S05]  /*55f0*/  BSYNC B1 ;  /* 0x0000000000017941 */ /* 0x000fea0003800000 */
.L_x_69:
[----:B-----5:R-:W-:Y:S04]  /*5600*/  STL [R1+0x200], R7 ;  /* 0x0002000701007387 */ /* 0x020fe80000100800 */
[----:B------:R3:W-:Y:S04]  /*5610*/  STL [R1+0x1fc], R6 ;  /* 0x0001fc0601007387 */ /* 0x0007e80000100800 */
[----:B---3--:R-:W3:Y:S01]  /*5620*/  LDL.LU R6, [R1+0x150] ;  /* 0x0001500001067983 */ /* 0x008ee20000300800 */
[----:B------:R-:W-:-:S03]  /*5630*/  IMAD.U32 R7, R13, 0x10000, RZ ;  /* 0x000100000d077824 */ /* 0x000fc600078e00ff */
[----:B------:R4:W-:Y:S01]  /*5640*/  STL [R1+0x1f8], R5 ;  /* 0x0001f80501007387 */ /* 0x0009e20000100800 */
[----:B------:R-:W-:-:S03]  /*5650*/  FMUL R7, R7, R16 ;  /* 0x0000001007077220 */ /* 0x000fc60000400000 */
[----:B------:R0:W-:Y:S04]  /*5660*/  STL [R1+0x1f4], R4 ;  /* 0x0001f40401007387 */ /* 0x0001e80000100800 */
[----:B------:R2:W-:Y:S01]  /*5670*/  STL [R1+0x1f0], R3 ;  /* 0x0001f00301007387 */ /* 0x0005e20000100800 */
[----:B---3--:R-:W-:-:S03]  /*5680*/  FFMA R6, R6, R2, R7 ;  /* 0x0000000206067223 */ /* 0x008fc60000000007 */
[----:B------:R3:W5:Y:S02]  /*5690*/  LDL.LU R7, [R1+0x200] ;  /* 0x0002000001077983 */ /* 0x0007640000300800 */
[----:B----4-:R-:W-:Y:S02]  /*56a0*/  F2FP.BF16.F32.PACK_AB R5, RZ, R6 ;  /* 0x00000006ff05723e */ /* 0x010fe400000010ff */
[----:B------:R3:W5:Y:S02]  /*56b0*/  LDL.LU R6, [R1+0x1fc] ;  /* 0x0001fc0001067983 */ /* 0x0007640000300800 */
[----:B0-----:R-:W-:Y:S02]  /*56c0*/  PRMT R4, R5, 0x7610, R4 ;  /* 0x0000761005047816 */ /* 0x001fe40000000004 */
[----:B------:R3:W5:Y:S02]  /*56d0*/  LDL.LU R5, [R1+0x1f8] ;  /* 0x0001f80001057983 */ /* 0x0007640000300800 */
[----:B--2---:R-:W-:-:S02]  /*56e0*/  PRMT R3, R4, 0x7610, R3 ;  /* 0x0000761004037816 */ /* 0x004fc40000000003 */
[----:B------:R3:W5:Y:S04]  /*56f0*/  LDL.LU R4, [R1+0x1f4] ;  /* 0x0001f40001047983 */ /* 0x0007680000300800 */
[----:B------:R0:W-:Y:S04]  /*5700*/  @P4 STG.E.U16 desc[UR46][R8.64+0x10], R3 ;  /* 0x0000100308004986 */ /* 0x0001e8000c10152e */
[----:B0-----:R3:W5:Y:S01]  /*5710*/  LDL.LU R3, [R1+0x1f0] ;  /* 0x0001f00001037983 */ /* 0x0017620000300800 */
[----:B------:R-:W-:Y:S01]  /*5720*/  ISETP.GT.AND P4, PT, R0, 0x80, P6 ;  /* 0x000000800000780c */ /* 0x000fe20003784270 */
[----:B------:R-:W-:-:S12]  /*5730*/  BSSY B1, `(.L_x_71) ;  /* 0x0000003000017945 */ /* 0x000fd80003800000 */
[----:B---3--:R-:W-:Y:S05]  /*5740*/  @!P4 BRA `(.L_x_72) ;  /* 0x000000000004c947 */ /* 0x008fea0003800000 */
[----:B------:R0:W5:Y:S02]  /*5750*/  LDG.E.LTC128B.U16 R13, desc[UR46][R18.64+0x12] ;  /* 0x0000122e120d7981 */ /* 0x000164000c1e1520 */
.L_x_72:
[----:B------:R-:W-:Y:S05]  /*5760*/  BSYNC B1 ;  /* 0x0000000000017941 */ /* 0x000fea0003800000 */
.L_x_71:
[----:B------:R-:W-:Y:S04]  /*5770*/  STL [R1+0x20c], R9 ;  /* 0x00020c0901007387 */ /* 0x000fe80000100800 */
[----:B------:R2:W-:Y:S04]  /*5780*/  STL [R1+0x208], R8 ;  /* 0x0002080801007387 */ /* 0x0005e80000100800 */
[----:B--2---:R-:W2:Y:S04]  /*5790*/  LDL.LU R8, [R1+0x154] ;  /* 0x0001540001087983 */ /* 0x004ea80000300800 */
[----:B-----5:R-:W-:Y:S04]  /*57a0*/  STL [R1+0x204], R7 ;  /* 0x0002040701007387 */ /* 0x020fe80000100800 */
[----:B------:R-:W-:Y:S04]  /*57b0*/  STL [R1+0x200], R6 ;  /* 0x0002000601007387 */ /* 0x000fe80000100800 */
[----:B------:R3:W-:Y:S04]  /*57c0*/  STL.64 [R1+0x1f8], R4 ;  /* 0x0001f80401007387 */ /* 0x0007e80000100a00 */
[----:B---3--:R-:W3:Y:S01]  /*57d0*/  LDL.64 R4, [R1+0x140] ;  /* 0x0001400001047983 */ /* 0x008ee20000100a00 */
[----:B------:R-:W-:-:S03]  /*57e0*/  IMAD.U32 R9, R13, 0x10000, RZ ;  /* 0x000100000d097824 */ /* 0x000fc600078e00ff */
[----:B------:R4:W-:Y:S01]  /*57f0*/  STL [R1+0x1f0], R3 ;  /* 0x0001f00301007387 */ /* 0x0009e20000100800 */
[----:B------:R-:W-:-:S04]  /*5800*/  FMUL R9, R9, R16 ;  /* 0x0000001009097220 */ /* 0x000fc80000400000 */
[----:B--2---:R-:W-:Y:S02]  /*5810*/  FFMA R8, R8, R2, R9 ;  /* 0x0000000208087223 */ /* 0x004fe40000000009 */
[----:B------:R2:W5:Y:S03]  /*5820*/  LDL.LU R9, [R1+0x20c] ;  /* 0x00020c0001097983 */ /* 0x0005660000300800 */
[----:B------:R-:W-:Y:S02]  /*5830*/  F2FP.BF16.F32.PACK_AB R7, RZ, R8 ;  /* 0x00000008ff07723e */ /* 0x000fe400000010ff */
[----:B------:R2:W5:Y:S02]  /*5840*/  LDL.LU R8, [R1+0x208] ;  /* 0x0002080001087983 */ /* 0x0005640000300800 */
[----:B------:R-:W-:Y:S02]  /*5850*/  PRMT R6, R7, 0x7610, R6 ;  /* 0x0000761007067816 */ /* 0x000fe40000000006 */
[----:B------:R2:W5:Y:S02]  /*5860*/  LDL.LU R7, [R1+0x204] ;  /* 0x0002040001077983 */ /* 0x0005640000300800 */
[----:B----4-:R-:W-:-:S02]  /*5870*/  PRMT R3, R6, 0x7610, R3 ;  /* 0x0000761006037816 */ /* 0x010fc40000000003 */
[----:B------:R2:W5:Y:S04]  /*5880*/  LDL.LU R6, [R1+0x200] ;  /* 0x0002000001067983 */ /* 0x0005680000300800 */
[----:B---3--:R3:W-:Y:S04]  /*5890*/  @P4 STG.E.U16 desc[UR46][R4.64+0x12], R3 ;  /* 0x0000120304004986 */ /* 0x0087e8000c10152e */
[----:B---3--:R2:W5:Y:S04]  /*58a0*/  LDL.LU.64 R4, [R1+0x1f8] ;  /* 0x0001f80001047983 */ /* 0x0085680000300a00 */
[----:B------:R2:W5:Y:S01]  /*58b0*/  LDL.LU R3, [R1+0x1f0] ;  /* 0x0001f00001037983 */ /* 0x0005620000300800 */
[----:B------:R-:W-:Y:S01]  /*58c0*/  LOP3.LUT P4, RZ, R17, 0x2, RZ, 0xc0, !PT ;  /* 0x0000000211ff7812 */ /* 0x000fe2000788c0ff */
[----:B------:R-:W-:Y:S03]  /*58d0*/  BSSY B1, `(.L_x_73) ;  /* 0x0000004000017945 */ /* 0x000fe60003800000 */
[----:B------:R-:W-:-:S13]  /*58e0*/  ISETP.GT.AND P4, PT, R0, 0x88, P4 ;  /* 0x000000880000780c */ /* 0x000fda0002784270 */
[----:B--2---:R-:W-:Y:S05]  /*58f0*/  @!P4 BRA `(.L_x_74) ;  /* 0x000000000004c947 */ /* 0x004fea0003800000 */
[----:B------:R2:W5:Y:S02]  /*5900*/  LDG.E.LTC128B.U16 R13, desc[UR46][R14.64+0x10] ;  /* 0x0000102e0e0d7981 */ /* 0x000564000c1e1520 */
.L_x_74:
[----:B------:R-:W-:Y:S05]  /*5910*/  BSYNC B1 ;  /* 0x0000000000017941 */ /* 0x000fea0003800000 */
.L_x_73:
[----:B-----5:R-:W-:Y:S04]  /*5920*/  STL [R1+0x20c], R9 ;  /* 0x00020c0901007387 */ /* 0x020fe80000100800 */
[----:B------:R3:W-:Y:S04]  /*5930*/  STL [R1+0x208], R8 ;  /* 0x0002080801007387 */ /* 0x0007e80000100800 */
[----:B---3--:R-:W3:Y:S04]  /*5940*/  LDL.LU R8, [R1+0x158] ;  /* 0x0001580001087983 */ /* 0x008ee80000300800 */
[----:B------:R-:W-:Y:S04]  /*5950*/  STL [R1+0x204], R7 ;  /* 0x0002040701007387 */ /* 0x000fe80000100800 */
        /* <DEDUP_REMOVED lines=12> */
[----:B0-----:R-:W-:-:S02]  /*5a20*/  PRMT R3, R6, 0x7610, R3 ;  /* 0x0000761006037816 */ /* 0x001fc40000000003 */
[----:B------:R3:W5:Y:S04]  /*5a30*/  LDL.LU R6, [R1+0x200] ;  /* 0x0002000001067983 */ /* 0x0007680000300800 */
[----:B----4-:R0:W-:Y:S04]  /*5a40*/  @P4 STG.E.U16 desc[UR46][R4.64+0x10], R3 ;  /* 0x0000100304004986 */ /* 0x0101e8000c10152e */
[----:B0-----:R3:W5:Y:S04]  /*5a50*/  LDL.LU.64 R4, [R1+0x1f8] ;  /* 0x0001f80001047983 */ /* 0x0017680000300a00 */
[----:B------:R3:W5:Y:S01]  /*5a60*/  LDL.LU R3, [R1+0x1f0] ;  /* 0x0001f00001037983 */ /* 0x0007620000300800 */
[----:B------:R-:W-:Y:S01]  /*5a70*/  ISETP.GT.AND P4, PT, R0, 0x88, P6 ;  /* 0x000000880000780c */ /* 0x000fe20003784270 */
[----:B------:R-:W-:-:S12]  /*5a80*/  BSSY B1, `(.L_x_75) ;  /* 0x0000003000017945 */ /* 0x000fd80003800000 */
[----:B---3--:R-:W-:Y:S05]  /*5a90*/  @!P4 BRA `(.L_x_76) ;  /* 0x000000000004c947 */ /* 0x008fea0003800000 */
[----:B------:R0:W5:Y:S02]  /*5aa0*/  LDG.E.LTC128B.U16 R13, desc[UR46][R14.64+0x12] ;  /* 0x0000122e0e0d7981 */ /* 0x000164000c1e1520 */
.L_x_76:
[----:B------:R-:W-:Y:S05]  /*5ab0*/  BSYNC B1 ;  /* 0x0000000000017941 */ /* 0x000fea0003800000 */
.L_x_75:
[----:B-----5:R-:W-:Y:S04]  /*5ac0*/  STL [R1+0x20c], R9 ;  /* 0x00020c0901007387 */ /* 0x020fe80000100800 */
[----:B------:R3:W-:Y:S04]  /*5ad0*/  STL [R1+0x208], R8 ;  /* 0x0002080801007387 */ /* 0x0007e80000100800 */
[----:B---3--:R-:W3:Y:S04]  /*5ae0*/  LDL.LU R8, [R1+0x15c] ;  /* 0x00015c0001087983 */ /* 0x008ee80000300800 */
[----:B------:R-:W-:Y:S04]  /*5af0*/  STL [R1+0x204], R7 ;  /* 0x0002040701007387 */ /* 0x000fe80000100800 */
[----:B------:R-:W-:Y:S04]  /*5b00*/  STL [R1+0x200], R6 ;  /* 0x0002000601007387 */ /* 0x000fe80000100800 */
[----:B------:R4:W-:Y:S04]  /*5b10*/  STL.64 [R1+0x1f8], R4 ;  /* 0x0001f80401007387 */ /* 0x0009e80000100a00 */
[----:B----4-:R-:W4:Y:S01]  /*5b20*/  LDL.LU.64 R4, [R1+0x188] ;  /* 0x0001880001047983 */ /* 0x010f220000300a00 */
        /* <DEDUP_REMOVED lines=11> */
[----:B----4-:R-:W-:Y:S04]  /*5be0*/  STL.64 [R1+0x148], R4 ;  /* 0x0001480401007387 */ /* 0x010fe80000100a00 */
[----:B------:R1:W-:Y:S04]  /*5bf0*/  @P4 STG.E.U16 desc[UR46][R4.64+0x12], R3 ;  /* 0x0000120304004986 */ /* 0x0003e8000c10152e */
[----:B-1----:R3:W5:Y:S04]  /*5c00*/  LDL.LU.64 R4, [R1+0x1f8] ;  /* 0x0001f80001047983 */ /* 0x0027680000300a00 */
[----:B------:R3:W5:Y:S01]  /*5c10*/  LDL.LU R3, [R1+0x1f0] ;  /* 0x0001f00001037983 */ /* 0x0007620000300800 */
[----:B------:R-:W-:Y:S01]  /*5c20*/  ISETP.GT.AND P4, PT, R0, 0x80, P3 ;  /* 0x000000800000780c */ /* 0x000fe20001f84270 */
[----:B------:R-:W-:-:S12]  /*5c30*/  BSSY B1, `(.L_x_77) ;  /* 0x0000003000017945 */ /* 0x000fd80003800000 */
[----:B---3--:R-:W-:Y:S05]  /*5c40*/  @!P4 BRA `(.L_x_78) ;  /* 0x000000000004c947 */ /* 0x008fea0003800000 */
[----:B------:R1:W5:Y:S02]  /*5c50*/  LDG.E.LTC128B.U16 R13, desc[UR46][R18.64+0x20] ;  /* 0x0000202e120d7981 */ /* 0x000364000c1e1520 */
.L_x_78:
[----:B------:R-:W-:Y:S05]  /*5c60*/  BSYNC B1 ;  /* 0x0000000000017941 */ /* 0x000fea0003800000 */
.L_x_77:
        /* <DEDUP_REMOVED lines=22> */
.L_x_80:
[----:B------:R-:W-:Y:S05]  /*5dd0*/  BSYNC B1 ;  /* 0x0000000000017941 */ /* 0x000fea0003800000 */
.L_x_79:
        /* <DEDUP_REMOVED lines=21> */
[----:B------:R-:W-:Y:S01]  /*5f30*/  ISETP.GT.AND P4, PT, R0, 0x88, P3 ;  /* 0x000000880000780c */ /* 0x000fe20001f84270 */
[----:B------:R-:W-:-:S12]  /*5f40*/  BSSY B1, `(.L_x_81) ;  /* 0x0000003000017945 */ /* 0x000fd80003800000 */
[----:B--2---:R-:W-:Y:S05]  /*5f50*/  @!P4 BRA `(.L_x_82) ;  /* 0x000000000004c947 */ /* 0x004fea0003800000 */
[----:B------:R2:W5:Y:S02]  /*5f60*/  LDG.E.LTC128B.U16 R13, desc[UR46][R14.64+0x20] ;  /* 0x0000202e0e0d7981 */ /* 0x000564000c1e1520 */
.L_x_82:
[----:B------:R-:W-:Y:S05]  /*5f70*/  BSYNC B1 ;  /* 0x0000000000017941 */ /* 0x000fea0003800000 */
.L_x_81:
        /* <DEDUP_REMOVED lines=25> */
.L_x_84:
[----:B------:R-:W-:Y:S05]  /*6110*/  BSYNC B1 ;  /* 0x0000000000017941 */ /* 0x000fea0003800000 */
.L_x_83:
        /* <DEDUP_REMOVED lines=9> */
[----:B------:R-:W-:Y:S01]  /*61b0*/  FMUL R9, R9, R16 ;  /* 0x0000001009097220 */ /* 0x000fe20000400000 */
[----:B------:R-:W-:Y:S03]  /*61c0*/  BSSY B1, `(.L_x_85) ;  /* 0x0000011000017945 */ /* 0x000fe60003800000 */
[----:B---3--:R-:W-:Y:S02]  /*61d0*/  FFMA R8, R8, R2, R9 ;  /* 0x0000000208087223 */ /* 0x008fe40000000009 */
[----:B------:R3:W5:Y:S03]  /*61e0*/  LDL.LU R9, [R1+0x20c] ;  /* 0x00020c0001097983 */ /* 0x0007660000300800 */
[----:B------:R-:W-:-:S02]  /*61f0*/  F2FP.BF16.F32.PACK_AB R7, RZ, R8 ;  /* 0x00000008ff07723e */ /* 0x000fc400000010ff */
[----:B------:R3:W5:Y:S02]  /*6200*/  LDL.LU R8, [R1+0x208] ;  /* 0x0002080001087983 */ /* 0x0007640000300800 */
[----:B------:R-:W-:Y:S02]  /*6210*/  PRMT R6, R7, 0x7610, R6 ;  /* 0x0000761007067816 */ /* 0x000fe40000000006 */
[----:B------:R3:W5:Y:S02]  /*6220*/  LDL.LU R7, [R1+0x204] ;  /* 0x0002040001077983 */ /* 0x0007640000300800 */
[----:B-1----:R-:W-:Y:S02]  /*6230*/  PRMT R3, R6, 0x7610, R3 ;  /* 0x0000761006037816 */ /* 0x002fe40000000003 */
[----:B------:R3:W5:Y:S04]  /*6240*/  LDL.LU R6, [R1+0x200] ;  /* 0x0002000001067983 */ /* 0x0007680000300800 */
[----:B----4-:R1:W-:Y:S01]  /*6250*/  @P4 STG.E.U16 desc[UR46][R4.64+0x22], R3 ;  /* 0x0000220304004986 */ /* 0x0103e2000c10152e */
[----:B------:R-:W-:-:S03]  /*6260*/  ISETP.GT.AND P4, PT, R0, 0x80, P1 ;  /* 0x000000800000780c */ /* 0x000fc60000f84270 */
[----:B-1----:R3:W5:Y:S04]  /*6270*/  LDL.LU.64 R4, [R1+0x1f8] ;  /* 0x0001f80001047983 */ /* 0x0027680000300a00 */
[----:B------:R3:W5:Y:S04]  /*6280*/  LDL.LU R3, [R1+0x1f0] ;  /* 0x0001f00001037983 */ /* 0x0007680000300800 */
[----:B------:R3:W-:Y:S02]  /*6290*/  STL.S16 [R1+0x188], R13 ;  /* 0x0001880d01007387 */ /* 0x0007e40000100600 */
[----:B------:R-:W-:Y:S05]  /*62a0*/  @!P4 BRA `(.L_x_86) ;  /* 0x000000000008c947 */ /* 0x000fea0003800000 */
[----:B---3--:R-:W3:Y:S04]  /*62b0*/  LDG.E.LTC128B.U16 R13, desc[UR46][R18.64+0x30] ;  /* 0x0000302e120d7981 */ /* 0x008ee8000c1e1520 */
[----:B---3--:R1:W-:Y:S02]  /*62c0*/  STL [R1+0x188], R13 ;  /* 0x0001880d01007387 */ /* 0x0083e40000100800 */
.L_x_86:
[----:B------:R-:W-:Y:S05]  /*62d0*/  BSYNC B1 ;  /* 0x0000000000017941 */ /* 0x000fea0003800000 */
.L_x_85:
[----:B------:R4:W-:Y:S04]  /*62e0*/  STL.64 [R1+0x210], R22 ;  /* 0x0002101601007387 */ /* 0x0009e80000100a00 */
[----:B----4-:R-:W4:Y:S01]  /*62f0*/  LDL.LU R23, [R1+0x170] ;  /* 0x0001700001177983 */ /* 0x010f220000300800 */
[----:B-1-3--:R-:W-:-:S03]  /*6300*/  IMAD.U32 R13, R13, 0x10000, RZ ;  /* 0x000100000d0d7824 */ /* 0x00afc600078e00ff */
[----:B------:R-:W-:Y:S01]  /*6310*/  STL.64 [R1+0x208], R20 ;  /* 0x0002081401007387 */ /* 0x000fe20000100a00 */
[----:B------:R-:W-:-:S03]  /*6320*/  FMUL R13, R13, R16 ;  /* 0x000000100d0d7220 */ /* 0x000fc60000400000 */
[----:B------:R1:W-:Y:S04]  /*6330*/  STL.64 [R1+0x200], R18 ;  /* 0x0002001201007387 */ /* 0x0003e80000100a00 */
[----:B------:R-:W-:Y:S04]  /*6340*/  STL.64 [R1+0x1f8], R14 ;  /* 0x0001f80e01007387 */ /* 0x000fe80000100a00 */
[----:B-----5:R-:W-:Y:S04]  /*6350*/  STL.64 [R1+0x1f0], R4 ;  /* 0x0001f00401007387 */ /* 0x020fe80000100a00 */
[----:B-1----:R-:W3:Y:S01]  /*6360*/  LDL.LU.64 R18, [R1+0x1d8] ;  /* 0x0001d80001127983 */ /* 0x002ee20000300a00 */
[----:B----4-:R-:W-:-:S05]  /*6370*/  FFMA R13, R23, R2, R13 ;  /* 0x00000002170d7223 */ /* 0x010fca000000000d */
[----:B------:R-:W-:-:S05]  /*6380*/  F2FP.BF16.F32.PACK_AB R13, RZ, R13 ;  /* 0x0000000dff0d723e */ /* 0x000fca00000010ff */
[----:B------:R1:W-:Y:S01]  /*6390*/  @P4 STG.E.U16 desc[UR46][R8.64+0x30], R13 ;  /* 0x0000300d08004986 */ /* 0x0003e2000c10152e */
[----:B------:R-:W-:-:S05]  /*63a0*/  IADD3 R20, P4, R12, 0x100, RZ ;  /* 0x000001000c147810 */ /* 0x000fca0007f9e0ff */
[----:B-1----:R-:W-:-:S04]  /*63b0*/  IMAD.X R8, RZ, RZ, UR7, P4 ;  /* 0x00000007ff087e24 */ /* 0x002fc8000a0e06ff */
[----:B------:R-:W-:-:S04]  /*63c0*/  IMAD R8, R8, R6, RZ ;  /* 0x0000000608087224 */ /* 0x000fc800078e02ff */
[C---:B------:R-:W-:Y:S02]  /*63d0*/  IMAD R5, R20.reuse, R7, R8 ;  /* 0x0000000714057224 */ /* 0x040fe400078e0208 */
[----:B------:R-:W-:-:S04]  /*63e0*/  IMAD.WIDE.U32 R8, R20, R6, R234 ;  /* 0x0000000614087225 */ /* 0x000fc800078e00ea */
[----:B------:R-:W-:Y:S01]  /*63f0*/  IMAD.IADD R9, R9, 0x1, R5 ;  /* 0x0000000109097824 */ /* 0x000fe200078e0205 */
[----:B0-2---:R-:W-:-:S04]  /*6400*/  LEA R14, P4, R8, R232, 0x1 ;  /* 0x000000e8080e7211 */ /* 0x005fc800078808ff */
[----:B------:R-:W-:Y:S02]  /*6410*/  LEA.HI.X R15, R8, R233, R9, 0x1, P4 ;  /* 0x000000e9080f7211 */ /* 0x000fe400020f0c09 */
[----:B------:R-:W-:-:S05]  /*6420*/  IADD3 R4, P4, R12, 0x180, RZ ;  /* 0x000001800c047810 */ /* 0x000fca0007f9e0ff */
[----:B------:R-:W-:-:S04]  /*6430*/  IMAD.X R8, RZ, RZ, UR7, P4 ;  /* 0x00000007ff087e24 */ /* 0x000fc8000a0e06ff */
[----:B------:R-:W-:-:S04]  /*6440*/  IMAD R8, R8, R6, RZ ;  /* 0x0000000608087224 */ /* 0x000fc800078e02ff */
[C---:B------:R-:W-:Y:S02]  /*6450*/  IMAD R7, R4.reuse, R7, R8 ;  /* 0x0000000704077224 */ /* 0x040fe400078e0208 */
[----:B------:R-:W-:Y:S01]  /*6460*/  IMAD.WIDE.U32 R8, R4, R6, R234 ;  /* 0x0000000604087225 */ /* 0x000fe200078e00ea */
[----:B------:R0:W-:Y:S03]  /*6470*/  STL.64 [R1+0x160], R14 ;  /* 0x0001600e01007387 */ /* 0x0001e60000100a00 */
[----:B------:R-:W-:Y:S01]  /*6480*/  IMAD.IADD R9, R9, 0x1, R7 ;  /* 0x0000000109097824 */ /* 0x000fe200078e0207 */
[----:B0-----:R-:W-:-:S04]  /*6490*/  LEA R14, P4, R8, R232, 0x1 ;  /* 0x000000e8080e7211 */ /* 0x001fc800078808ff */
[----:B------:R-:W-:-:S05]  /*64a0*/  LEA.HI.X R15, R8, R233, R9, 0x1, P4 ;  /* 0x000000e9080f7211 */ /* 0x000fca00020f0c09 */
[----:B------:R0:W-:Y:S04]  /*64b0*/  STL.64 [R1+0x168], R14 ;  /* 0x0001680e01007387 */ /* 0x0001e80000100a00 */
[----:B0-----:R-:W2:Y:S01]  /*64c0*/  LDL.LU.64 R14, [R1+0x1d0] ;  /* 0x0001d000010e7983 */ /* 0x001ea20000300a00 */
[----:B------:R-:W-:-:S04]  /*64d0*/  IMAD.WIDE.U32 R8, R20, R6, R10 ;  /* 0x0000000614087225 */ /* 0x000fc800078e000a */
[----:B------:R-:W-:Y:S02]  /*64e0*/  IMAD.IADD R9, R5, 0x1, R9 ;  /* 0x0000000105097824 */ /* 0x000fe400078e0209 */
[----:B------:R-:W-:-:S04]  /*64f0*/  IMAD.WIDE.U32 R8, R236, UR42, R8 ;  /* 0x0000002aec087c25 */ /* 0x000fc8000f8e0008 */
[----:B------:R-:W-:Y:S01]  /*6500*/  IMAD.IADD R9, R237, 0x1, R9 ;  /* 0x00000001ed097824 */ /* 0x000fe200078e0209 */
[----:B------:R-:W-:-:S04]  /*6510*/  LEA R12, P4, R8, R232, 0x1 ;  /* 0x000000e8080c7211 */ /* 0x000fc800078808ff */
[----:B------:R-:W-:Y:S01]  /*6520*/  LEA.HI.X R13, R8, R233, R9, 0x1, P4 ;  /* 0x000000e9080d7211 */ /* 0x000fe200020f0c09 */
[----:B------:R-:W-:-:S04]  /*6530*/  IMAD.WIDE.U32 R8, R4, R6, R10 ;  /* 0x0000000604087225 */ /* 0x000fc800078e000a */
[----:B------:R-:W-:Y:S02]  /*6540*/  IMAD.IADD R9, R7, 0x1, R9 ;  /* 0x0000000107097824 */ /* 0x000fe400078e0209 */
[----:B------:R-:W-:-:S04]  /*6550*/  IMAD.WIDE.U32 R22, R236, UR42, R8 ;  /* 0x0000002aec167c25 */ /* 0x000fc8000f8e0008 */
[----:B------:R-:W-:Y:S01]  /*6560*/  IMAD.IADD R9, R237, 0x1, R23 ;  /* 0x00000001ed097824 */ /* 0x000fe200078e0217 */
[----:B------:R-:W-:Y:S01]  /*6570*/  LEA R8, P4, R22, R232, 0x1 ;  /* 0x000000e816087211 */ /* 0x000fe200078808ff */
[----:B---3--:R-:W-:-:S03]  /*6580*/  IMAD.WIDE.U32 R20, R20, R6, R18 ;  /* 0x0000000614147225 */ /* 0x008fc600078e0012 */
[----:B------:R-:W-:Y:S01]  /*6590*/  LEA.HI.X R9, R22, R233, R9, 0x1, P4 ;  /* 0x000000e916097211 */ /* 0x000fe200020f0c09 */
[----:B------:R-:W-:Y:S01]  /*65a0*/  IMAD.IADD R234, R5, 0x1, R21 ;  /* 0x0000000105ea7824 */ /* 0x000fe200078e0215 */
[----:B------:R-:W-:Y:S01]  /*65b0*/  IADD3 R22, P4, R10, R20, RZ ;  /* 0x000000140a167210 */ /* 0x000fe20007f9e0ff */
[----:B------:R-:W-:-:S04]  /*65c0*/  IMAD.WIDE.U32 R18, R4, R6, R18 ;  /* 0x0000000604127225 */ /* 0x000fc800078e0012 */
[----:B------:R-:W-:Y:S02]  /*65d0*/  IMAD.X R23, R11, 0x1, R234, P4 ;  /* 0x000000010b177824 */ /* 0x000fe400020e06ea */
[----:B------:R-:W-:Y:S02]  /*65e0*/  IMAD.IADD R4, R7, 0x1, R19 ;  /* 0x0000000107047824 */ /* 0x000fe400078e0213 */
[----:B------:R-:W-:Y:S01]  /*65f0*/  IMAD.MOV.U32 R6, RZ, RZ, R22 ;  /* 0x000000ffff067224 */ /* 0x000fe200078e0016 */
[----:B------:R-:W-:Y:S01]  /*6600*/  IADD3 R22, P4, R10, R18, RZ ;  /* 0x000000120a167210 */ /* 0x000fe20007f9e0ff */
[----:B------:R-:W-:Y:S02]  /*6610*/  IMAD.MOV.U32 R7, RZ, RZ, R23 ;  /* 0x000000ffff077224 */ /* 0x000fe400078e0017 */
[----:B------:R-:W-:-:S04]  /*6620*/  IMAD.WIDE.U32 R6, R236, UR42, R6 ;  /* 0x0000002aec067c25 */ /* 0x000fc8000f8e0006 */
[----:B------:R-:W-:Y:S01]  /*6630*/  IMAD.X R23, R11, 0x1, R4, P4 ;  /* 0x000000010b177824 */ /* 0x000fe200020e0604 */
[----:B------:R-:W-:Y:S01]  /*6640*/  LEA R10, P4, R6, R232, 0x1 ;  /* 0x000000e8060a7211 */ /* 0x000fe200078808ff */
[----:B------:R-:W-:Y:S02]  /*6650*/  IMAD.IADD R7, R237, 0x1, R7 ;  /* 0x00000001ed077824 */ /* 0x000fe400078e0207 */
[----:B------:R-:W-:-:S03]  /*6660*/  IMAD.WIDE.U32 R22, R236, UR42, R22 ;  /* 0x0000002aec167c25 */ /* 0x000fc6000f8e0016 */
[----:B------:R-:W-:Y:S01]  /*6670*/  LEA.HI.X R11, R6, R233, R7, 0x1, P4 ;  /* 0x000000e9060b7211 */ /* 0x000fe200020f0c07 */
[----:B------:R-:W-:Y:S01]  /*6680*/  IMAD.IADD R237, R237, 0x1, R23 ;  /* 0x00000001eded7824 */ /* 0x000fe200078e0217 */
[----:B------:R-:W-:-:S04]  /*6690*/  LEA R6, P4, R22, R232, 0x1 ;  /* 0x000000e816067211 */ /* 0x000fc800078808ff */
[----:B------:R-:W-:Y:S02]  /*66a0*/  LEA.HI.X R7, R22, R233, R237, 0x1, P4 ;  /* 0x000000e916077211 */ /* 0x000fe400020f0ced */
[----:B------:R0:W5:Y:S01]  /*66b0*/  LDL.LU.64 R22, [R1+0x210] ;  /* 0x0002100001167983 */ /* 0x0001620000300a00 */
[----:B--2---:R-:W-:-:S03]  /*66c0*/  IADD3 R236, P4, R14, R20, RZ ;  /* 0x000000140eec7210 */ /* 0x004fc60007f9e0ff */
[----:B------:R0:W5:Y:S02]  /*66d0*/  LDL.LU.64 R20, [R1+0x208] ;  /* 0x0002080001147983 */ /* 0x0001640000300a00 */
[--C-:B------:R-:W-:Y:S01]  /*66e0*/  IMAD.X R237, R234, 0x1, R235.reuse, P4 ;  /* 0x00000001eaed7824 */ /* 0x100fe200020e06eb */
[----:B------:R-:W-:Y:S02]  /*66f0*/  IADD3 R234, P4, R14, R18, RZ ;  /* 0x000000120eea7210 */ /* 0x000fe40007f9e0ff */
[----:B------:R0:W5:Y:S03]  /*6700*/  LDL.LU.64 R18, [R1+0x200] ;  /* 0x0002000001127983 */ /* 0x0001660000300a00 */
[----:B------:R-:W-:Y:S01]  /*6710*/  IMAD.X R235, R4, 0x1, R235, P4 ;  /* 0x0000000104eb7824 */ /* 0x000fe200020e06eb */
[C---:B------:R-:W-:Y:S01]  /*6720*/  LEA R4, P4, R236.reuse, R232, 0x1 ;  /* 0x000000e8ec047211 */ /* 0x040fe200078808ff */
[----:B------:R0:W5:Y:S03]  /*6730*/  LDL.LU.64 R14, [R1+0x1f8] ;  /* 0x0001f800010e7983 */ /* 0x0001660000300a00 */
[----:B------:R-:W-:-:S05]  /*6740*/  LEA.HI.X R5, R236, R233, R237, 0x1, P4 ;  /* 0x000000e9ec057211 */ /* 0x000fca00020f0ced */
[----:B------:R1:W-:Y:S02]  /*6750*/  STL.64 [R1+0x150], R4 ;  /* 0x0001500401007387 */ /* 0x0003e40000100a00 */
[C---:B-1----:R-:W-:Y:S02]  /*6760*/  LEA R4, P4, R234.reuse, R232, 0x1 ;  /* 0x000000e8ea047211 */ /* 0x042fe400078808ff */
[----:B------:R-:W2:Y:S02]  /*6770*/  LDL.LU R232, [R1+0x188] ;  /* 0x0001880001e87983 */ /* 0x000ea40000300800 */
[----:B------:R-:W-:-:S05]  /*6780*/  LEA.HI.X R5, R234, R233, R235, 0x1, P4 ;  /* 0x000000e9ea057211 */ /* 0x000fca00020f0ceb */
[----:B------:R1:W-:Y:S04]  /*6790*/  STL.64 [R1+0x158], R4 ;  /* 0x0001580401007387 */ /* 0x0003e80000100a00 */
[----:B-1----:R0:W5:Y:S01]  /*67a0*/  LDL.LU.64 R4, [R1+0x1f0] ;  /* 0x0001f00001047983 */ /* 0x0021620000300a00 */
[----:B------:R-:W-:Y:S01]  /*67b0*/  ISETP.GT.AND P4, PT, R0, 0x80, P0 ;  /* 0x000000800000780c */ /* 0x000fe20000784270 */
[----:B------:R-:W-:Y:S01]  /*67c0*/  BSSY B1, `(.L_x_87) ;  /* 0x0000004000017945 */ /* 0x000fe20003800000 */
[----:B--2---:R-:W-:-:S11]  /*67d0*/  PRMT R236, R232, 0x7610, R236 ;  /* 0x00007610e8ec7816 */ /* 0x004fd600000000ec */
[----:B0-----:R-:W-:Y:S05]  /*67e0*/  @!P4 BRA `(.L_x_88) ;  /* 0x000000000004c947 */ /* 0x001fea0003800000 */
[----:B-----5:R0:W5:Y:S02]  /*67f0*/  LDG.E.LTC128B.U16 R236, desc[UR46][R18.64+0x32] ;  /* 0x0000322e12ec7981 */ /* 0x020164000c1e1520 */
.L_x_88:
[----:B------:R-:W-:Y:S05]  /*6800*/  BSYNC B1 ;  /* 0x0000000000017941 */ /* 0x000fea0003800000 */
.L_x_87:
[----:B------:R-:W2:Y:S04]  /*6810*/  LDL.LU R233, [R1+0x174] ;  /* 0x0001740001e97983 */ /* 0x000ea80000300800 */
[----:B------:R-:W3:Y:S01]  /*6820*/  LDL.64 R234, [R1+0x140] ;  /* 0x0001400001ea7983 */ /* 0x000ee20000100a00 */
[----:B-----5:R-:W-:Y:S01]  /*6830*/  IMAD.U32 R232, R236, 0x10000, RZ ;  /* 0x00010000ece87824 */ /* 0x020fe200078e00ff */
[----:B------:R-:W-:Y:S03]  /*6840*/  BSSY B1, `(.L_x_89) ;  /* 0x0000008000017945 */ /* 0x000fe60003800000 */
[----:B------:R-:W-:-:S04]  /*6850*/  FMUL R232, R232, R16 ;  /* 0x00000010e8e87220 */ /* 0x000fc80000400000 */
[----:B--2---:R-:W-:-:S05]  /*6860*/  FFMA R232, R233, R2, R232 ;  /* 0x00000002e9e87223 */ /* 0x004fca00000000e8 */
[----:B------:R-:W-:-:S05]  /*6870*/  F2FP.BF16.F32.PACK_AB R232, RZ, R232 ;  /* 0x000000e8ffe8723e */ /* 0x000fca00000010ff */
[----:B---3--:R1:W-:Y:S01]  /*6880*/  @P4 STG.E.U16 desc[UR46][R234.64+0x32], R232 ;  /* 0x000032e8ea004986 */ /* 0x0083e2000c10152e */
[----:B------:R-:W-:-:S13]  /*6890*/  ISETP.GT.AND P4, PT, R0, 0x88, P1 ;  /* 0x000000880000780c */ /* 0x000fda0000f84270 */
[----:B-1----:R-:W-:Y:S05]  /*68a0*/  @!P4 BRA `(.L_x_90) ;  /* 0x000000000004c947 */ /* 0x002fea0003800000 */
[----:B------:R1:W5:Y:S02]  /*68b0*/  LDG.E.LTC128B.U16 R236, desc[UR46][R14.64+0x30] ;  /* 0x0000302e0eec7981 */ /* 0x000364000c1e1520 */
.L_x_90:
[----:B------:R-:W-:Y:S05]  /*68c0*/  BSYNC B1 ;  /* 0x0000000000017941 */ /* 0x000fea0003800000 */
.L_x_89:
[----:B------:R-:W2:Y:S01]  /*68d0*/  LDL.LU R233, [R1+0x178] ;  /* 0x0001780001e97983 */ /* 0x000ea20000300800 */
[----:B-----5:R-:W-:-:S04]  /*68e0*/  IMAD.U32 R232, R236, 0x10000, RZ ;  /* 0x00010000ece87824 */ /* 0x020fc800078e00ff */
[----:B------:R-:W-:-:S04]  /*68f0*/  FMUL R232, R232, R16 ;  /* 0x00000010e8e87220 */ /* 0x000fc80000400000 */
[----:B--2---:R-:W-:-:S05]  /*6900*/  FFMA R232, R233, R2, R232 ;  /* 0x00000002e9e87223 */ /* 0x004fca00000000e8 */
[----:B------:R-:W-:-:S04]  /*6910*/  F2FP.BF16.F32.PACK_AB R232, RZ, R232 ;  /* 0x000000e8ffe8723e */ /* 0x000fc800000010ff */
[----:B------:R-:W-:Y:S02]  /*6920*/  PRMT R234, R232, 0x7610, R234 ;  /* 0x00007610e8ea7816 */ /* 0x000fe400000000ea */
[----:B------:R-:W2:Y:S01]  /*6930*/  LDL.LU.64 R232, [R1+0x180] ;  /* 0x0001800001e87983 */ /* 0x000ea20000300a00 */
[----:B------:R-:W-:Y:S03]  /*6940*/  BSSY B1, `(.L_x_91) ;  /* 0x0000005000017945 */ /* 0x000fe60003800000 */
[----:B--2---:R2:W-:Y:S01]  /*6950*/  @P4 STG.E.U16 desc[UR46][R232.64+0x30], R234 ;  /* 0x000030eae8004986 */ /* 0x0045e2000c10152e */
[----:B------:R-:W-:-:S13]  /*6960*/  ISETP.GT.AND P4, PT, R0, 0x88, P0 ;  /* 0x000000880000780c */ /* 0x000fda0000784270 */
[----:B--2---:R-:W-:Y:S05]  /*6970*/  @!P4 BRA `(.L_x_92) ;  /* 0x000000000004c947 */ /* 0x004fea0003800000 */
[----:B------:R2:W5:Y:S02]  /*6980*/  LDG.E.LTC128B.U16 R236, desc[UR46][R14.64+0x32] ;  /* 0x0000322e0eec7981 */ /* 0x000564000c1e1520 */
.L_x_92:
[----:B------:R-:W-:Y:S05]  /*6990*/  BSYNC B1 ;  /* 0x0000000000017941 */ /* 0x000fea0003800000 */
.L_x_91:
[----:B------:R-:W3:Y:S04]  /*69a0*/  LDL.LU R233, [R1+0x17c] ;  /* 0x00017c0001e97983 */ /* 0x000ee80000300800 */
[----:B------:R4:W-:Y:S04]  /*69b0*/  STL.64 [R1+0x200], R8 ;  /* 0x0002000801007387 */ /* 0x0009e80000100a00 */
[----:B----4-:R-:W4:Y:S04]  /*69c0*/  LDL.64 R8, [R1+0x148] ;  /* 0x0001480001087983 */ /* 0x010f280000100a00 */
[----:B------:R0:W-:Y:S04]  /*69d0*/  STL.64 [R1+0x1f8], R6 ;  /* 0x0001f80601007387 */ /* 0x0001e80000100a00 */
[----:B0-----:R-:W2:Y:S04]  /*69e0*/  LDL.64 R6, [R1+0x1c0] ;  /* 0x0001c00001067983 */ /* 0x001ea80000100a00 */
[----:B------:R0:W-:Y:S04]  /*69f0*/  STL.64 [R1+0x1f0], R4 ;  /* 0x0001f00401007387 */ /* 0x0001e80000100a00 */
[----:B0-----:R-:W2:Y:S01]  /*6a00*/  LDL.LU.64 R4, [R1+0x160] ;  /* 0x0001600001047983 */ /* 0x001ea20000300a00 */
[----:B-----5:R-:W-:Y:S01]  /*6a10*/  IMAD.U32 R232, R236, 0x10000, RZ ;  /* 0x00010000ece87824 */ /* 0x020fe200078e00ff */
[----:B------:R-:W-:-:S02]  /*6a20*/  USHF.L.U64.HI UR4, UR8, 0x9, UR9 ;  /* 0x0000000908047899 */ /* 0x000fc40008010209 */
[----:B------:R-:W2:Y:S01]  /*6a30*/  LDL.LU R235, [R1+0x100] ;  /* 0x0001000001eb7983 */ /* 0x000ea20000300800 */
[----:B------:R-:W-:-:S04]  /*6a40*/  FMUL R232, R232, R16 ;  /* 0x00000010e8e87220 */ /* 0x000fc80000400000 */
[----:B---3--:R-:W-:-:S05]  /*6a50*/  FFMA R232, R233, R2, R232 ;  /* 0x00000002e9e87223 */ /* 0x008fca00000000e8 */
[----:B------:R-:W-:-:S05]  /*6a60*/  F2FP.BF16.F32.PACK_AB R232, RZ, R232 ;  /* 0x000000e8ffe8723e */ /* 0x000fca00000010ff */
[----:B----4-:R0:W-:Y:S02]  /*6a70*/  @P4 STG.E.U16 desc[UR46][R8.64+0x32], R232 ;  /* 0x000032e808004986 */ /* 0x0101e4000c10152e */
[----:B0-----:R-:W-:Y:S02]  /*6a80*/  IMAD.U32 R232, RZ, RZ, UR8 ;  /* 0x00000008ffe87e24 */ /* 0x001fe4000f8e00ff */
[----:B------:R0:W5:Y:S03]  /*6a90*/  LDL.LU.64 R8, [R1+0x200] ;  /* 0x0002000001087983 */ /* 0x0001660000300a00 */
[----:B--2---:R-:W-:-:S04]  /*6aa0*/  LEA R232, P4, R232, R6, 0x9 ;  /* 0x00000006e8e87211 */ /* 0x004fc800078848ff */
[----:B------:R-:W-:Y:S02]  /*6ab0*/  IADD3.X R233, R7, UR4, RZ, P4, !PT ;  /* 0x0000000407e97c10 */ /* 0x000fe4000a7fe4ff */
[----:B------:R-:W-:Y:S01]  /*6ac0*/  ISETP.GT.AND P4, PT, R0, 0x100, P5 ;  /* 0x000001000000780c */ /* 0x000fe20002f84270 */
[----:B------:R0:W5:-:S12]  /*6ad0*/  LDL.LU.64 R6, [R1+0x1f8] ;  /* 0x0001f80001067983 */ /* 0x0001580000300a00 */
[----:B------:R-:W2:Y:S04]  /*6ae0*/  @P4 LDG.E.LTC128B.U16 R236, desc[UR46][R4.64] ;  /* 0x0000002e04ec4981 */ /* 0x000ea8000c1e1520 */
[----:B------:R0:W5:Y:S01]  /*6af0*/  LDL.LU.64 R4, [R1+0x1f0] ;  /* 0x0001f00001047983 */ /* 0x0001620000300a00 */
[----:B------:R-:W-:Y:S01]  /*6b00*/  BSSY B1, `(.L_x_93) ;  /* 0x000000a000017945 */ /* 0x000fe20003800000 */
[----:B--2---:R-:W-:-:S04]  /*6b10*/  IMAD.U32 R234, R236, 0x10000, RZ ;  /* 0x00010000ecea7824 */ /* 0x004fc800078e00ff */
[----:B------:R-:W-:-:S04]  /*6b20*/  FMUL R234, R234, R16 ;  /* 0x00000010eaea7220 */ /* 0x000fc80000400000 */
[----:B------:R-:W-:-:S05]  /*6b30*/  FFMA R234, R235, R2, R234 ;  /* 0x00000002ebea7223 */ /* 0x000fca00000000ea */
[----:B------:R-:W-:-:S05]  /*6b40*/  F2FP.BF16.F32.PACK_AB R234, RZ, R234 ;  /* 0x000000eaffea723e */ /* 0x000fca00000010ff */
[----:B------:R0:W-:Y:S01]  /*6b50*/  @P4 STG.E.U16 desc[UR46][R232.64], R234 ;  /* 0x000000eae8004986 */ /* 0x0001e2000c10152e */
[----:B------:R-:W-:-:S04]  /*6b60*/  LOP3.LUT P4, RZ, R17, 0x4, RZ, 0xc0, !PT ;  /* 0x0000000411ff7812 */ /* 0x000fc8000788c0ff */
[----:B------:R-:W-:-:S13]  /*6b70*/  ISETP.GT.AND P4, PT, R0, 0x100, P4 ;  /* 0x000001000000780c */ /* 0x000fda0002784270 */
[----:B0-----:R-:W-:Y:S05]  /*6b80*/  @!P4 BRA `(.L_x_94) ;  /* 0x000000000004c947 */ /* 0x001fea0003800000 */
[----:B------:R0:W5:Y:S02]  /*6b90*/  LDG.E.LTC128B.U16 R236, desc[UR46][R12.64+0x2] ;  /* 0x0000022e0cec7981 */ /* 0x000164000c1e1520 */
.L_x_94:
[----:B------:R-:W-:Y:S05]  /*6ba0*/  BSYNC B1 ;  /* 0x0000000000017941 */ /* 0x000fea0003800000 */
.L_x_93:
[----:B------:R-:W2:Y:S01]  /*6bb0*/  LDL.LU R235, [R1+0x104] ;  /* 0x0001040001eb7983 */ /* 0x000ea20000300800 */
[----:B-----5:R-:W-:-:S03]  /*6bc0*/  IMAD.U32 R234, R236, 0x10000, RZ ;  /* 0x00010000ecea7824 */ /* 0x020fc600078e00ff */
[----:B------:R3:W-:Y:S01]  /*6bd0*/  STL.64 [R1+0x1f8], R4 ;  /* 0x0001f80401007387 */ /* 0x0007e20000100a00 */
[----:B------:R-:W-:-:S03]  /*6be0*/  FMUL R234, R234, R16 ;  /* 0x00000010eaea7220 */ /* 0x000fc60000400000 */
[----:B------:R4:W-:Y:S01]  /*6bf0*/  STL [R1+0x1f0], R3 ;  /* 0x0001f00301007387 */ /* 0x0009e20000100800 */
[----:B---3--:R-:W-:-:S04]  /*6c00*/  IMAD.U32 R5, RZ, RZ, UR8 ;  /* 0x00000008ff057e24 */ /* 0x008fc8000f8e00ff */
[----:B------:R-:W-:Y:S02]  /*6c10*/  IMAD.SHL.U32 R5, R5, 0x10, RZ ;  /* 0x0000001005057824 */ /* 0x000fe400078e00ff */
[----:B--2---:R-:W-:Y:S01]  /*6c20*/  FFMA R234, R235, R2, R234 ;  /* 0x00000002ebea7223 */ /* 0x004fe200000000ea */
[----:B------:R-:W-:-:S04]  /*6c30*/  IMAD.MOV.U32 R235, RZ, RZ, R233 ;  /* 0x000000ffffeb7224 */ /* 0x000fc800078e00e9 */
[----:B------:R-:W-:-:S04]  /*6c40*/  F2FP.BF16.F32.PACK_AB R234, RZ, R234 ;  /* 0x000000eaffea723e */ /* 0x000fc800000010ff */
[----:B------:R-:W-:Y:S01]  /*6c50*/  PRMT R237, R234, 0x7610, R237 ;  /* 0x00007610eaed7816 */ /* 0x000fe200000000ed */
[----:B------:R-:W-:-:S05]  /*6c60*/  IMAD.MOV.U32 R234, RZ, RZ, R232 ;  /* 0x000000ffffea7224 */ /* 0x000fca00078e00e8 */
[----:B------:R-:W-:Y:S01]  /*6c70*/  @P4 STG.E.U16 desc[UR46][R234.64+0x2], R237 ;  /* 0x000002edea004986 */ /* 0x000fe2000c10152e */
[----:B------:R-:W-:-:S03]  /*6c80*/  IADD3 R4, P4, R232, R5, RZ ;  /* 0x00000005e8047210 */ /* 0x000fc60007f9e0ff */
[----:B------:R-:W2:Y:S01]  /*6c90*/  LDL R5, [R1+0x1e4] ;  /* 0x0001e40001057983 */ /* 0x000ea20000100800 */
[----:B----4-:R-:W-:Y:S01]  /*6ca0*/  PRMT R3, R236, 0x7610, R3 ;  /* 0x00007610ec037816 */ /* 0x010fe20000000003 */
[----:B--2---:R-:W-:-:S05]  /*6cb0*/  IMAD.X R5, R233, 0x1, R5, P4 ;  /* 0x00000001e9057824 */ /* 0x004fca00020e0605 */
[----:B------:R2:W-:Y:S04]  /*6cc0*/  STL.64 [R1+0x100], R4 ;  /* 0x0001000401007387 */ /* 0x0005e80000100a00 */
[----:B--2---:R2:W5:Y:S04]  /*6cd0*/  LDL.LU.64 R4, [R1+0x1f8] ;  /* 0x0001f80001047983 */ /* 0x0045680000300a00 */
[----:B------:R3:W-:Y:S04]  /*6ce0*/  STL.S16 [R1+0x160], R3 ;  /* 0x0001600301007387 */ /* 0x0007e80000100600 */
[----:B---3--:R2:W5:Y:S01]  /*6cf0*/  LDL.LU R3, [R1+0x1f0] ;  /* 0x0001f00001037983 */ /* 0x0085620000300800 */
[----:B------:R-:W-:Y:S01]  /*6d00*/  ISETP.GT.AND P4, PT, R0, 0x108, P5 ;  /* 0x000001080000780c */ /* 0x000fe20002f84270 */
[----:B------:R-:W-:-:S12]  /*6d10*/  BSSY B1, `(.L_x_95) ;  /* 0x0000009000017945 */ /* 0x000fd80003800000 */
[----:B--2---:R-:W-:Y:S05]  /*6d20*/  @!P4 BRA `(.L_x_96) ;  /* 0x00000000001cc947 */ /* 0x004fea0003800000 */
[----:B-----5:R2:W-:Y:S04]  /*6d30*/  STL.64 [R1+0x1f8], R2 ;  /* 0x0001f80201007387 */ /* 0x0205e80000100a00 */
[----:B--2---:R-:W2:Y:S04]  /*6d40*/  LDL.LU.64 R2, [R1+0x150] ;  /* 0x0001500001027983 */ /* 0x004ea80000300a00 */
[----:B------:R2:W-:Y:S04]  /*6d50*/  STL [R1+0x1f0], R0 ;  /* 0x0001f00001007387 */ /* 0x0005e80000100800 */
[----:B--2---:R-:W2:Y:S04]  /*6d60*/  LDG.E.LTC128B.U16 R0, desc[UR46][R2.64] ;  /* 0x0000002e02007981 */ /* 0x004ea8000c1e1520 */
[----:B------:R3:W5:Y:S04]  /*6d70*/  LDL.LU.64 R2, [R1+0x1f8] ;  /* 0x0001f80001027983 */ /* 0x0007680000300a00 */
[----:B--2---:R2:W-:Y:S04]  /*6d80*/  STL [R1+0x160], R0 ;  /* 0x0001600001007387 */ /* 0x0045e80000100800 */
[----:B--2---:R3:W5:Y:S02]  /*6d90*/  LDL.LU R0, [R1+0x1f0] ;  /* 0x0001f00001007983 */ /* 0x0047640000300800 */
.L_x_96:
[----:B------:R-:W-:Y:S05]  /*6da0*/  BSYNC B1 ;  /* 0x0000000000017941 */ /* 0x000fea0003800000 */
.L_x_95:
[----:B------:R2:W-:Y:S04]  /*6db0*/  STL.64 [R1+0x200], R8 ;  /* 0x0002000801007387 */ /* 0x0005e80000100a00 */
[----:B--2---:R-:W2:Y:S04]  /*6dc0*/  LDL.64 R8, [R1+0x100] ;  /* 0x0001000001087983 */ /* 0x004ea80000100a00 */
[----:B------:R4:W-:Y:S04]  /*6dd0*/  STL [R1+0x1fc], R6 ;  /* 0x0001fc0601007387 */ /* 0x0009e80000100800 */
[----:B----4-:R-:W4:Y:S04]  /*6de0*/  LDL.LU R6, [R1+0x108] ;  /* 0x0001080001067983 */ /* 0x010f280000300800 */
[----:B-----5:R0:W-:Y:S04]  /*6df0*/  STL [R1+0x1f8], R5 ;  /* 0x0001f80501007387 */ /* 0x0201e80000100800 */
[----:B0-----:R-:W3:Y:S04]  /*6e00*/  LDL R5, [R1+0x1e4] ;  /* 0x0001e40001057983 */ /* 0x001ee80000100800 */
[----:B------:R0:W-:Y:S04]  /*6e10*/  STL [R1+0x1f4], R4 ;  /* 0x0001f40401007387 */ /* 0x0001e80000100800 */
[----:B0-----:R-:W2:Y:S04]  /*6e20*/  LDL.LU R4, [R1+0x160] ;  /* 0x0001600001047983 */ /* 0x001ea80000300800 */
[----:B------:R0:W-:Y:S01]  /*6e30*/  STL [R1+0x1f0], R3 ;  /* 0x0001f00301007387 */ /* 0x0001e20000100800 */
[----:B--2---:R-:W-:-:S04]  /*6e40*/  IMAD.U32 R236, R4, 0x10000, RZ ;  /* 0x0001000004ec7824 */ /* 0x004fc800078e00ff */
[----:B------:R-:W-:-:S04]  /*6e50*/  FMUL R236, R236, R16 ;  /* 0x00000010ecec7220 */ /* 0x000fc80000400000 */
[----:B----4-:R-:W-:Y:S01]  /*6e60*/  FFMA R236, R6, R2, R236 ;  /* 0x0000000206ec7223 */ /* 0x010fe200000000ec */
[----:B------:R-:W-:-:S04]  /*6e70*/  IMAD.U32 R6, RZ, RZ, UR8 ;  /* 0x00000008ff067e24 */ /* 0x000fc8000f8e00ff */
[----:B------:R-:W-:Y:S01]  /*6e80*/  F2FP.BF16.F32.PACK_AB R236, RZ, R236 ;  /* 0x000000ecffec723e */ /* 0x000fe200000010ff */
[----:B------:R-:W-:-:S04]  /*6e90*/  IMAD.SHL.U32 R6, R6, 0x10, RZ ;  /* 0x0000001006067824 */ /* 0x000fc800078e00ff */
[----:B------:R2:W-:Y:S01]  /*6ea0*/  @P4 STG.E.U16 desc[UR46][R8.64], R236 ;  /* 0x000000ec08004986 */ /* 0x0005e2000c10152e */
[----:B0-----:R-:W-:Y:S02]  /*6eb0*/  PRMT R3, R4, 0x7610, R3 ;  /* 0x0000761004037816 */ /* 0x001fe40000000003 */
[----:B--2---:R-:W-:Y:S01]  /*6ec0*/  IADD3 R236, P4, R6, R232, RZ ;  /* 0x000000e806ec7210 */ /* 0x004fe20007f9e0ff */
[----:B------:R0:W5:Y:S04]  /*6ed0*/  LDL.LU.64 R8, [R1+0x200] ;  /* 0x0002000001087983 */ /* 0x0001680000300a00 */
[----:B------:R0:W5:Y:S01]  /*6ee0*/  LDL.LU R6, [R1+0x1fc] ;  /* 0x0001fc0001067983 */ /* 0x0001620000300800 */
[----:B---3--:R-:W-:-:S03]  /*6ef0*/  IMAD.X R237, R5, 0x1, R233, P4 ;  /* 0x0000000105ed7824 */ /* 0x008fc600020e06e9 */
[----:B------:R0:W5:Y:S01]  /*6f00*/  LDL.LU R5, [R1+0x1f8] ;  /* 0x0001f80001057983 */ /* 0x0001620000300800 */
[----:B------:R-:W-:-:S03]  /*6f10*/  LOP3.LUT P4, RZ, R17, 0x4, RZ, 0xc0, !PT ;  /* 0x0000000411ff7812 */ /* 0x000fc6000788c0ff */
[----:B------:R0:W5:Y:S04]  /*6f20*/  LDL.LU R4, [R1+0x1f4] ;  /* 0x0001f40001047983 */ /* 0x0001680000300800 */
[----:B------:R2:W-:Y:S04]  /*6f30*/  STL.S16 [R1+0x108], R3 ;  /* 0x0001080301007387 */ /* 0x0005e80000100600 */
[----:B--2---:R0:W5:Y:S01]  /*6f40*/  LDL.LU R3, [R1+0x1f0] ;  /* 0x0001f00001037983 */ /* 0x0041620000300800 */
[----:B------:R-:W-:Y:S01]  /*6f50*/  ISETP.GT.AND P4, PT, R0, 0x108, P4 ;  /* 0x000001080000780c */ /* 0x000fe20002784270 */
[----:B------:R-:W-:-:S12]  /*6f60*/  BSSY B1, `(.L_x_97) ;  /* 0x0000006000017945 */ /* 0x000fd80003800000 */
[----:B0-----:R-:W-:Y:S05]  /*6f70*/  @!P4 BRA `(.L_x_98) ;  /* 0x000000000010c947 */ /* 0x001fea0003800000 */
[----:B------:R0:W-:Y:S04]  /*6f80*/  STL [R1+0x1f0], R0 ;  /* 0x0001f00001007387 */ /* 0x0001e80000100800 */
[----:B0-----:R-:W2:Y:S04]  /*6f90*/  LDG.E.LTC128B.U16 R0, desc[UR46][R10.64+0x2] ;  /* 0x0000022e0a007981 */ /* 0x001ea8000c1e1520 */
[----:B--2---:R0:W-:Y:S04]  /*6fa0*/  STL [R1+0x108], R0 ;  /* 0x0001080001007387 */ /* 0x0041e80000100800 */
[----:B0-----:R0:W5:Y:S02]  /*6fb0*/  LDL.LU R0, [R1+0x1f0] ;  /* 0x0001f00001007983 */ /* 0x0011640000300800 */
.L_x_98:
[----:B------:R-:W-:Y:S05]  /*6fc0*/  BSYNC B1 ;  /* 0x0000000000017941 */ /* 0x000fea0003800000 */
.L_x_97:
[----:B-----5:R-:W-:Y:S04]  /*6fd0*/  STL [R1+0x208], R9 ;  /* 0x0002080901007387 */ /* 0x020fe80000100800 */
[----:B------:R2:W-:Y:S04]  /*6fe0*/  STL [R1+0x204], R8 ;  /* 0x0002040801007387 */ /* 0x0005e80000100800 */
[----:B--2---:R-:W2:Y:S04]  /*6ff0*/  LDL.LU R8, [R1+0x10c] ;  /* 0x00010c0001087983 */ /* 0x004ea80000300800 */
[----:B------:R-:W-:Y:S04]  /*7000*/  STL [R1+0x200], R7 ;  /* 0x0002000701007387 */ /* 0x000fe80000100800 */
[----:B------:R-:W-:Y:S04]  /*7010*/  STL [R1+0x1fc], R6 ;  /* 0x0001fc0601007387 */ /* 0x000fe80000100800 */
[----:B------:R-:W-:Y:S04]  /*7020*/  STL [R1+0x1f8], R5 ;  /* 0x0001f80501007387 */ /* 0x000fe80000100800 */
[----:B------:R3:W-:Y:S04]  /*7030*/  STL [R1+0x1f4], R4 ;  /* 0x0001f40401007387 */ /* 0x0007e80000100800 */
[----:B---3--:R-:W3:Y:S04]  /*7040*/  LDL.LU R4, [R1+0x108] ;  /* 0x0001080001047983 */ /* 0x008ee80000300800 */
[----:B------:R4:W-:Y:S01]  /*7050*/  STL [R1+0x1f0], R3 ;  /* 0x0001f00301007387 */ /* 0x0009e20000100800 */
[----:B---3--:R-:W-:-:S04]  /*7060*/  IMAD.U32 R9, R4, 0x10000, RZ ;  /* 0x0001000004097824 */ /* 0x008fc800078e00ff */
[----:B------:R-:W-:-:S04]  /*7070*/  FMUL R9, R9, R16 ;  /* 0x0000001009097220 */ /* 0x000fc80000400000 */
[----:B--2---:R-:W-:Y:S01]  /*7080*/  FFMA R8, R8, R2, R9 ;  /* 0x0000000208087223 */ /* 0x004fe20000000009 */
[----:B----4-:R-:W-:Y:S01]  /*7090*/  PRMT R3, R4, 0x7610, R3 ;  /* 0x0000761004037816 */ /* 0x010fe20000000003 */
[----:B------:R2:W5:Y:S03]  /*70a0*/  LDL.LU R9, [R1+0x208] ;  /* 0x0002080001097983 */ /* 0x0005660000300800 */
[----:B------:R-:W-:Y:S02]  /*70b0*/  F2FP.BF16.F32.PACK_AB R7, RZ, R8 ;  /* 0x00000008ff07723e */ /* 0x000fe400000010ff */
[----:B------:R2:W5:Y:S02]  /*70c0*/  LDL.LU R8, [R1+0x204] ;  /* 0x0002040001087983 */ /* 0x0005640000300800 */
[----:B------:R-:W-:Y:S02]  /*70d0*/  PRMT R6, R7, 0x7610, R6 ;  /* 0x0000761007067816 */ /* 0x000fe40000000006 */
[----:B------:R2:W5:Y:S02]  /*70e0*/  LDL.LU R7, [R1+0x200] ;  /* 0x0002000001077983 */ /* 0x0005640000300800 */
[----:B------:R-:W-:-:S02]  /*70f0*/  PRMT R5, R6, 0x7610, R5 ;  /* 0x0000761006057816 */ /* 0x000fc40000000005 */
[----:B------:R2:W5:Y:S04]  /*7100*/  LDL.LU R6, [R1+0x1fc] ;  /* 0x0001fc0001067983 */ /* 0x0005680000300800 */
[----:B------:R3:W-:Y:S04]  /*7110*/  @P4 STG.E.U16 desc[UR46][R236.64+0x2], R5 ;  /* 0x00000205ec004986 */ /* 0x0007e8000c10152e */
[----:B---3--:R2:W5:Y:S01]  /*7120*/  LDL.LU R5, [R1+0x1f8] ;  /* 0x0001f80001057983 */ /* 0x0085620000300800 */
[----:B------:R-:W-:-:S03]  /*7130*/  LOP3.LUT P4, RZ, R17, 0x2, RZ, 0xc0, !PT ;  /* 0x0000000211ff7812 */ /* 0x000fc6000788c0ff */
[----:B------:R2:W5:Y:S04]  /*7140*/  LDL.LU R4, [R1+0x1f4] ;  /* 0x0001f40001047983 */ /* 0x0005680000300800 */
[----:B------:R3:W-:Y:S04]  /*7150*/  STL.S16 [R1+0x108], R3 ;  /* 0x0001080301007387 */ /* 0x0007e80000100600 */
[----:B---3--:R2:W5:Y:S01]  /*7160*/  LDL.LU R3, [R1+0x1f0] ;  /* 0x0001f00001037983 */ /* 0x0085620000300800 */
[----:B------:R-:W-:Y:S01]  /*7170*/  ISETP.GT.AND P4, PT, R0, 0x100, P4 ;  /* 0x000001000000780c */ /* 0x000fe20002784270 */
[----:B------:R-:W-:-:S12]  /*7180*/  BSSY B1, `(.L_x_99) ;  /* 0x0000006000017945 */ /* 0x000fd80003800000 */
[----:B--2---:R-:W-:Y:S05]  /*7190*/  @!P4 BRA `(.L_x_100) ;  /* 0x000000000010c947 */ /* 0x004fea0003800000 */
[----:B------:R2:W-:Y:S04]  /*71a0*/  STL [R1+0x1f0], R0 ;  /* 0x0001f00001007387 */ /* 0x0005e80000100800 */
[----:B--2---:R-:W2:Y:S04]  /*71b0*/  LDG.E.LTC128B.U16 R0, desc[UR46][R12.64+0x10] ;  /* 0x0000102e0c007981 */ /* 0x004ea8000c1e1520 */
[----:B--2---:R2:W-:Y:S04]  /*71c0*/  STL [R1+0x108], R0 ;  /* 0x0001080001007387 */ /* 0x0045e80000100800 */
[----:B--2---:R2:W5:Y:S02]  /*71d0*/  LDL.LU R0, [R1+0x1f0] ;  /* 0x0001f00001007983 */ /* 0x0045640000300800 */
.L_x_100:
[----:B------:R-:W-:Y:S05]  /*71e0*/  BSYNC B1 ;  /* 0x0000000000017941 */ /* 0x000fea0003800000 */
.L_x_99:
[----:B-----5:R-:W-:Y:S04]  /*71f0*/  STL [R1+0x208], R9 ;  /* 0x0002080901007387 */ /* 0x020fe80000100800 */
[----:B------:R3:W-:Y:S04]  /*7200*/  STL [R1+0x204], R8 ;  /* 0x0002040801007387 */ /* 0x0007e80000100800 */
[----:B---3--:R-:W3:Y:S04]  /*7210*/  LDL.LU R8, [R1+0x110] ;  /* 0x0001100001087983 */ /* 0x008ee80000300800 */
[----:B------:R-:W-:Y:S04]  /*7220*/  STL [R1+0x200], R7 ;  /* 0x0002000701007387 */ /* 0x000fe80000100800 */
[----:B------:R-:W-:Y:S04]  /*7230*/  STL [R1+0x1fc], R6 ;  /* 0x0001fc0601007387 */ /* 0x000fe80000100800 */
[----:B------:R-:W-:Y:S04]  /*7240*/  STL [R1+0x1f8], R5 ;  /* 0x0001f80501007387 */ /* 0x000fe80000100800 */
[----:B------:R4:W-:Y:S04]  /*7250*/  STL [R1+0x1f4], R4 ;  /* 0x0001f40401007387 */ /* 0x0009e80000100800 */
[----:B----4-:R-:W4:Y:S04]  /*7260*/  LDL.LU R4, [R1+0x108] ;  /* 0x0001080001047983 */ /* 0x010f280000300800 */
[----:B------:R0:W-:Y:S01]  /*7270*/  STL [R1+0x1f0], R3 ;  /* 0x0001f00301007387 */ /* 0x0001e20000100800 */
[----:B----4-:R-:W-:-:S04]  /*7280*/  IMAD.U32 R9, R4, 0x10000, RZ ;  /* 0x0001000004097824 */ /* 0x010fc800078e00ff */
[----:B------:R-:W-:-:S04]  /*7290*/  FMUL R9, R9, R16 ;  /* 0x0000001009097220 */ /* 0x000fc80000400000 */
[----:B---3--:R-:W-:Y:S01]  /*72a0*/  FFMA R8, R8, R2, R9 ;  /* 0x0000000208087223 */ /* 0x008fe20000000009 */
[----:B0-----:R-:W-:Y:S01]  /*72b0*/  PRMT R3, R4, 0x7610, R3 ;  /* 0x0000761004037816 */ /* 0x001fe20000000003 */
        /* <DEDUP_REMOVED lines=8> */
[----:B---3--:R0:W5:Y:S04]  /*7340*/  LDL.LU R5, [R1+0x1f8] ;  /* 0x0001f80001057983 */ /* 0x0081680000300800 */
[----:B------:R0:W5:Y:S04]  /*7350*/  LDL.LU R4, [R1+0x1f4] ;  /* 0x0001f40001047983 */ /* 0x0001680000300800 */
[----:B------:R3:W-:Y:S04]  /*7360*/  STL.S16 [R1+0x108], R3 ;  /* 0x0001080301007387 */ /* 0x0007e80000100600 */
[----:B---3--:R0:W5:Y:S01]  /*7370*/  LDL.LU R3, [R1+0x1f0] ;  /* 0x0001f00001037983 */ /* 0x0081620000300800 */
[----:B------:R-:W-:Y:S01]  /*7380*/  ISETP.GT.AND P4, PT, R0, 0x100, P6 ;  /* 0x000001000000780c */ /* 0x000fe20003784270 */
[----:B------:R-:W-:-:S12]  /*7390*/  BSSY B1, `(.L_x_101) ;  /* 0x0000006000017945 */ /* 0x000fd80003800000 */
[----:B0-----:R-:W-:Y:S05]  /*73a0*/  @!P4 BRA `(.L_x_102) ;  /* 0x000000000010c947 */ /* 0x001fea0003800000 */
[----:B------:R0:W-:Y:S04]  /*73b0*/  STL [R1+0x1f0], R0 ;  /* 0x0001f00001007387 */ /* 0x0001e80000100800 */
[----:B0-----:R-:W3:Y:S04]  /*73c0*/  LDG.E.LTC128B.U16 R0, desc[UR46][R12.64+0x12] ;  /* 0x0000122e0c007981 */ /* 0x001ee8000c1e1520 */
[----:B---3--:R0:W-:Y:S04]  /*73d0*/  STL [R1+0x108], R0 ;  /* 0x0001080001007387 */ /* 0x0081e80000100800 */
[----:B0-----:R0:W5:Y:S02]  /*73e0*/  LDL.LU R0, [R1+0x1f0] ;  /* 0x0001f00001007983 */ /* 0x0011640000300800 */
.L_x_102:
[----:B------:R-:W-:Y:S05]  /*73f0*/  BSYNC B1 ;  /* 0x0000000000017941 */ /* 0x000fea0003800000 */
.L_x_101:
        /* <DEDUP_REMOVED lines=12> */
[----:B-1----:R-:W-:Y:S01]  /*74c0*/  PRMT R3, R4, 0x7610, R3 ;  /* 0x0000761004037816 */ /* 0x002fe20000000003 */
        /* <DEDUP_REMOVED lines=15> */
[----:B-1----:R-:W-:Y:S05]  /*75c0*/  @!P4 BRA `(.L_x_104) ;  /* 0x000000000010c947 */ /* 0x002fea0003800000 */
[----:B------:R1:W-:Y:S04]  /*75d0*/  STL [R1+0x1f0], R0 ;  /* 0x0001f00001007387 */ /* 0x0003e80000100800 */
[----:B-1----:R-:W3:Y:S04]  /*75e0*/  LDG.E.LTC128B.U16 R0, desc[UR46][R10.64+0x10] ;  /* 0x0000102e0a007981 */ /* 0x002ee8000c1e1520 */
[----:B---3--:R1:W-:Y:S04]  /*75f0*/  STL [R1+0x108], R0 ;  /* 0x0001080001007387 */ /* 0x0083e80000100800 */
[----:B-1----:R1:W5:Y:S02]  /*7600*/  LDL.LU R0, [R1+0x1f0] ;  /* 0x0001f00001007983 */ /* 0x0023640000300800 */
.L_x_104:
[----:B------:R-:W-:Y:S05]  /*7610*/  BSYNC B1 ;  /* 0x0000000000017941 */ /* 0x000fea0003800000 */
.L_x_103:
[----:B------:R-:W-:Y:S04]  /*7620*/  STL [R1+0x214], R11 ;  /* 0x0002140b01007387 */ /* 0x000fe80000100800 */
[----:B------:R3:W-:Y:S04]  /*7630*/  STL [R1+0x210], R10 ;  /* 0x0002100a01007387 */ /* 0x0007e80000100800 */
[----:B---3--:R-:W3:Y:S04]  /*7640*/  LDL.LU R10, [R1+0x118] ;  /* 0x00011800010a7983 */ /* 0x008ee80000300800 */
[----:B-----5:R-:W-:Y:S04]  /*7650*/  STL [R1+0x20c], R9 ;  /* 0x00020c0901007387 */ /* 0x020fe80000100800 */
[----:B------:R-:W-:Y:S04]  /*7660*/  STL [R1+0x208], R8 ;  /* 0x0002080801007387 */ /* 0x000fe80000100800 */
[----:B------:R4:W-:Y:S04]  /*7670*/  STL.64 [R1+0x200], R6 ;  /* 0x0002000601007387 */ /* 0x0009e80000100a00 */
[----:B----4-:R-:W4:Y:S04]  /*7680*/  LDL.64 R6, [R1+0x100] ;  /* 0x0001000001067983 */ /* 0x010f280000100a00 */
[----:B------:R-:W-:Y:S04]  /*7690*/  STL [R1+0x1f8], R5 ;  /* 0x0001f80501007387 */ /* 0x000fe80000100800 */
[----:B------:R0:W-:Y:S04]  /*76a0*/  STL [R1+0x1f4], R4 ;  /* 0x0001f40401007387 */ /* 0x0001e80000100800 */
[----:B0-----:R-:W2:Y:S04]  /*76b0*/  LDL.LU R4, [R1+0x108] ;  /* 0x0001080001047983 */ /* 0x001ea80000300800 */
[----:B------:R0:W-:Y:S01]  /*76c0*/  STL [R1+0x1f0], R3 ;  /* 0x0001f00301007387 */ /* 0x0001e20000100800 */
[----:B--2---:R-:W-:-:S04]  /*76d0*/  IMAD.U32 R11, R4, 0x10000, RZ ;  /* 0x00010000040b7824 */ /* 0x004fc800078e00ff */
[----:B------:R-:W-:-:S04]  /*76e0*/  FMUL R11, R11, R16 ;  /* 0x000000100b0b7220 */ /* 0x000fc80000400000 */
[----:B---3--:R-:W-:Y:S02]  /*76f0*/  FFMA R10, R10, R2, R11 ;  /* 0x000000020a0a7223 */ /* 0x008fe4000000000b */
[----:B------:R2:W5:Y:S03]  /*7700*/  LDL.LU R11, [R1+0x214] ;  /* 0x00021400010b7983 */ /* 0x0005660000300800 */
[----:B------:R-:W-:Y:S02]  /*7710*/  F2FP.BF16.F32.PACK_AB R9, RZ, R10 ;  /* 0x0000000aff09723e */ /* 0x000fe400000010ff */
[----:B------:R2:W5:Y:S02]  /*7720*/  LDL.LU R10, [R1+0x210] ;  /* 0x00021000010a7983 */ /* 0x0005640000300800 */
[----:B------:R-:W-:Y:S02]  /*7730*/  PRMT R8, R9, 0x7610, R8 ;  /* 0x0000761009087816 */ /* 0x000fe40000000008 */
[----:B------:R2:W5:Y:S02]  /*7740*/  LDL.LU R9, [R1+0x20c] ;  /* 0x00020c0001097983 */ /* 0x0005640000300800 */
[----:B------:R-:W-:-:S02]  /*7750*/  PRMT R5, R8, 0x7610, R5 ;  /* 0x0000761008057816 */ /* 0x000fc40000000005 */
[----:B0-----:R-:W-:Y:S01]  /*7760*/  PRMT R3, R4, 0x7610, R3 ;  /* 0x0000761004037816 */ /* 0x001fe20000000003 */
[----:B------:R2:W5:Y:S04]  /*7770*/  LDL.LU R8, [R1+0x208] ;  /* 0x0002080001087983 */ /* 0x0005680000300800 */
[----:B----4-:R0:W-:Y:S04]  /*7780*/  @P4 STG.E.U16 desc[UR46][R6.64+0x10], R5 ;  /* 0x0000100506004986 */ /* 0x0101e8000c10152e */
[----:B0-----:R2:W5:Y:S04]  /*7790*/  LDL.LU.64 R6, [R1+0x200] ;  /* 0x0002000001067983 */ /* 0x0015680000300a00 */
[----:B------:R2:W5:Y:S04]  /*77a0*/  LDL.LU R5, [R1+0x1f8] ;  /* 0x0001f80001057983 */ /* 0x0005680000300800 */
[----:B------:R2:W5:Y:S04]  /*77b0*/  LDL.LU R4, [R1+0x1f4] ;  /* 0x0001f40001047983 */ /* 0x0005680000300800 */
[----:B------:R0:W-:Y:S04]  /*77c0*/  STL.S16 [R1+0x108], R3 ;  /* 0x0001080301007387 */ /* 0x0001e80000100600 */
[----:B0-----:R2:W5:Y:S01]  /*77d0*/  LDL.LU R3, [R1+0x1f0] ;  /* 0x0001f00001037983 */ /* 0x0015620000300800 */
[----:B------:R-:W-:Y:S01]  /*77e0*/  ISETP.GT.AND P4, PT, R0, 0x108, P6 ;  /* 0x000001080000780c */ /* 0x000fe20003784270 */
[----:B------:R-:W-:-:S12]  /*77f0*/  BSSY B1, `(.L_x_105) ;  /* 0x0000006000017945 */ /* 0x000fd80003800000 */
[----:B--2---:R-:W-:Y:S05]  /*7800*/  @!P4 BRA `(.L_x_106) ;  /* 0x000000000010c947 */ /* 0x004fea0003800000 */
[----:B------:R0:W-:Y:S04]  /*7810*/  STL [R1+0x1f0], R0 ;  /* 0x0001f00001007387 */ /* 0x0001e80000100800 */
[----:B0----5:R-:W2:Y:S04]  /*7820*/  LDG.E.LTC128B.U16 R0, desc[UR46][R10.64+0x12] ;  /* 0x0000122e0a007981 */ /* 0x021ea8000c1e1520 */
[----:B--2---:R0:W-:Y:S04]  /*7830*/  STL [R1+0x108], R0 ;  /* 0x0001080001007387 */ /* 0x0041e80000100800 */
[----:B0-----:R0:W5:Y:S02]  /*7840*/  LDL.LU R0, [R1+0x1f0] ;  /* 0x0001f00001007983 */ /* 0x0011640000300800 */
.L_x_106:
[----:B------:R-:W-:Y:S05]  /*7850*/  BSYNC B1 ;  /* 0x0000000000017941 */ /* 0x000fea0003800000 */
.L_x_105:
        /* <DEDUP_REMOVED lines=32> */
.L_x_108:
[----:B------:R-:W-:Y:S05]  /*7a60*/  BSYNC B1 ;  /* 0x0000000000017941 */ /* 0x000fea0003800000 */
.L_x_107:
        /* <DEDUP_REMOVED lines=32> */
.L_x_110:
[----:B------:R-:W-:Y:S05]  /*7c70*/  BSYNC B1 ;  /* 0x0000000000017941 */ /* 0x000fea0003800000 */
.L_x_109:
        /* <DEDUP_REMOVED lines=32> */
.L_x_112:
[----:B------:R-:W-:Y:S05]  /*7e80*/  BSYNC B1 ;  /* 0x0000000000017941 */ /* 0x000fea0003800000 */
.L_x_111:
        /* <DEDUP_REMOVED lines=35> */
.L_x_114:
[----:B------:R-:W-:Y:S05]  /*80c0*/  BSYNC B1 ;  /* 0x0000000000017941 */ /* 0x000fea0003800000 */
.L_x_113:
        /* <DEDUP_REMOVED lines=32> */
.L_x_116:
[----:B------:R-:W-:Y:S05]  /*82d0*/  BSYNC B1 ;  /* 0x0000000000017941 */ /* 0x000fea0003800000 */
.L_x_115:
[----:B-----5:R3:W-:Y:S04]  /*82e0*/  STL [R1+0x200], R7 ;  /* 0x0002000701007387 */ /* 0x0207e80000100800 */
[----:B---3--:R-:W3:Y:S04]  /*82f0*/  LDL R7, [R1+0x108] ;  /* 0x0001080001077983 */ /* 0x008ee80000100800 */
[----:B------:R4:W-:Y:S04]  /*8300*/  STL [R1+0x1fc], R6 ;  /* 0x0001fc0601007387 */ /* 0x0009e80000100800 */
[----:B----4-:R-:W4:Y:S04]  /*8310*/  LDL.LU R6, [R1+0x130] ;  /* 0x0001300001067983 */ /* 0x010f280000300800 */
[----:B------:R0:W-:Y:S04]  /*8320*/  STL [R1+0x1f8], R5 ;  /* 0x0001f80501007387 */ /* 0x0001e80000100800 */
[----:B------:R1:W-:Y:S04]  /*8330*/  STL [R1+0x1f4], R4 ;  /* 0x0001f40401007387 */ /* 0x0003e80000100800 */
[----:B------:R2:W-:Y:S01]  /*8340*/  STL [R1+0x1f0], R3 ;  /* 0x0001f00301007387 */ /* 0x0005e20000100800 */
[----:B---3--:R-:W-:-:S04]  /*8350*/  IMAD.U32 R7, R7, 0x10000, RZ ;  /* 0x0001000007077824 */ /* 0x008fc800078e00ff */
[----:B------:R-:W-:-:S04]  /*8360*/  FMUL R7, R7, R16 ;  /* 0x0000001007077220 */ /* 0x000fc80000400000 */
[----:B----4-:R-:W-:Y:S02]  /*8370*/  FFMA R6, R6, R2, R7 ;  /* 0x0000000206067223 */ /* 0x010fe40000000007 */
[----:B------:R3:W5:Y:S03]  /*8380*/  LDL.LU R7, [R1+0x200] ;  /* 0x0002000001077983 */ /* 0x0007660000300800 */
[----:B0-----:R-:W-:Y:S02]  /*8390*/  F2FP.BF16.F32.PACK_AB R5, RZ, R6 ;  /* 0x00000006ff05723e */ /* 0x001fe400000010ff */
[----:B------:R3:W5:Y:S02]  /*83a0*/  LDL.LU R6, [R1+0x1fc] ;  /* 0x0001fc0001067983 */ /* 0x0007640000300800 */
[----:B-1----:R-:W-:Y:S02]  /*83b0*/  PRMT R4, R5, 0x7610, R4 ;  /* 0x0000761005047816 */ /* 0x002fe40000000004 */
[----:B------:R3:W5:Y:S02]  /*83c0*/  LDL.LU R5, [R1+0x1f8] ;  /* 0x0001f80001057983 */ /* 0x0007640000300800 */
[----:B--2---:R-:W-:-:S02]  /*83d0*/  PRMT R3, R4, 0x7610, R3 ;  /* 0x0000761004037816 */ /* 0x004fc40000000003 */
[----:B------:R3:W5:Y:S04]  /*83e0*/  LDL.LU R4, [R1+0x1f4] ;  /* 0x0001f40001047983 */ /* 0x0007680000300800 */
[----:B------:R0:W-:Y:S04]  /*83f0*/  @P4 STG.E.U16 desc[UR46][R232.64+0x30], R3 ;  /* 0x00003003e8004986 */ /* 0x0001e8000c10152e */
[----:B0-----:R3:W5:Y:S04]  /*8400*/  LDL.LU R3, [R1+0x1f0] ;  /* 0x0001f00001037983 */ /* 0x0017680000300800 */
[----:B------:R-:W2:Y:S01]  /*8410*/  LDL.LU R233, [R1+0x108] ;  /* 0x0001080001e97983 */ /* 0x000ea20000300800 */
[----:B------:R-:W-:Y:S01]  /*8420*/  ISETP.GT.AND P4, PT, R0, 0x100, P0 ;  /* 0x000001000000780c */ /* 0x000fe20000784270 */
[----:B------:R-:W-:Y:S01]  /*8430*/  BSSY B1, `(.L_x_117) ;  /* 0x0000004000017945 */ /* 0x000fe20003800000 */
[----:B--2---:R-:W-:-:S11]  /*8440*/  PRMT R232, R233, 0x7610, R232 ;  /* 0x00007610e9e87816 */ /* 0x004fd600000000e8 */
[----:B---3--:R-:W-:Y:S05]  /*8450*/  @!P4 BRA `(.L_x_118) ;  /* 0x000000000004c947 */ /* 0x008fea0003800000 */
[----:B------:R0:W5:Y:S02]  /*8460*/  LDG.E.LTC128B.U16 R232, desc[UR46][R12.64+0x32] ;  /* 0x0000322e0ce87981 */ /* 0x000164000c1e1520 */
.L_x_118:
[----:B------:R-:W-:Y:S05]  /*8470*/  BSYNC B1 ;  /* 0x0000000000017941 */ /* 0x000fea0003800000 */
.L_x_117:
[----:B-----5:R1:W-:Y:S04]  /*8480*/  STL [R1+0x1f0], R3 ;  /* 0x0001f00301007387 */ /* 0x0203e80000100800 */
[----:B-1----:R-:W2:Y:S01]  /*8490*/  LDL.LU R3, [R1+0x134] ;  /* 0x0001340001037983 */ /* 0x002ea20000300800 */
[----:B------:R-:W-:-:S04]  /*84a0*/  IMAD.U32 R233, R232, 0x10000, RZ ;  /* 0x00010000e8e97824 */ /* 0x000fc800078e00ff */
[----:B------:R-:W-:Y:S01]  /*84b0*/  FMUL R233, R233, R16 ;  /* 0x00000010e9e97220 */ /* 0x000fe20000400000 */
[----:B------:R-:W-:Y:S03]  /*84c0*/  BSSY B1, `(.L_x_119) ;  /* 0x0000008000017945 */ /* 0x000fe60003800000 */
[----:B--2---:R-:W-:Y:S02]  /*84d0*/  FFMA R233, R3, R2, R233 ;  /* 0x0000000203e97223 */ /* 0x004fe400000000e9 */
[----:B------:R1:W5:Y:S03]  /*84e0*/  LDL.LU R3, [R1+0x1f0] ;  /* 0x0001f00001037983 */ /* 0x0003660000300800 */
[----:B------:R-:W-:-:S05]  /*84f0*/  F2FP.BF16.F32.PACK_AB R233, RZ, R233 ;  /* 0x000000e9ffe9723e */ /* 0x000fca00000010ff */
[----:B------:R1:W-:Y:S01]  /*8500*/  @P4 STG.E.U16 desc[UR46][R234.64+0x32], R233 ;  /* 0x000032e9ea004986 */ /* 0x0003e2000c10152e */
[----:B------:R-:W-:-:S13]  /*8510*/  ISETP.GT.AND P4, PT, R0, 0x108, P1 ;  /* 0x000001080000780c */ /* 0x000fda0000f84270 */
[----:B-1----:R-:W-:Y:S05]  /*8520*/  @!P4 BRA `(.L_x_120) ;  /* 0x000000000004c947 */ /* 0x002fea0003800000 */
[----:B------:R1:W5:Y:S02]  /*8530*/  LDG.E.LTC128B.U16 R232, desc[UR46][R10.64+0x30] ;  /* 0x0000302e0ae87981 */ /* 0x000364000c1e1520 */
.L_x_120:
[----:B------:R-:W-:Y:S05]  /*8540*/  BSYNC B1 ;  /* 0x0000000000017941 */ /* 0x000fea0003800000 */
.L_x_119:
[----:B-----5:R2:W-:Y:S04]  /*8550*/  STL [R1+0x1f8], R3 ;  /* 0x0001f80301007387 */ /* 0x0205e80000100800 */
[----:B--2---:R-:W2:Y:S04]  /*8560*/  LDL.LU R3, [R1+0x138] ;  /* 0x0001380001037983 */ /* 0x004ea80000300800 */
[----:B------:R3:W-:Y:S04]  /*8570*/  STL.64 [R1+0x1f0], R4 ;  /* 0x0001f00401007387 */ /* 0x0007e80000100a00 */
[----:B---3--:R-:W3:Y:S01]  /*8580*/  LDL.LU.64 R4, [R1+0x100] ;  /* 0x0001000001047983 */ /* 0x008ee20000300a00 */
[----:B------:R-:W-:-:S04]  /*8590*/  IMAD.U32 R233, R232, 0x10000, RZ ;  /* 0x00010000e8e97824 */ /* 0x000fc800078e00ff */
[----:B------:R-:W-:-:S04]  /*85a0*/  FMUL R233, R233, R16 ;  /* 0x00000010e9e97220 */ /* 0x000fc80000400000 */
[----:B--2---:R-:W-:Y:S02]  /*85b0*/  FFMA R233, R3, R2, R233 ;  /* 0x0000000203e97223 */ /* 0x004fe400000000e9 */
[----:B------:R2:W5:Y:S03]  /*85c0*/  LDL.LU R3, [R1+0x1f8] ;  /* 0x0001f80001037983 */ /* 0x0005660000300800 */
[----:B------:R-:W-:-:S05]  /*85d0*/  F2FP.BF16.F32.PACK_AB R233, RZ, R233 ;  /* 0x000000e9ffe9723e */ /* 0x000fca00000010ff */
[----:B---3--:R3:W-:Y:S04]  /*85e0*/  @P4 STG.E.U16 desc[UR46][R4.64+0x30], R233 ;  /* 0x000030e904004986 */ /* 0x0087e8000c10152e */
[----:B---3--:R2:W5:Y:S01]  /*85f0*/  LDL.LU.64 R4, [R1+0x1f0] ;  /* 0x0001f00001047983 */ /* 0x0085620000300a00 */
[----:B------:R-:W-:Y:S01]  /*8600*/  ISETP.GT.AND P4, PT, R0, 0x108, P0 ;  /* 0x000001080000780c */ /* 0x000fe20000784270 */
[----:B------:R-:W-:-:S12]  /*8610*/  BSSY B1, `(.L_x_121) ;  /* 0x0000003000017945 */ /* 0x000fd80003800000 */
[----:B--2---:R-:W-:Y:S05]  /*8620*/  @!P4 BRA `(.L_x_122) ;  /* 0x000000000004c947 */ /* 0x004fea0003800000 */
[----:B------:R2:W5:Y:S02]  /*8630*/  LDG.E.LTC128B.U16 R232, desc[UR46][R10.64+0x32] ;  /* 0x0000322e0ae87981 */ /* 0x000564000c1e1520 */
.L_x_122:
[----:B------:R-:W-:Y:S05]  /*8640*/  BSYNC B1 ;  /* 0x0000000000017941 */ /* 0x000fea0003800000 */
.L_x_121:
[----:B------:R3:W-:Y:S04]  /*8650*/  STL [R1+0x218], R9 ;  /* 0x0002180901007387 */ /* 0x0007e80000100800 */
[----:B---3--:R-:W3:Y:S01]  /*8660*/  LDL.LU R9, [R1+0x13c] ;  /* 0x00013c0001097983 */ /* 0x008ee20000300800 */
[----:B-----5:R-:W-:-:S03]  /*8670*/  IMAD.U32 R233, R232, 0x10000, RZ ;  /* 0x00010000e8e97824 */ /* 0x020fc600078e00ff */
[----:B------:R1:W-:Y:S01]  /*8680*/  STL.64 [R1+0x210], R10 ;  /* 0x0002100a01007387 */ /* 0x0003e20000100a00 */
[----:B------:R-:W-:-:S03]  /*8690*/  FMUL R233, R233, R16 ;  /* 0x00000010e9e97220 */ /* 0x000fc60000400000 */
[----:B-12---:R-:W2:Y:S04]  /*86a0*/  LDL.LU.64 R10, [R1+0x1c0] ;  /* 0x0001c000010a7983 */ /* 0x006ea80000300a00 */
[----:B------:R1:W-:Y:S04]  /*86b0*/  STL [R1+0x208], R8 ;  /* 0x0002080801007387 */ /* 0x0003e80000100800 */
[----:B-1----:R-:W4:Y:S04]  /*86c0*/  LDL.LU R8, [R1+0xc0] ;  /* 0x0000c00001087983 */ /* 0x002f280000300800 */
[----:B------:R-:W-:Y:S04]  /*86d0*/  STL [R1+0x204], R7 ;  /* 0x0002040701007387 */ /* 0x000fe80000100800 */
[----:B------:R-:W-:Y:S04]  /*86e0*/  STL [R1+0x200], R6 ;  /* 0x0002000601007387 */ /* 0x000fe80000100800 */
[----:B------:R1:W-:Y:S04]  /*86f0*/  STL.64 [R1+0x1f8], R4 ;  /* 0x0001f80401007387 */ /* 0x0003e80000100a00 */
[----:B------:R-:W-:Y:S01]  /*8700*/  STL [R1+0x1f0], R3 ;  /* 0x0001f00301007387 */ /* 0x000fe20000100800 */
[----:B-1----:R-:W-:Y:S01]  /*8710*/  PRMT R5, R232, 0x7610, R5 ;  /* 0x00007610e8057816 */ /* 0x002fe20000000005 */
[----:B---3--:R-:W-:-:S02]  /*8720*/  FFMA R233, R9, R2, R233 ;  /* 0x0000000209e97223 */ /* 0x008fc400000000e9 */
[----:B------:R-:W5:Y:S03]  /*8730*/  LDL.LU R9, [R1+0x218] ;  /* 0x0002180001097983 */ /* 0x000f660000300800 */
[----:B------:R-:W-:-:S05]  /*8740*/  F2FP.BF16.F32.PACK_AB R233, RZ, R233 ;  /* 0x000000e9ffe9723e */ /* 0x000fca00000010ff */
[----:B------:R1:W-:Y:S04]  /*8750*/  @P4 STG.E.U16 desc[UR46][R236.64+0x32], R233 ;  /* 0x000032e9ec004986 */ /* 0x0003e8000c10152e */
[----:B-1----:R-:W3:Y:S01]  /*8760*/  LDL.LU.64 R232, [R1+0x168] ;  /* 0x0001680001e87983 */ /* 0x002ee20000300a00 */
[----:B------:R-:W-:-:S13]  /*8770*/  ISETP.GT.AND P4, PT, R0, 0x180, P5 ;  /* 0x000001800000780c */ /* 0x000fda0002f84270 */
[----:B---3--:R1:W3:Y:S02]  /*8780*/  @P4 LDG.E.LTC128B.U16 R5, desc[UR46][R232.64] ;  /* 0x0000002ee8054981 */ /* 0x0082e4000c1e1520 */
[----:B-1----:R-:W-:Y:S02]  /*8790*/  IMAD.U32 R233, RZ, RZ, UR9 ;  /* 0x00000009ffe97e24 */ /* 0x002fe4000f8e00ff */
[----:B---3--:R-:W-:Y:S01]  /*87a0*/  IMAD.U32 R232, R5, 0x10000, RZ ;  /* 0x0001000005e87824 */ /* 0x008fe200078e00ff */
[----:B------:R1:W-:Y:S03]  /*87b0*/  STL [R1+0x110], R5 ;  /* 0x0001100501007387 */ /* 0x0003e60000100800 */
[----:B------:R-:W-:Y:S01]  /*87c0*/  FMUL R232, R232, R16 ;  /* 0x00000010e8e87220 */ /* 0x000fe20000400000 */
[----:B--2---:R2:W-:Y:S03]  /*87d0*/  STL.64 [R1+0x100], R10 ;  /* 0x0001000a01007387 */ /* 0x0045e60000100a00 */
[----:B----4-:R-:W-:Y:S01]  /*87e0*/  FFMA R8, R8, R2, R232 ;  /* 0x0000000208087223 */ /* 0x010fe200000000e8 */
[----:B------:R-:W-:-:S02]  /*87f0*/  IMAD.U32 R232, RZ, RZ, UR8 ;  /* 0x00000008ffe87e24 */ /* 0x000fc4000f8e00ff */
[----:B-1----:R-:W-:Y:S02]  /*8800*/  IMAD R5, R233, 0x300, RZ ;  /* 0x00000300e9057824 */ /* 0x002fe400078e02ff */
[----:B------:R-:W-:Y:S01]  /*8810*/  F2FP.BF16.F32.PACK_AB R7, RZ, R8 ;  /* 0x00000008ff07723e */ /* 0x000fe200000010ff */
[----:B------:R-:W-:-:S03]  /*8820*/  IMAD.WIDE.U32 R232, R232, 0x300, R10 ;  /* 0x00000300e8e87825 */ /* 0x000fc600078e000a */
[----:B------:R-:W-:Y:S01]  /*8830*/  PRMT R6, R7, 0x7610, R6 ;  /* 0x0000761007067816 */ /* 0x000fe20000000006 */
[----:B------:R-:W-:Y:S01]  /*8840*/  IMAD.IADD R5, R233, 0x1, R5 ;  /* 0x00000001e9057824 */ /* 0x000fe200078e0205 */
[----:B--2---:R1:W5:Y:S01]  /*8850*/  LDL.LU.64 R10, [R1+0x210] ;  /* 0x00021000010a7983 */ /* 0x0043620000300a00 */
[----:B------:R-:W-:Y:S01]  /*8860*/  @P4 IMAD.MOV.U32 R4, RZ, RZ, R232 ;  /* 0x000000ffff044224 */ /* 0x000fe200078e00e8 */
[----:B------:R-:W-:Y:S02]  /*8870*/  PRMT R3, R6, 0x7610, R3 ;  /* 0x0000761006037816 */ /* 0x000fe40000000003 */
[----:B------:R1:W5:Y:S04]  /*8880*/  LDL.LU R8, [R1+0x208] ;  /* 0x0002080001087983 */ /* 0x0003680000300800 */
[----:B------:R1:W5:Y:S04]  /*8890*/  LDL.LU R7, [R1+0x204] ;  /* 0x0002040001077983 */ /* 0x0003680000300800 */
[----:B------:R1:W5:Y:S04]  /*88a0*/  LDL.LU R6, [R1+0x200] ;  /* 0x0002000001067983 */ /* 0x0003680000300800 */
[----:B------:R-:W-:Y:S04]  /*88b0*/  STL.64 [R1+0x108], R4 ;  /* 0x0001080401007387 */ /* 0x000fe80000100a00 */
[----:B------:R2:W-:Y:S04]  /*88c0*/  @P4 STG.E.U16 desc[UR46][R4.64], R3 ;  /* 0x0000000304004986 */ /* 0x0005e8000c10152e */
[----:B--2---:R1:W5:Y:S04]  /*88d0*/  LDL.LU.64 R4, [R1+0x1f8] ;  /* 0x0001f80001047983 */ /* 0x0043680000300a00 */
[----:B------:R1:W5:Y:S01]  /*88e0*/  LDL.LU R3, [R1+0x1f0] ;  /* 0x0001f00001037983 */ /* 0x0003620000300800 */
[----:B------:R-:W-:Y:S01]  /*88f0*/  LOP3.LUT P4, RZ, R17, 0x4, RZ, 0xc0, !PT ;  /* 0x0000000411ff7812 */ /* 0x000fe2000788c0ff */
[----:B------:R-:W-:Y:S03]  /*8900*/  BSSY B1, `(.L_x_123) ;  /* 0x0000007000017945 */ /* 0x000fe60003800000 */
[----:B------:R-:W-:-:S13]  /*8910*/  ISETP.GT.AND P4, PT, R0, 0x180, P4 ;  /* 0x000001800000780c */ /* 0x000fda0002784270 */
[----:B-1----:R-:W-:Y:S05]  /*8920*/  @!P4 BRA `(.L_x_124) ;  /* 0x000000000010c947 */ /* 0x002fea0003800000 */
[----:B------:R1:W-:Y:S04]  /*8930*/  STL [R1+0x1f0], R0 ;  /* 0x0001f00001007387 */ /* 0x0003e80000100800 */
[----:B-1---5:R-:W2:Y:S04]  /*8940*/  LDG.E.LTC128B.U16 R0, desc[UR46][R8.64+0x2] ;  /* 0x0000022e08007981 */ /* 0x022ea8000c1e1520 */
[----:B--2---:R1:W-:Y:S04]  /*8950*/  STL [R1+0x110], R0 ;  /* 0x0001100001007387 */ /* 0x0043e80000100800 */
[----:B-1----:R1:W5:Y:S02]  /*8960*/  LDL.LU R0, [R1+0x1f0] ;  /* 0x0001f00001007983 */ /* 0x0023640000300800 */
.L_x_124:
[----:B------:R-:W-:Y:S05]  /*8970*/  BSYNC B1 ;  /* 0x0000000000017941 */ /* 0x000fea0003800000 */
.L_x_123:
[----:B-----5:R-:W-:Y:S04]  /*8980*/  STL [R1+0x210], R5 ;  /* 0x0002100501007387 */ /* 0x020fe80000100800 */
[----:B------:R2:W-:Y:S04]  /*8990*/  STL.64 [R1+0x208], R10 ;  /* 0x0002080a01007387 */ /* 0x0005e80000100a00 */
[----:B--2---:R-:W2:Y:S04]  /*89a0*/  LDL.LU R11, [R1+0xc4] ;  /* 0x0000c400010b7983 */ /* 0x004ea80000300800 */
[----:B------:R3:W-:Y:S04]  /*89b0*/  STL.64 [R1+0x200], R8 ;  /* 0x0002000801007387 */ /* 0x0007e80000100a00 */
[----:B---3--:R-:W3:Y:S04]  /*89c0*/  LDL.64 R8, [R1+0x108] ;  /* 0x0001080001087983 */ /* 0x008ee80000100a00 */
[----:B------:R-:W-:Y:S04]  /*89d0*/  STL.64 [R1+0x1f8], R6 ;  /* 0x0001f80601007387 */ /* 0x000fe80000100a00 */
[----:B------:R4:W-:Y:S04]  /*89e0*/  STL [R1+0x1f4], R4 ;  /* 0x0001f40401007387 */ /* 0x0009e80000100800 */
[----:B----4-:R-:W4:Y:S04]  /*89f0*/  LDL.LU R4, [R1+0x110] ;  /* 0x0001100001047983 */ /* 0x010f280000300800 */
[----:B------:R-:W-:Y:S01]  /*8a00*/  STL [R1+0x1f0], R3 ;  /* 0x0001f00301007387 */ /* 0x000fe20000100800 */
[----:B----4-:R-:W-:-:S04]  /*8a10*/  IMAD.U32 R5, R4, 0x10000, RZ ;  /* 0x0001000004057824 */ /* 0x010fc800078e00ff */
[----:B------:R-:W-:-:S04]  /*8a20*/  FMUL R5, R5, R16 ;  /* 0x0000001005057220 */ /* 0x000fc80000400000 */
[----:B--2---:R-:W-:Y:S02]  /*8a30*/  FFMA R11, R11, R2, R5 ;  /* 0x000000020b0b7223 */ /* 0x004fe40000000005 */
[----:B------:R2:W5:Y:S03]  /*8a40*/  LDL.LU R5, [R1+0x210] ;  /* 0x0002100001057983 */ /* 0x0005660000300800 */
[----:B------:R-:W-:Y:S01]  /*8a50*/  F2FP.BF16.F32.PACK_AB R7, RZ, R11 ;  /* 0x0000000bff07723e */ /* 0x000fe200000010ff */
[----:B---3--:R-:W-:-:S03]  /*8a60*/  @P4 IMAD.MOV.U32 R11, RZ, RZ, R9 ;  /* 0x000000ffff0b4224 */ /* 0x008fc600078e0009 */
[----:B------:R-:W-:Y:S01]  /*8a70*/  PRMT R10, R7, 0x7610, R10 ;  /* 0x00007610070a7816 */ /* 0x000fe2000000000a */
[----:B------:R-:W-:-:S03]  /*8a80*/  IMAD.U32 R7, RZ, RZ, UR8 ;  /* 0x00000008ff077e24 */ /* 0x000fc6000f8e00ff */
[----:B------:R-:W-:Y:S01]  /*8a90*/  PRMT R6, R10, 0x7610, R6 ;  /* 0x000076100a067816 */ /* 0x000fe20000000006 */
[----:B------:R-:W-:Y:S02]  /*8aa0*/  @P4 IMAD.MOV.U32 R10, RZ, RZ, R232 ;  /* 0x000000ffff0a4224 */ /* 0x000fe400078e00e8 */
[----:B------:R-:W-:-:S03]  /*8ab0*/  IMAD.SHL.U32 R7, R7, 0x10, RZ ;  /* 0x0000001007077824 */ /* 0x000fc600078e00ff */
[----:B------:R3:W-:Y:S04]  /*8ac0*/  @P4 STG.E.U16 desc[UR46][R10.64+0x2], R6 ;  /* 0x000002060a004986 */ /* 0x0007e8000c10152e */
[----:B---3--:R2:W5:Y:S01]  /*8ad0*/  LDL.LU.64 R10, [R1+0x208] ;  /* 0x00020800010a7983 */ /* 0x0085620000300a00 */
[----:B------:R-:W-:-:S03]  /*8ae0*/  IADD3 R6, P4, R7, R232, RZ ;  /* 0x000000e807067210 */ /* 0x000fc60007f9e0ff */
[----:B------:R-:W3:Y:S01]  /*8af0*/  LDL R7, [R1+0x1e4] ;  /* 0x0001e40001077983 */ /* 0x000ee20000100800 */
[----:B------:R-:W-:Y:S02]  /*8b00*/  PRMT R3, R4, 0x7610, R3 ;  /* 0x0000761004037816 */ /* 0x000fe40000000003 */
[----:B------:R-:W-:Y:S01]  /*8b10*/  ISETP.GT.AND P5, PT, R0, 0x188, P5 ;  /* 0x000001880000780c */ /* 0x000fe20002fa4270 */
[----:B---3--:R-:W-:Y:S02]  /*8b20*/  IMAD.X R7, R9, 0x1, R7, P4 ;  /* 0x0000000109077824 */ /* 0x008fe400020e0607 */
[----:B------:R2:W5:Y:S04]  /*8b30*/  LDL.LU.64 R8, [R1+0x200] ;  /* 0x0002000001087983 */ /* 0x0005680000300a00 */
[----:B------:R3:W-:Y:S04]  /*8b40*/  STL.64 [R1+0xc0], R6 ;  /* 0x0000c00601007387 */ /* 0x0007e80000100a00 */
[----:B---3--:R2:W5:Y:S04]  /*8b50*/  LDL.LU.64 R6, [R1+0x1f8] ;  /* 0x0001f80001067983 */ /* 0x0085680000300a00 */
[----:B------:R2:W5:Y:S04]  /*8b60*/  LDL.LU R4, [R1+0x1f4] ;  /* 0x0001f40001047983 */ /* 0x0005680000300800 */
[----:B------:R3:W-:Y:S04]  /*8b70*/  STL.S16 [R1+0x110], R3 ;  /* 0x0001100301007387 */ /* 0x0007e80000100600 */
[----:B---3--:R2:W5:Y:S01]  /*8b80*/  LDL.LU R3, [R1+0x1f0] ;  /* 0x0001f00001037983 */ /* 0x0085620000300800 */
[----:B------:R-:W-:Y:S04]  /*8b90*/  BSSY B1, `(.L_x_125) ;  /* 0x0000009000017945 */ /* 0x000fe80003800000 */
[----:B------:R-:W-:Y:S05]  /*8ba0*/  @!P5 BRA `(.L_x_126) ;  /* 0x00000000001cd947 */ /* 0x000fea0003800000 */
[----:B-----5:R3:W-:Y:S04]  /*8bb0*/  STL.64 [R1+0x1f8], R2 ;  /* 0x0001f80201007387 */ /* 0x0207e80000100a00 */
[----:B---3--:R-:W3:Y:S04]  /*8bc0*/  LDL.LU.64 R2, [R1+0x158] ;  /* 0x0001580001027983 */ /* 0x008ee80000300a00 */
[----:B------:R3:W-:Y:S04]  /*8bd0*/  STL [R1+0x1f0], R0 ;  /* 0x0001f00001007387 */ /* 0x0007e80000100800 */
[----:B---3--:R-:W3:Y:S04]  /*8be0*/  LDG.E.LTC128B.U16 R0, desc[UR46][R2.64] ;  /* 0x0000002e02007981 */ /* 0x008ee8000c1e1520 */
[----:B------:R4:W5:Y:S04]  /*8bf0*/  LDL.LU.64 R2, [R1+0x1f8] ;  /* 0x0001f80001027983 */ /* 0x0009680000300a00 */
[----:B---3--:R3:W-:Y:S04]  /*8c00*/  STL [R1+0x110], R0 ;  /* 0x0001100001007387 */ /* 0x0087e80000100800 */
[----:B---3--:R4:W5:Y:S02]  /*8c10*/  LDL.LU R0, [R1+0x1f0] ;  /* 0x0001f00001007983 */ /* 0x0089640000300800 */
.L_x_126:
[----:B------:R-:W-:Y:S05]  /*8c20*/  BSYNC B1 ;  /* 0x0000000000017941 */ /* 0x000fea0003800000 */
.L_x_125:
[----:B-----5:R-:W-:Y:S04]  /*8c30*/  STL [R1+0x214], R11 ;  /* 0x0002140b01007387 */ /* 0x020fe80000100800 */
[----:B------:R3:W-:Y:S04]  /*8c40*/  STL [R1+0x210], R10 ;  /* 0x0002100a01007387 */ /* 0x0007e80000100800 */
[----:B---3--:R-:W3:Y:S04]  /*8c50*/  LDL.LU R10, [R1+0xc8] ;  /* 0x0000c800010a7983 */ /* 0x008ee80000300800 */
[----:B------:R-:W-:Y:S04]  /*8c60*/  STL [R1+0x20c], R9 ;  /* 0x00020c0901007387 */ /* 0x000fe80000100800 */
[----:B------:R-:W-:Y:S04]  /*8c70*/  STL [R1+0x208], R8 ;  /* 0x0002080801007387 */ /* 0x000fe80000100800 */
[----:B------:R0:W-:Y:S04]  /*8c80*/  STL.64 [R1+0x200], R6 ;  /* 0x0002000601007387 */ /* 0x0001e80000100a00 */
[----:B0-----:R-:W2:Y:S04]  /*8c90*/  LDL.64 R6, [R1+0xc0] ;  /* 0x0000c00001067983 */ /* 0x001ea80000100a00 */
[----:B------:R-:W-:Y:S04]  /*8ca0*/  STL [R1+0x1f8], R5 ;  /* 0x0001f80501007387 */ /* 0x000fe80000100800 */
[----:B------:R0:W-:Y:S04]  /*8cb0*/  STL [R1+0x1f4], R4 ;  /* 0x0001f40401007387 */ /* 0x0001e80000100800 */
[----:B0-----:R-:W4:Y:S01]  /*8cc0*/  LDL.LU R4, [R1+0x110] ;  /* 0x0001100001047983 */ /* 0x001f220000300800 */
[----:B------:R-:W-:-:S03]  /*8cd0*/  LOP3.LUT P4, RZ, R17, 0x4, RZ, 0xc0, !PT ;  /* 0x0000000411ff7812 */ /* 0x000fc6000788c0ff */
[----:B------:R0:W-:Y:S01]  /*8ce0*/  STL [R1+0x1f0], R3 ;  /* 0x0001f00301007387 */ /* 0x0001e20000100800 */
[----:B----4-:R-:W-:-:S04]  /*8cf0*/  IMAD.U32 R11, R4, 0x10000, RZ ;  /* 0x00010000040b7824 */ /* 0x010fc800078e00ff */
        /* <DEDUP_REMOVED lines=10> */
[----:B--2---:R0:W-:Y:S04]  /*8da0*/  @P5 STG.E.U16 desc[UR46][R6.64], R5 ;  /* 0x0000000506005986 */ /* 0x0041e8000c10152e */
[----:B0-----:R3:W5:Y:S04]  /*8db0*/  LDL.LU.64 R6, [R1+0x200] ;  /* 0x0002000001067983 */ /* 0x0017680000300a00 */
[----:B------:R3:W5:Y:S01]  /*8dc0*/  LDL.LU R5, [R1+0x1f8] ;  /* 0x0001f80001057983 */ /* 0x0007620000300800 */
[----:B------:R-:W-:-:S03]  /*8dd0*/  ISETP.GT.AND P4, PT, R0, 0x188, P4 ;  /* 0x000001880000780c */ /* 0x000fc60002784270 */
[----:B------:R3:W5:Y:S04]  /*8de0*/  LDL.LU R4, [R1+0x1f4] ;  /* 0x0001f40001047983 */ /* 0x0007680000300800 */
[----:B------:R0:W-:Y:S04]  /*8df0*/  STL.S16 [R1+0xc8], R3 ;  /* 0x0000c80301007387 */ /* 0x0001e80000100600 */
[----:B0-----:R3:W5:Y:S01]  /*8e00*/  LDL.LU R3, [R1+0x1f0] ;  /* 0x0001f00001037983 */ /* 0x0017620000300800 */
[----:B------:R-:W-:Y:S04]  /*8e10*/  BSSY B1, `(.L_x_127) ;  /* 0x0000006000017945 */ /* 0x000fe80003800000 */
[----:B------:R-:W-:Y:S05]  /*8e20*/  @!P4 BRA `(.L_x_128) ;  /* 0x000000000010c947 */ /* 0x000fea0003800000 */
[----:B------:R0:W-:Y:S04]  /*8e30*/  STL [R1+0x1f0], R0 ;  /* 0x0001f00001007387 */ /* 0x0001e80000100800 */
[----:B0----5:R-:W2:Y:S04]  /*8e40*/  LDG.E.LTC128B.U16 R0, desc[UR46][R6.64+0x2] ;  /* 0x0000022e06007981 */ /* 0x021ea8000c1e1520 */
[----:B--2---:R0:W-:Y:S04]  /*8e50*/  STL [R1+0xc8], R0 ;  /* 0x0000c80001007387 */ /* 0x0041e80000100800 */
[----:B0-----:R0:W5:Y:S02]  /*8e60*/  LDL.LU R0, [R1+0x1f0] ;  /* 0x0001f00001007983 */ /* 0x0011640000300800 */
.L_x_128:
[----:B------:R-:W-:Y:S05]  /*8e70*/  BSYNC B1 ;  /* 0x0000000000017941 */ /* 0x000fea0003800000 */
.L_x_127:
[----:B-----5:R-:W-:Y:S04]  /*8e80*/  STL [R1+0x214], R11 ;  /* 0x0002140b01007387 */ /* 0x020fe80000100800 */
[----:B------:R2:W-:Y:S04]  /*8e90*/  STL [R1+0x210], R10 ;  /* 0x0002100a01007387 */ /* 0x0005e80000100800 */
[----:B--2---:R-:W2:Y:S04]  /*8ea0*/  LDL.LU R10, [R1+0xcc] ;  /* 0x0000cc00010a7983 */ /* 0x004ea80000300800 */
[----:B------:R-:W-:Y:S04]  /*8eb0*/  STL [R1+0x20c], R9 ;  /* 0x00020c0901007387 */ /* 0x000fe80000100800 */
[----:B------:R-:W-:Y:S04]  /*8ec0*/  STL [R1+0x208], R8 ;  /* 0x0002080801007387 */ /* 0x000fe80000100800 */
[----:B------:R4:W-:Y:S04]  /*8ed0*/  STL.64 [R1+0x200], R6 ;  /* 0x0002000601007387 */ /* 0x0009e80000100a00 */
[----:B----4-:R-:W4:Y:S04]  /*8ee0*/  LDL.64 R6, [R1+0xc0] ;  /* 0x0000c00001067983 */ /* 0x010f280000100a00 */
[----:B------:R-:W-:Y:S04]  /*8ef0*/  STL [R1+0x1f8], R5 ;  /* 0x0001f80501007387 */ /* 0x000fe80000100800 */
[----:B------:R1:W-:Y:S04]  /*8f00*/  STL [R1+0x1f4], R4 ;  /* 0x0001f40401007387 */ /* 0x0003e80000100800 */
[----:B-1----:R-:W3:Y:S01]  /*8f10*/  LDL.LU R4, [R1+0xc8] ;  /* 0x0000c80001047983 */ /* 0x002ee20000300800 */
[----:B------:R-:W-:-:S03]  /*8f20*/  LOP3.LUT P5, RZ, R17, 0x2, RZ, 0xc0, !PT ;  /* 0x0000000211ff7812 */ /* 0x000fc600078ac0ff */
[----:B------:R1:W-:Y:S01]  /*8f30*/  STL [R1+0x1f0], R3 ;  /* 0x0001f00301007387 */ /* 0x0003e20000100800 */
[----:B---3--:R-:W-:-:S04]  /*8f40*/  IMAD.U32 R11, R4, 0x10000, RZ ;  /* 0x00010000040b7824 */ /* 0x008fc800078e00ff */
[----:B------:R-:W-:-:S04]  /*8f50*/  FMUL R11, R11, R16 ;  /* 0x000000100b0b7220 */ /* 0x000fc80000400000 */
[----:B--2---:R-:W-:Y:S02]  /*8f60*/  FFMA R10, R10, R2, R11 ;  /* 0x000000020a0a7223 */ /* 0x004fe4000000000b */
[----:B------:R2:W5:Y:S03]  /*8f70*/  LDL.LU R11, [R1+0x214] ;  /* 0x00021400010b7983 */ /* 0x0005660000300800 */
[----:B------:R-:W-:Y:S02]  /*8f80*/  F2FP.BF16.F32.PACK_AB R9, RZ, R10 ;  /* 0x0000000aff09723e */ /* 0x000fe400000010ff */
[----:B------:R2:W5:Y:S02]  /*8f90*/  LDL.LU R10, [R1+0x210] ;  /* 0x00021000010a7983 */ /* 0x0005640000300800 */
[----:B------:R-:W-:Y:S02]  /*8fa0*/  PRMT R8, R9, 0x7610, R8 ;  /* 0x0000761009087816 */ /* 0x000fe40000000008 */
[----:B------:R2:W5:Y:S02]  /*8fb0*/  LDL.LU R9, [R1+0x20c] ;  /* 0x00020c0001097983 */ /* 0x0005640000300800 */
[----:B------:R-:W-:-:S02]  /*8fc0*/  PRMT R5, R8, 0x7610, R5 ;  /* 0x0000761008057816 */ /* 0x000fc40000000005 */
[----:B-1----:R-:W-:Y:S01]  /*8fd0*/  PRMT R3, R4, 0x7610, R3 ;  /* 0x0000761004037816 */ /* 0x002fe20000000003 */
[----:B------:R2:W5:Y:S04]  /*8fe0*/  LDL.LU R8, [R1+0x208] ;  /* 0x0002080001087983 */ /* 0x0005680000300800 */
[----:B----4-:R1:W-:Y:S04]  /*8ff0*/  @P4 STG.E.U16 desc[UR46][R6.64+0x2], R5 ;  /* 0x0000020506004986 */ /* 0x0103e8000c10152e */
[----:B-1----:R2:W5:Y:S04]  /*9000*/  LDL.LU.64 R6, [R1+0x200] ;  /* 0x0002000001067983 */ /* 0x0025680000300a00 */
[----:B------:R2:W5:Y:S01]  /*9010*/  LDL.LU R5, [R1+0x1f8] ;  /* 0x0001f80001057983 */ /* 0x0005620000300800 */
[----:B------:R-:W-:-:S03]  /*9020*/  ISETP.GT.AND P4, PT, R0, 0x180, P5 ;  /* 0x000001800000780c */ /* 0x000fc60002f84270 */
[----:B------:R2:W5:Y:S04]  /*9030*/  LDL.LU R4, [R1+0x1f4] ;  /* 0x0001f40001047983 */ /* 0x0005680000300800 */
[----:B------:R1:W-:Y:S04]  /*9040*/  STL.S16 [R1+0xc8], R3 ;  /* 0x0000c80301007387 */ /* 0x0003e80000100600 */
[----:B-1----:R2:W5:Y:S01]  /*9050*/  LDL.LU R3, [R1+0x1f0] ;  /* 0x0001f00001037983 */ /* 0x0025620000300800 */
[----:B------:R-:W-:Y:S04]  /*9060*/  BSSY B1, `(.L_x_129) ;  /* 0x0000006000017945 */ /* 0x000fe80003800000 */
[----:B------:R-:W-:Y:S05]  /*9070*/  @!P4 BRA `(.L_x_130) ;  /* 0x000000000010c947 */ /* 0x000fea0003800000 */
[----:B------:R1:W-:Y:S04]  /*9080*/  STL [R1+0x1f0], R0 ;  /* 0x0001f00001007387 */ /* 0x0003e80000100800 */
[----:B-1---5:R-:W3:Y:S04]  /*9090*/  LDG.E.LTC128B.U16 R0, desc[UR46][R8.64+0x10] ;  /* 0x0000102e08007981 */ /* 0x022ee8000c1e1520 */
[----:B---3--:R1:W-:Y:S04]  /*90a0*/  STL [R1+0xc8], R0 ;  /* 0x0000c80001007387 */ /* 0x0083e80000100800 */
[----:B-1----:R1:W5:Y:S02]  /*90b0*/  LDL.LU R0, [R1+0x1f0] ;  /* 0x0001f00001007983 */ /* 0x0023640000300800 */
.L_x_130:
[----:B------:R-:W-:Y:S05]  /*90c0*/  BSYNC B1 ;  /* 0x0000000000017941 */ /* 0x000fea0003800000 */
.L_x_129:
[----:B-----5:R-:W-:Y:S04]  /*90d0*/  STL [R1+0x214], R11 ;  /* 0x0002140b01007387 */ /* 0x020fe80000100800 */
[----:B------:R3:W-:Y:S04]  /*90e0*/  STL [R1+0x210], R10 ;  /* 0x0002100a01007387 */ /* 0x0007e80000100800 */
[----:B---3--:R-:W3:Y:S04]  /*90f0*/  LDL.LU R10, [R1+0xd0] ;  /* 0x0000d000010a7983 */ /* 0x008ee80000300800 */
[----:B------:R-:W-:Y:S04]  /*9100*/  STL [R1+0x20c], R9 ;  /* 0x00020c0901007387 */ /* 0x000fe80000100800 */
        /* <DEDUP_REMOVED lines=9> */
[----:B---3--:R-:W-:Y:S01]  /*91a0*/  FFMA R10, R10, R2, R11 ;  /* 0x000000020a0a7223 */ /* 0x008fe2000000000b */
[----:B----4-:R-:W-:Y:S01]  /*91b0*/  @P4 IMAD.MOV.U32 R6, RZ, RZ, R232 ;  /* 0x000000ffff064224 */ /* 0x010fe200078e00e8 */
        /* <DEDUP_REMOVED lines=8> */
[----:B------:R0:W-:Y:S04]  /*9240*/  @P4 STG.E.U16 desc[UR46][R6.64+0x10], R5 ;  /* 0x0000100506004986 */ /* 0x0001e8000c10152e */
        /* <DEDUP_REMOVED lines=9> */
[----:B0----5:R-:W3:Y:S04]  /*92e0*/  LDG.E.LTC128B.U16 R0, desc[UR46][R8.64+0x12] ;  /* 0x0000122e08007981 */ /* 0x021ee8000c1e1520 */
[----:B---3--:R0:W-:Y:S04]  /*92f0*/  STL [R1+0xc8], R0 ;  /* 0x0000c80001007387 */ /* 0x0081e80000100800 */
[----:B0-----:R0:W5:Y:S02]  /*9300*/  LDL.LU R0, [R1+0x1f0] ;  /* 0x0001f00001007983 */ /* 0x0011640000300800 */
.L_x_132:
[----:B------:R-:W-:Y:S05]  /*9310*/  BSYNC B1 ;  /* 0x0000000000017941 */ /* 0x000fea0003800000 */
.L_x_131:
[----:B-----5:R-:W-:Y:S04]  /*9320*/  STL [R1+0x214], R11 ;  /* 0x0002140b01007387 */ /* 0x020fe80000100800 */
[----:B------:R3:W-:Y:S04]  /*9330*/  STL [R1+0x210], R10 ;  /* 0x0002100a01007387 */ /* 0x0007e80000100800 */
[----:B---3--:R-:W3:Y:S04]  /*9340*/  LDL.LU R10, [R1+0xd4] ;  /* 0x0000d400010a7983 */ /* 0x008ee80000300800 */
[----:B------:R-:W-:Y:S04]  /*9350*/  STL [R1+0x20c], R9 ;  /* 0x00020c0901007387 */ /* 0x000fe80000100800 */
[----:B------:R-:W-:Y:S04]  /*9360*/  STL [R1+0x208], R8 ;  /* 0x0002080801007387 */ /* 0x000fe80000100800 */
[----:B------:R4:W-:Y:S04]  /*9370*/  STL [R1+0x204], R7 ;  /* 0x0002040701007387 */ /* 0x0009e80000100800 */
[----:B----4-:R-:W4:Y:S04]  /*9380*/  LDL.LU R7, [R1+0xc8] ;  /* 0x0000c80001077983 */ /* 0x010f280000300800 */
[----:B------:R-:W-:Y:S04]  /*9390*/  STL [R1+0x200], R6 ;  /* 0x0002000601007387 */ /* 0x000fe80000100800 */
[----:B------:R1:W-:Y:S04]  /*93a0*/  STL.64 [R1+0x1f8], R4 ;  /* 0x0001f80401007387 */ /* 0x0003e80000100a00 */
[----:B-1----:R-:W2:Y:S04]  /*93b0*/  LDL.64 R4, [R1+0x108] ;  /* 0x0001080001047983 */ /* 0x002ea80000100a00 */
[----:B------:R1:W-:Y:S01]  /*93c0*/  STL [R1+0x1f0], R3 ;  /* 0x0001f00301007387 */ /* 0x0003e20000100800 */
[----:B----4-:R-:W-:-:S04]  /*93d0*/  IMAD.U32 R11, R7, 0x10000, RZ ;  /* 0x00010000070b7824 */ /* 0x010fc800078e00ff */
[----:B------:R-:W-:-:S04]  /*93e0*/  FMUL R11, R11, R16 ;  /* 0x000000100b0b7220 */ /* 0x000fc80000400000 */
[----:B---3--:R-:W-:Y:S01]  /*93f0*/  FFMA R10, R10, R2, R11 ;  /* 0x000000020a0a7223 */ /* 0x008fe2000000000b */
[----:B------:R-:W-:Y:S01]  /*9400*/  PRMT R6, R7, 0x7610, R6 ;  /* 0x0000761007067816 */ /* 0x000fe20000000006 */
[----:B------:R3:W5:Y:S03]  /*9410*/  LDL.LU R11, [R1+0x214] ;  /* 0x00021400010b7983 */ /* 0x0007660000300800 */
[----:B------:R-:W-:Y:S02]  /*9420*/  F2FP.BF16.F32.PACK_AB R9, RZ, R10 ;  /* 0x0000000aff09723e */ /* 0x000fe400000010ff */
[----:B------:R3:W5:Y:S02]  /*9430*/  LDL.LU R10, [R1+0x210] ;  /* 0x00021000010a7983 */ /* 0x0007640000300800 */
[----:B------:R-:W-:Y:S02]  /*9440*/  PRMT R8, R9, 0x7610, R8 ;  /* 0x0000761009087816 */ /* 0x000fe40000000008 */
[----:B------:R3:W5:Y:S01]  /*9450*/  LDL.LU R9, [R1+0x20c] ;  /* 0x00020c0001097983 */ /* 0x0007620000300800 */
[----:B--2---:R-:W-:Y:S01]  /*9460*/  @P4 IMAD.MOV.U32 R4, RZ, RZ, R232 ;  /* 0x000000ffff044224 */ /* 0x004fe200078e00e8 */
[----:B-1----:R-:W-:-:S02]  /*9470*/  PRMT R3, R8, 0x7610, R3 ;  /* 0x0000761008037816 */ /* 0x002fc40000000003 */
[----:B------:R3:W5:Y:S01]  /*9480*/  LDL.LU R8, [R1+0x208] ;  /* 0x0002080001087983 */ /* 0x0007620000300800 */
[----:B------:R-:W-:-:S03]  /*9490*/  ISETP.GT.AND P5, PT, R0, 0x188, P5 ;  /* 0x000001880000780c */ /* 0x000fc60002fa4270 */
[----:B------:R3:W5:Y:S04]  /*94a0*/  LDL.LU R7, [R1+0x204] ;  /* 0x0002040001077983 */ /* 0x0007680000300800 */
[----:B------:R1:W-:Y:S04]  /*94b0*/  STL.S16 [R1+0xc8], R6 ;  /* 0x0000c80601007387 */ /* 0x0003e80000100600 */
[----:B------:R2:W-:Y:S04]  /*94c0*/  @P4 STG.E.U16 desc[UR46][R4.64+0x12], R3 ;  /* 0x0000120304004986 */ /* 0x0005e8000c10152e */
[----:B-1----:R3:W5:Y:S04]  /*94d0*/  LDL.LU R6, [R1+0x200] ;  /* 0x0002000001067983 */ /* 0x0027680000300800 */
[----:B--2---:R3:W5:Y:S04]  /*94e0*/  LDL.LU.64 R4, [R1+0x1f8] ;  /* 0x0001f80001047983 */ /* 0x0047680000300a00 */
[----:B------:R3:W5:Y:S01]  /*94f0*/  LDL.LU R3, [R1+0x1f0] ;  /* 0x0001f00001037983 */ /* 0x0007620000300800 */
[----:B------:R-:W-:Y:S04]  /*9500*/  BSSY B1, `(.L_x_133) ;  /* 0x0000006000017945 */ /* 0x000fe80003800000 */
[----:B------:R-:W-:Y:S05]  /*9510*/  @!P5 BRA `(.L_x_134) ;  /* 0x000000000010d947 */ /* 0x000fea0003800000 */
[----:B------:R1:W-:Y:S04]  /*9520*/  STL [R1+0x1f0], R0 ;  /* 0x0001f00001007387 */ /* 0x0003e80000100800 */
[----:B-1---5:R-:W2:Y:S04]  /*9530*/  LDG.E.LTC128B.U16 R0, desc[UR46][R6.64+0x10] ;  /* 0x0000102e06007981 */ /* 0x022ea8000c1e1520 */
[----:B--2---:R1:W-:Y:S04]  /*9540*/  STL [R1+0xc8], R0 ;  /* 0x0000c80001007387 */ /* 0x0043e80000100800 */
[----:B-1----:R1:W5:Y:S02]  /*9550*/  LDL.LU R0, [R1+0x1f0] ;  /* 0x0001f00001007983 */ /* 0x0023640000300800 */
.L_x_134:
[----:B------:R-:W-:Y:S05]  /*9560*/  BSYNC B1 ;  /* 0x0000000000017941 */ /* 0x000fea0003800000 */
.L_x_133:
[----:B-----5:R-:W-:Y:S04]  /*9570*/  STL [R1+0x214], R11 ;  /* 0x0002140b01007387 */ /* 0x020fe80000100800 */
[----:B------:R2:W-:Y:S04]  /*9580*/  STL [R1+0x210], R10 ;  /* 0x0002100a01007387 */ /* 0x0005e80000100800 */
[----:B--2---:R-:W2:Y:S04]  /*9590*/  LDL.LU R10, [R1+0xd8] ;  /* 0x0000d800010a7983 */ /* 0x004ea80000300800 */
[----:B------:R-:W-:Y:S04]  /*95a0*/  STL [R1+0x20c], R9 ;  /* 0x00020c0901007387 */ /* 0x000fe80000100800 */
[----:B------:R-:W-:Y:S04]  /*95b0*/  STL [R1+0x208], R8 ;  /* 0x0002080801007387 */ /* 0x000fe80000100800 */
[----:B------:R4:W-:Y:S04]  /*95c0*/  STL [R1+0x204], R7 ;  /* 0x0002040701007387 */ /* 0x0009e80000100800 */
[----:B----4-:R-:W4:Y:S04]  /*95d0*/  LDL.LU R7, [R1+0xc8] ;  /* 0x0000c80001077983 */ /* 0x010f280000300800 */
[----:B------:R-:W-:Y:S04]  /*95e0*/  STL [R1+0x200], R6 ;  /* 0x0002000601007387 */ /* 0x000fe80000100800 */
[----:B------:R0:W-:Y:S04]  /*95f0*/  STL.64 [R1+0x1f8], R4 ;  /* 0x0001f80401007387 */ /* 0x0001e80000100a00 */
[----:B0-----:R-:W3:Y:S04]  /*9600*/  LDL.64 R4, [R1+0xc0] ;  /* 0x0000c00001047983 */ /* 0x001ee80000100a00 */
[----:B------:R0:W-:Y:S01]  /*9610*/  STL [R1+0x1f0], R3 ;  /* 0x0001f00301007387 */ /* 0x0001e20000100800 */
[----:B----4-:R-:W-:-:S04]  /*9620*/  IMAD.U32 R11, R7, 0x10000, RZ ;  /* 0x00010000070b7824 */ /* 0x010fc800078e00ff */
[----:B------:R-:W-:-:S04]  /*9630*/  FMUL R11, R11, R16 ;  /* 0x000000100b0b7220 */ /* 0x000fc80000400000 */
[----:B--2---:R-:W-:Y:S01]  /*9640*/  FFMA R10, R10, R2, R11 ;  /* 0x000000020a0a7223 */ /* 0x004fe2000000000b */
[----:B------:R-:W-:Y:S01]  /*9650*/  PRMT R6, R7, 0x7610, R6 ;  /* 0x0000761007067816 */ /* 0x000fe20000000006 */
[----:B------:R2:W5:Y:S03]  /*9660*/  LDL.LU R11, [R1+0x214] ;  /* 0x00021400010b7983 */ /* 0x0005660000300800 */
[----:B------:R-:W-:Y:S02]  /*9670*/  F2FP.BF16.F32.PACK_AB R9, RZ, R10 ;  /* 0x0000000aff09723e */ /* 0x000fe400000010ff */
[----:B------:R2:W5:Y:S02]  /*9680*/  LDL.LU R10, [R1+0x210] ;  /* 0x00021000010a7983 */ /* 0x0005640000300800 */
[----:B------:R-:W-:Y:S02]  /*9690*/  PRMT R8, R9, 0x7610, R8 ;  /* 0x0000761009087816 */ /* 0x000fe40000000008 */
[----:B------:R2:W5:Y:S01]  /*96a0*/  LDL.LU R9, [R1+0x20c] ;  /* 0x00020c0001097983 */ /* 0x0005620000300800 */
[----:B------:R-:W-:-:S02]  /*96b0*/  ISETP.GT.AND P4, PT, R0, 0x188, P6 ;  /* 0x000001880000780c */ /* 0x000fc40003784270 */
[----:B0-----:R-:W-:Y:S02]  /*96c0*/  PRMT R3, R8, 0x7610, R3 ;  /* 0x0000761008037816 */ /* 0x001fe40000000003 */
[----:B------:R2:W5:Y:S04]  /*96d0*/  LDL.LU R8, [R1+0x208] ;  /* 0x0002080001087983 */ /* 0x0005680000300800 */
[----:B------:R2:W5:Y:S04]  /*96e0*/  LDL.LU R7, [R1+0x204] ;  /* 0x0002040001077983 */ /* 0x0005680000300800 */
[----:B------:R0:W-:Y:S04]  /*96f0*/  STL.S16 [R1+0xc8], R6 ;  /* 0x0000c80601007387 */ /* 0x0001e80000100600 */
[----:B---3--:R3:W-:Y:S04]  /*9700*/  @P5 STG.E.U16 desc[UR46][R4.64+0x10], R3 ;  /* 0x0000100304005986 */ /* 0x0087e8000c10152e */
[----:B0-----:R2:W5:Y:S04]  /*9710*/  LDL.LU R6, [R1+0x200] ;  /* 0x0002000001067983 */ /* 0x0015680000300800 */
[----:B---3--:R2:W5:Y:S04]  /*9720*/  LDL.LU.64 R4, [R1+0x1f8] ;  /* 0x0001f80001047983 */ /* 0x0085680000300a00 */
[----:B------:R2:W5:Y:S01]  /*9730*/  LDL.LU R3, [R1+0x1f0] ;  /* 0x0001f00001037983 */ /* 0x0005620000300800 */
[----:B------:R-:W-:Y:S04]  /*9740*/  BSSY B1, `(.L_x_135) ;  /* 0x0000006000017945 */ /* 0x000fe80003800000 */
[----:B------:R-:W-:Y:S05]  /*9750*/  @!P4 BRA `(.L_x_136) ;  /* 0x000000000010c947 */ /* 0x000fea0003800000 */
[----:B------:R0:W-:Y:S04]  /*9760*/  STL [R1+0x1f0], R0 ;  /* 0x0001f00001007387 */ /* 0x0001e80000100800 */
[----:B0----5:R-:W3:Y:S04]  /*9770*/  LDG.E.LTC128B.U16 R0, desc[UR46][R6.64+0x12] ;  /* 0x0000122e06007981 */ /* 0x021ee8000c1e1520 */
[----:B---3--:R0:W-:Y:S04]  /*9780*/  STL [R1+0xc8], R0 ;  /* 0x0000c80001007387 */ /* 0x0081e80000100800 */
[----:B0-----:R0:W5:Y:S02]  /*9790*/  LDL.LU R0, [R1+0x1f0] ;  /* 0x0001f00001007983 */ /* 0x0011640000300800 */
.L_x_136:
[----:B------:R-:W-:Y:S05]  /*97a0*/  BSYNC B1 ;  /* 0x0000000000017941 */ /* 0x000fea0003800000 */
.L_x_135:
        /* <DEDUP_REMOVED lines=20> */
[----:B------:R-:W-:-:S02]  /*98f0*/  ISETP.GT.AND P5, PT, R0, 0x180, P3 ;  /* 0x000001800000780c */ /* 0x000fc40001fa4270 */
[----:B-1----:R-:W-:Y:S02]  /*9900*/  PRMT R3, R8, 0x7610, R3 ;  /* 0x0000761008037816 */ /* 0x002fe40000000003 */
[----:B------:R3:W5:Y:S04]  /*9910*/  LDL.LU R8, [R1+0x208] ;  /* 0x0002080001087983 */ /* 0x0007680000300800 */
[----:B------:R3:W5:Y:S04]  /*9920*/  LDL.LU R7, [R1+0x204] ;  /* 0x0002040001077983 */ /* 0x0007680000300800 */
[----:B------:R1:W-:Y:S04]  /*9930*/  STL.S16 [R1+0xc8], R6 ;  /* 0x0000c80601007387 */ /* 0x0003e80000100600 */
[----:B--2---:R2:W-:Y:S04]  /*9940*/  @P4 STG.E.U16 desc[UR46][R4.64+0x12], R3 ;  /* 0x0000120304004986 */ /* 0x0045e8000c10152e */
        /* <DEDUP_REMOVED lines=9> */
.L_x_138:
[----:B------:R-:W-:Y:S05]  /*99e0*/  BSYNC B1 ;  /* 0x0000000000017941 */ /* 0x000fea0003800000 */
.L_x_137:
        /* <DEDUP_REMOVED lines=20> */
[----:B---3--:R-:W-:Y:S01]  /*9b30*/  @P5 IMAD.MOV.U32 R4, RZ, RZ, R232 ;  /* 0x000000ffff045224 */ /* 0x008fe200078e00e8 */
[----:B0-----:R-:W-:-:S02]  /*9b40*/  PRMT R3, R8, 0x7610, R3 ;  /* 0x0000761008037816 */ /* 0x001fc40000000003 */
[----:B------:R2:W5:Y:S01]  /*9b50*/  LDL.LU R8, [R1+0x208] ;  /* 0x0002080001087983 */ /* 0x0005620000300800 */
[----:B------:R-:W-:-:S03]  /*9b60*/  ISETP.GT.AND P4, PT, R0, 0x180, P2 ;  /* 0x000001800000780c */ /* 0x000fc60001784270 */
[----:B------:R2:W5:Y:S04]  /*9b70*/  LDL.LU R7, [R1+0x204] ;  /* 0x0002040001077983 */ /* 0x0005680000300800 */
[----:B------:R0:W-:Y:S04]  /*9b80*/  STL.S16 [R1+0xc8], R6 ;  /* 0x0000c80601007387 */ /* 0x0001e80000100600 */
[----:B------:R3:W-:Y:S04]  /*9b90*/  @P5 STG.E.U16 desc[UR46][R4.64+0x20], R3 ;  /* 0x0000200304005986 */ /* 0x0007e8000c10152e */
        /* <DEDUP_REMOVED lines=9> */
.L_x_140:
[----:B------:R-:W-:Y:S05]  /*9c30*/  BSYNC B1 ;  /* 0x0000000000017941 */ /* 0x000fea0003800000 */
.L_x_139:
        /* <DEDUP_REMOVED lines=36> */
.L_x_142:
[----:B------:R-:W-:Y:S05]  /*9e80*/  BSYNC B1 ;  /* 0x0000000000017941 */ /* 0x000fea0003800000 */
.L_x_141:
        /* <DEDUP_REMOVED lines=35> */
.L_x_144:
[----:B------:R-:W-:Y:S05]  /*a0c0*/  BSYNC B1 ;  /* 0x0000000000017941 */ /* 0x000fea0003800000 */
.L_x_143:
        /* <DEDUP_REMOVED lines=35> */
.L_x_146:
[----:B------:R-:W-:Y:S05]  /*a300*/  BSYNC B1 ;  /* 0x0000000000017941 */ /* 0x000fea0003800000 */
.L_x_145:
        /* <DEDUP_REMOVED lines=36> */
.L_x_148:
[----:B------:R-:W-:Y:S05]  /*a550*/  BSYNC B1 ;  /* 0x0000000000017941 */ /* 0x000fea0003800000 */
.L_x_147:
        /* <DEDUP_REMOVED lines=9> */
[----:B-1----:R-:W2:Y:S04]  /*a5f0*/  LDL.LU.64 R4, [R1+0x108] ;  /* 0x0001080001047983 */ /* 0x002ea80000300a00 */
        /* <DEDUP_REMOVED lines=26> */
.L_x_150:
[----:B------:R-:W-:Y:S05]  /*a7a0*/  BSYNC B1 ;  /* 0x0000000000017941 */ /* 0x000fea0003800000 */
.L_x_149:
        /* <DEDUP_REMOVED lines=35> */
.L_x_152:
[----:B------:R-:W-:Y:S05]  /*a9e0*/  BSYNC B1 ;  /* 0x0000000000017941 */ /* 0x000fea0003800000 */
.L_x_151:
[----:B------:R-:W-:Y:S04]  /*a9f0*/  STL [R1+0x214], R12 ;  /* 0x0002140c01007387 */ /* 0x000fe80000100800 */
[----:B-----5:R3:W-:Y:S04]  /*aa00*/  STL [R1+0x210], R11 ;  /* 0x0002100b01007387 */ /* 0x0207e80000100800 */
        /* <DEDUP_REMOVED lines=13> */
[----:B------:R3:W5:Y:S01]  /*aae0*/  LDL.LU R12, [R1+0x214] ;  /* 0x00021400010c7983 */ /* 0x0007620000300800 */
[----:B------:R-:W-:Y:S02]  /*aaf0*/  ISETP.GT.AND P3, PT, R3, 0x20, PT ;  /* 0x000000200300780c */ /* 0x000fe40003f64270 */
[----:B------:R-:W-:Y:S02]  /*ab00*/  F2FP.BF16.F32.PACK_AB R10, RZ, R11 ;  /* 0x0000000bff0a723e */ /* 0x000fe400000010ff */
[----:B------:R3:W5:Y:S02]  /*ab10*/  LDL.LU R11, [R1+0x210] ;  /* 0x00021000010b7983 */ /* 0x0007640000300800 */
[----:B------:R-:W-:Y:S02]  /*ab20*/  PRMT R9, R10, 0x7610, R9 ;  /* 0x000076100a097816 */ /* 0x000fe40000000009 */
[----:B------:R3:W5:Y:S01]  /*ab30*/  LDL.LU R10, [R1+0x20c] ;  /* 0x00020c00010a7983 */ /* 0x0007620000300800 */
[----:B------:R-:W-:-:S02]  /*ab40*/  ISETP.GT.AND P1, PT, R0, RZ, P3 ;  /* 0x000000ff0000720c */ /* 0x000fc40001f24270 */
[----:B-1----:R-:W-:Y:S02]  /*ab50*/  PRMT R4, R9, 0x7610, R4 ;  /* 0x0000761009047816 */ /* 0x002fe40000000004 */
[----:B------:R3:W5:Y:S01]  /*ab60*/  LDL.LU R9, [R1+0x208] ;  /* 0x0002080001097983 */ /* 0x0007620000300800 */
[----:B------:R-:W-:-:S03]  /*ab70*/  LOP3.LUT R17, R17, 0xfffffffe, RZ, 0xc0, !PT ;  /* 0xfffffffe11117812 */ /* 0x000fc600078ec0ff */
[----:B------:R3:W5:Y:S01]  /*ab80*/  LDL.LU R8, [R1+0x204] ;  /* 0x0002040001087983 */ /* 0x0007620000300800 */
[----:B------:R-:W-:Y:S01]  /*ab90*/  BSSY B1, `(.L_x_153) ;  /* 0x000000c000017945 */ /* 0x000fe20003800000 */
[----:B------:R-:W-:Y:S02]  /*aba0*/  @P3 LOP3.LUT R17, R17, 0x1, RZ, 0xfc, !PT ;  /* 0x0000000111113812 */ /* 0x000fe400078efcff */
[----:B------:R1:W-:Y:S04]  /*abb0*/  STL.S16 [R1+0xc0], R5 ;  /* 0x0000c00501007387 */ /* 0x0003e80000100600 */
[----:B--2---:R2:W-:Y:S04]  /*abc0*/  @P0 STG.E.U16 desc[UR46][R6.64+0x32], R4 ;  /* 0x0000320406000986 */ /* 0x0045e8000c10152e */
[----:B-1----:R3:W5:Y:S04]  /*abd0*/  LDL.LU R5, [R1+0x200] ;  /* 0x0002000001057983 */ /* 0x0027680000300800 */
[----:B--2---:R3:W5:Y:S04]  /*abe0*/  LDL.LU.64 R6, [R1+0x1f8] ;  /* 0x0001f80001067983 */ /* 0x0047680000300a00 */
[----:B------:R3:W5:Y:S01]  /*abf0*/  LDL.LU R4, [R1+0x1f0] ;  /* 0x0001f00001047983 */ /* 0x0007620000300800 */
[----:B------:R-:W-:Y:S05]  /*ac00*/  @!P1 BRA `(.L_x_154) ;  /* 0x0000000000109947 */ /* 0x000fea0003800000 */
[----:B------:R1:W-:Y:S04]  /*ac10*/  STL [R1+0x1f0], R0 ;  /* 0x0001f00001007387 */ /* 0x0003e80000100800 */
[----:B-1----:R-:W2:Y:S04]  /*ac20*/  LDG.E.LTC128B.U16 R0, desc[UR46][R22.64+0x40] ;  /* 0x0000402e16007981 */ /* 0x002ea8000c1e1520 */
[----:B--2---:R1:W-:Y:S04]  /*ac30*/  STL [R1+0xc0], R0 ;  /* 0x0000c00001007387 */ /* 0x0043e80000100800 */
[----:B-1----:R1:W5:Y:S02]  /*ac40*/  LDL.LU R0, [R1+0x1f0] ;  /* 0x0001f00001007983 */ /* 0x0023640000300800 */
.L_x_154:
[----:B------:R-:W-:Y:S05]  /*ac50*/  BSYNC B1 ;  /* 0x0000000000017941 */ /* 0x000fea0003800000 */
.L_x_153:
        /* <DEDUP_REMOVED lines=22> */
[----:B0-----:R-:W-:Y:S02]  /*adc0*/  PRMT R4, R9, 0x7610, R4 ;  /* 0x0000761009047816 */ /* 0x001fe40000000004 */
[----:B------:R2:W5:Y:S01]  /*add0*/  LDL.LU R9, [R1+0x208] ;  /* 0x0002080001097983 */ /* 0x0005620000300800 */
[----:B------:R-:W-:-:S03]  /*ade0*/  LOP3.LUT R17, R17, 0xfffffffb, RZ, 0xc0, !PT ;  /* 0xfffffffb11117812 */ /* 0x000fc600078ec0ff */
[----:B------:R2:W5:Y:S01]  /*adf0*/  LDL.LU R8, [R1+0x204] ;  /* 0x0002040001087983 */ /* 0x0005620000300800 */
[----:B------:R-:W-:Y:S01]  /*ae00*/  BSSY B1, `(.L_x_155) ;  /* 0x000000c000017945 */ /* 0x000fe20003800000 */
[----:B------:R-:W-:Y:S02]  /*ae10*/  @P2 LOP3.LUT R17, R17, 0x4, RZ, 0xfc, !PT ;  /* 0x0000000411112812 */ /* 0x000fe400078efcff */
[----:B------:R0:W-:Y:S04]  /*ae20*/  STL.S16 [R1+0x80], R5 ;  /* 0x0000800501007387 */ /* 0x0001e80000100600 */
[----:B---3--:R3:W-:Y:S04]  /*ae30*/  @P1 STG.E.U16 desc[UR46][R6.64+0x40], R4 ;  /* 0x0000400406001986 */ /* 0x0087e8000c10152e */
[----:B0-----:R2:W5:Y:S04]  /*ae40*/  LDL.LU R5, [R1+0x200] ;  /* 0x0002000001057983 */ /* 0x0015680000300800 */
[----:B---3--:R2:W5:Y:S04]  /*ae50*/  LDL.LU.64 R6, [R1+0x1f8] ;  /* 0x0001f80001067983 */ /* 0x0085680000300a00 */
[----:B------:R2:W5:Y:S01]  /*ae60*/  LDL.LU R4, [R1+0x1f0] ;  /* 0x0001f00001047983 */ /* 0x0005620000300800 */
[----:B------:R-:W-:Y:S05]  /*ae70*/  @!P0 BRA `(.L_x_156) ;  /* 0x0000000000108947 */ /* 0x000fea0003800000 */
[----:B------:R0:W-:Y:S04]  /*ae80*/  STL [R1+0x1f0], R0 ;  /* 0x0001f00001007387 */ /* 0x0001e80000100800 */
[----:B0-----:R-:W3:Y:S04]  /*ae90*/  LDG.E.LTC128B.U16 R0, desc[UR46][R22.64+0x42] ;  /* 0x0000422e16007981 */ /* 0x001ee8000c1e1520 */
[----:B---3--:R0:W-:Y:S04]  /*aea0*/  STL [R1+0x80], R0 ;  /* 0x0000800001007387 */ /* 0x0081e80000100800 */
[----:B0-----:R0:W5:Y:S02]  /*aeb0*/  LDL.LU R0, [R1+0x1f0] ;  /* 0x0001f00001007983 */ /* 0x0011640000300800 */
.L_x_156:
[----:B------:R-:W-:Y:S05]  /*aec0*/  BSYNC B1 ;  /* 0x0000000000017941 */ /* 0x000fea0003800000 */
.L_x_155:
        /* <DEDUP_REMOVED lines=32> */
[----:B-1----:R-:W2:Y:S04]  /*b0d0*/  LDG.E.LTC128B.U16 R0, desc[UR46][R20.64+0x40] ;  /* 0x0000402e14007981 */ /* 0x002ea8000c1e1520 */
[----:B--2---:R1:W-:Y:S04]  /*b0e0*/  STL [R1+0x80], R0 ;  /* 0x0000800001007387 */ /* 0x0043e80000100800 */
[----:B-1----:R1:W5:Y:S02]  /*b0f0*/  LDL.LU R0, [R1+0x1f0] ;  /* 0x0001f00001007983 */ /* 0x0023640000300800 */
.L_x_158:
[----:B------:R-:W-:Y:S05]  /*b100*/  BSYNC B1 ;  /* 0x0000000000017941 */ /* 0x000fea0003800000 */
.L_x_157:
[----:B-----5:R-:W-:Y:S04]  /*b110*/  STL [R1+0x208], R11 ;  /* 0x0002080b01007387 */ /* 0x020fe80000100800 */
[----:B------:R2:W-:Y:S04]  /*b120*/  STL [R1+0x204], R10 ;  /* 0x0002040a01007387 */ /* 0x0005e80000100800 */
[----:B--2---:R-:W2:Y:S04]  /*b130*/  LDL.LU R10, [R1+0x88] ;  /* 0x00008800010a7983 */ /* 0x004ea80000300800 */
[----:B------:R-:W-:Y:S04]  /*b140*/  STL [R1+0x200], R9 ;  /* 0x0002000901007387 */ /* 0x000fe80000100800 */
[----:B------:R-:W-:Y:S04]  /*b150*/  STL [R1+0x1fc], R8 ;  /* 0x0001fc0801007387 */ /* 0x000fe80000100800 */
[----:B------:R4:W-:Y:S04]  /*b160*/  STL [R1+0x1f8], R7 ;  /* 0x0001f80701007387 */ /* 0x0009e80000100800 */
[----:B----4-:R-:W4:Y:S04]  /*b170*/  LDL.LU R7, [R1+0x80] ;  /* 0x0000800001077983 */ /* 0x010f280000300800 */
[----:B------:R0:W-:Y:S04]  /*b180*/  STL [R1+0x1f4], R6 ;  /* 0x0001f40601007387 */ /* 0x0001e80000100800 */
[----:B------:R3:W-:Y:S01]  /*b190*/  STL [R1+0x1f0], R3 ;  /* 0x0001f00301007387 */ /* 0x0007e20000100800 */
[----:B----4-:R-:W-:-:S04]  /*b1a0*/  IMAD.U32 R11, R7, 0x10000, RZ ;  /* 0x00010000070b7824 */ /* 0x010fc800078e00ff */
[----:B------:R-:W-:-:S04]  /*b1b0*/  FMUL R11, R11, R16 ;  /* 0x000000100b0b7220 */ /* 0x000fc80000400000 */
[----:B--2---:R-:W-:Y:S01]  /*b1c0*/  FFMA R10, R10, R2, R11 ;  /* 0x000000020a0a7223 */ /* 0x004fe2000000000b */
[----:B0-----:R-:W-:Y:S01]  /*b1d0*/  PRMT R6, R7, 0x7610, R6 ;  /* 0x0000761007067816 */ /* 0x001fe20000000006 */
[----:B------:R0:W5:Y:S03]  /*b1e0*/  LDL.LU R11, [R1+0x208] ;  /* 0x00020800010b7983 */ /* 0x0001660000300800 */
[----:B------:R-:W-:Y:S02]  /*b1f0*/  F2FP.BF16.F32.PACK_AB R9, RZ, R10 ;  /* 0x0000000aff09723e */ /* 0x000fe400000010ff */
[----:B------:R0:W5:Y:S02]  /*b200*/  LDL.LU R10, [R1+0x204] ;  /* 0x00020400010a7983 */ /* 0x0001640000300800 */
[----:B------:R-:W-:Y:S02]  /*b210*/  PRMT R8, R9, 0x7610, R8 ;  /* 0x0000761009087816 */ /* 0x000fe40000000008 */
[----:B------:R0:W5:Y:S01]  /*b220*/  LDL.LU R9, [R1+0x200] ;  /* 0x0002000001097983 */ /* 0x0001620000300800 */
[----:B------:R-:W-:-:S02]  /*b230*/  ISETP.GT.AND P0, PT, R0, 0x8, P2 ;  /* 0x000000080000780c */ /* 0x000fc40001704270 */
[----:B---3--:R-:W-:Y:S02]  /*b240*/  PRMT R3, R8, 0x7610, R3 ;  /* 0x0000761008037816 */ /* 0x008fe40000000003 */
[----:B------:R0:W5:Y:S04]  /*b250*/  LDL.LU R8, [R1+0x1fc] ;  /* 0x0001fc0001087983 */ /* 0x0001680000300800 */
[----:B------:R0:W5:Y:S04]  /*b260*/  LDL.LU R7, [R1+0x1f8] ;  /* 0x0001f80001077983 */ /* 0x0001680000300800 */
[----:B------:R2:W-:Y:S04]  /*b270*/  STL.S16 [R1+0x80], R6 ;  /* 0x0000800601007387 */ /* 0x0005e80000100600 */
[----:B------:R3:W-:Y:S04]  /*b280*/  @P1 STG.E.U16 desc[UR46][R4.64+0x40], R3 ;  /* 0x0000400304001986 */ /* 0x0007e8000c10152e */
[----:B--2---:R0:W5:Y:S04]  /*b290*/  LDL.LU R6, [R1+0x1f4] ;  /* 0x0001f40001067983 */ /* 0x0041680000300800 */
[----:B---3--:R0:W5:Y:S01]  /*b2a0*/  LDL.LU R3, [R1+0x1f0] ;  /* 0x0001f00001037983 */ /* 0x0081620000300800 */
[----:B------:R-:W-:Y:S04]  /*b2b0*/  BSSY B1, `(.L_x_159) ;  /* 0x0000006000017945 */ /* 0x000fe80003800000 */
[----:B------:R-:W-:Y:S05]  /*b2c0*/  @!P0 BRA `(.L_x_160) ;  /* 0x0000000000108947 */ /* 0x000fea0003800000 */
[----:B------:R2:W-:Y:S04]  /*b2d0*/  STL [R1+0x1f0], R0 ;  /* 0x0001f00001007387 */ /* 0x0005e80000100800 */
[----:B--2---:R-:W2:Y:S04]  /*b2e0*/  LDG.E.LTC128B.U16 R0, desc[UR46][R20.64+0x42] ;  /* 0x0000422e14007981 */ /* 0x004ea8000c1e1520 */
[----:B--2---:R2:W-:Y:S04]  /*b2f0*/  STL [R1+0x80], R0 ;  /* 0x0000800001007387 */ /* 0x0045e80000100800 */
[----:B--2---:R2:W5:Y:S02]  /*b300*/  LDL.LU R0, [R1+0x1f0] ;  /* 0x0001f00001007983 */ /* 0x0045640000300800 */
.L_x_160:
[----:B------:R-:W-:Y:S05]  /*b310*/  BSYNC B1 ;  /* 0x0000000000017941 */ /* 0x000fea0003800000 */
.L_x_159:
[----:B------:R-:W-:Y:S04]  /*b320*/  STL [R1+0x208], R12 ;  /* 0x0002080c01007387 */ /* 0x000fe80000100800 */
[----:B-----5:R3:W-:Y:S04]  /*b330*/  STL [R1+0x204], R11 ;  /* 0x0002040b01007387 */ /* 0x0207e80000100800 */
[----:B---3--:R-:W3:Y:S04]  /*b340*/  LDL.LU R11, [R1+0x8c] ;  /* 0x00008c00010b7983 */ /* 0x008ee80000300800 */
        /* <DEDUP_REMOVED lines=8> */
[----:B---3--:R-:W-:Y:S01]  /*b3d0*/  FFMA R11, R11, R2, R12 ;  /* 0x000000020b0b7223 */ /* 0x008fe2000000000c */
[----:B0-----:R-:W-:Y:S01]  /*b3e0*/  PRMT R7, R8, 0x7610, R7 ;  /* 0x0000761008077816 */ /* 0x001fe20000000007 */
        /* <DEDUP_REMOVED lines=14> */
[----:B------:R3:W-:Y:S04]  /*b4d0*/  @P0 STG.E.U16 desc[UR46][R4.64+0x42], R6 ;  /* 0x0000420604000986 */ /* 0x0007e8000c10152e */
[----:B-1----:R0:W5:Y:S04]  /*b4e0*/  LDL.LU R7, [R1+0x1f4] ;  /* 0x0001f40001077983 */ /* 0x0021680000300800 */
[----:B---3--:R0:W5:Y:S01]  /*b4f0*/  LDL.LU R6, [R1+0x1f0] ;  /* 0x0001f00001067983 */ /* 0x0081620000300800 */
[----:B------:R-:W-:Y:S05]  /*b500*/  @!P1 BRA `(.L_x_162) ;  /* 0x0000000000109947 */ /* 0x000fea0003800000 */
[----:B------:R1:W-:Y:S04]  /*b510*/  STL [R1+0x1f0], R0 ;  /* 0x0001f00001007387 */ /* 0x0003e80000100800 */
[----:B-1----:R-:W3:Y:S04]  /*b520*/  LDG.E.LTC128B.U16 R0, desc[UR46][R22.64+0x50] ;  /* 0x0000502e16007981 */ /* 0x002ee8000c1e1520 */
[----:B---3--:R1:W-:Y:S04]  /*b530*/  STL [R1+0x80], R0 ;  /* 0x0000800001007387 */ /* 0x0083e80000100800 */
[----:B-1----:R1:W5:Y:S02]  /*b540*/  LDL.LU R0, [R1+0x1f0] ;  /* 0x0001f00001007983 */ /* 0x0023640000300800 */
.L_x_162:
[----:B------:R-:W-:Y:S05]  /*b550*/  BSYNC B1 ;  /* 0x0000000000017941 */ /* 0x000fea0003800000 */
.L_x_161:
        /* <DEDUP_REMOVED lines=9> */
[----:B0-----:R-:W2:Y:S04]  /*b5f0*/  LDL.64 R6, [R1+0x100] ;  /* 0x0001000001067983 */ /* 0x001ea80000100a00 */
        /* <DEDUP_REMOVED lines=13> */
[----:B------:R3:W5:Y:S04]  /*b6d0*/  LDL.LU R9, [R1+0x208] ;  /* 0x0002080001097983 */ /* 0x0007680000300800 */
[----:B------:R3:W5:Y:S04]  /*b6e0*/  LDL.LU R8, [R1+0x204] ;  /* 0x0002040001087983 */ /* 0x0007680000300800 */
[----:B------:R0:W-:Y:S04]  /*b6f0*/  STL.S16 [R1+0x80], R5 ;  /* 0x0000800501007387 */ /* 0x0001e80000100600 */
[----:B--2---:R2:W-:Y:S04]  /*b700*/  @P1 STG.E.U16 desc[UR46][R6.64+0x50], R4 ;  /* 0x0000500406001986 */ /* 0x0045e8000c10152e */
[----:B0-----:R3:W5:Y:S04]  /*b710*/  LDL.LU R5, [R1+0x200] ;  /* 0x0002000001057983 */ /* 0x0017680000300800 */
[----:B--2---:R3:W5:Y:S04]  /*b720*/  LDL.LU.64 R6, [R1+0x1f8] ;  /* 0x0001f80001067983 */ /* 0x0047680000300a00 */
[----:B------:R3:W5:Y:S01]  /*b730*/  LDL.LU R4, [R1+0x1f0] ;  /* 0x0001f00001047983 */ /* 0x0007620000300800 */
[----:B------:R-:W-:Y:S04]  /*b740*/  BSSY B1, `(.L_x_163) ;  /* 0x0000006000017945 */ /* 0x000fe80003800000 */
[----:B------:R-:W-:Y:S05]  /*b750*/  @!P0 BRA `(.L_x_164) ;  /* 0x0000000000108947 */ /* 0x000fea0003800000 */
[----:B------:R0:W-:Y:S04]  /*b760*/  STL [R1+0x1f0], R0 ;  /* 0x0001f00001007387 */ /* 0x0001e80000100800 */
[----:B0-----:R-:W2:Y:S04]  /*b770*/  LDG.E.LTC128B.U16 R0, desc[UR46][R22.64+0x52] ;  /* 0x0000522e16007981 */ /* 0x001ea8000c1e1520 */
[----:B--2---:R0:W-:Y:S04]  /*b780*/  STL [R1+0x80], R0 ;  /* 0x0000800001007387 */ /* 0x0041e80000100800 */
[----:B0-----:R0:W5:Y:S02]  /*b790*/  LDL.LU R0, [R1+0x1f0] ;  /* 0x0001f00001007983 */ /* 0x0011640000300800 */
.L_x_164:
[----:B------:R-:W-:Y:S05]  /*b7a0*/  BSYNC B1 ;  /* 0x0000000000017941 */ /* 0x000fea0003800000 */
.L_x_163:
        /* <DEDUP_REMOVED lines=9> */
[----:B-1----:R-:W3:Y:S04]  /*b840*/  LDL.64 R4, [R1+0x100] ;  /* 0x0001000001047983 */ /* 0x002ee80000100a00 */
        /* <DEDUP_REMOVED lines=15> */
[----:B---3--:R3:W-:Y:S04]  /*b940*/  @P0 STG.E.U16 desc[UR46][R4.64+0x52], R3 ;  /* 0x0000520304000986 */ /* 0x0087e8000c10152e */
[----:B-1----:R2:W5:Y:S04]  /*b950*/  LDL.LU R6, [R1+0x200] ;  /* 0x0002000001067983 */ /* 0x0025680000300800 */
[----:B---3--:R2:W5:Y:S04]  /*b960*/  LDL.LU.64 R4, [R1+0x1f8] ;  /* 0x0001f80001047983 */ /* 0x0085680000300a00 */
[----:B------:R2:W5:Y:S01]  /*b970*/  LDL.LU R3, [R1+0x1f0] ;  /* 0x0001f00001037983 */ /* 0x0005620000300800 */
[----:B------:R-:W-:Y:S04]  /*b980*/  BSSY B1, `(.L_x_165) ;  /* 0x0000006000017945 */ /* 0x000fe80003800000 */
[----:B------:R-:W-:Y:S05]  /*b990*/  @!P2 BRA `(.L_x_166) ;  /* 0x000000000010a947 */ /* 0x000fea0003800000 */
[----:B------:R1:W-:Y:S04]  /*b9a0*/  STL [R1+0x1f0], R0 ;  /* 0x0001f00001007387 */ /* 0x0003e80000100800 */
[----:B-1----:R-:W3:Y:S04]  /*b9b0*/  LDG.E.LTC128B.U16 R0, desc[UR46][R20.64+0x50] ;  /* 0x0000502e14007981 */ /* 0x002ee8000c1e1520 */
[----:B---3--:R1:W-:Y:S04]  /*b9c0*/  STL [R1+0x80], R0 ;  /* 0x0000800001007387 */ /* 0x0083e80000100800 */
[----:B-1----:R1:W5:Y:S02]  /*b9d0*/  LDL.LU R0, [R1+0x1f0] ;  /* 0x0001f00001007983 */ /* 0x0023640000300800 */
.L_x_166:
[----:B------:R-:W-:Y:S05]  /*b9e0*/  BSYNC B1 ;  /* 0x0000000000017941 */ /* 0x000fea0003800000 */
.L_x_165:
[----:B-----5:R-:W-:Y:S04]  /*b9f0*/  STL [R1+0x208], R11 ;  /* 0x0002080b01007387 */ /* 0x020fe80000100800 */
[----:B------:R3:W-:Y:S04]  /*ba00*/  STL [R1+0x204], R10 ;  /* 0x0002040a01007387 */ /* 0x0007e80000100800 */
        /* <DEDUP_REMOVED lines=15> */
[----:B------:R0:W5:Y:S01]  /*bb00*/  LDL.LU R9, [R1+0x200] ;  /* 0x0002000001097983 */ /* 0x0001620000300800 */
[----:B------:R-:W-:-:S02]  /*bb10*/  ISETP.GT.AND P1, PT, R0, 0x8, P4 ;  /* 0x000000080000780c */ /* 0x000fc40002724270 */
[----:B--2---:R-:W-:Y:S02]  /*bb20*/  PRMT R3, R8, 0x7610, R3 ;  /* 0x0000761008037816 */ /* 0x004fe40000000003 */
        /* <DEDUP_REMOVED lines=12> */
.L_x_168:
[----:B------:R-:W-:Y:S05]  /*bbf0*/  BSYNC B1 ;  /* 0x0000000000017941 */ /* 0x000fea0003800000 */
.L_x_167:
        /* <DEDUP_REMOVED lines=21> */
[----:B------:R0:W5:Y:S04]  /*bd50*/  LDL.LU R9, [R1+0x1fc] ;  /* 0x0001fc0001097983 */ /* 0x0001680000300800 */
[----:B------:R0:W5:Y:S04]  /*bd60*/  LDL.LU R8, [R1+0x1f8] ;  /* 0x0001f80001087983 */ /* 0x0001680000300800 */
[----:B------:R1:W-:Y:S04]  /*bd70*/  STL.S16 [R1+0x80], R7 ;  /* 0x0000800701007387 */ /* 0x0003e80000100600 */
[----:B------:R3:W-:Y:S04]  /*bd80*/  @P1 STG.E.U16 desc[UR46][R4.64+0x52], R6 ;  /* 0x0000520604001986 */ /* 0x0007e8000c10152e */
[----:B-1----:R0:W5:Y:S04]  /*bd90*/  LDL.LU R7, [R1+0x1f4] ;  /* 0x0001f40001077983 */ /* 0x0021680000300800 */
[----:B---3--:R0:W5:Y:S01]  /*bda0*/  LDL.LU R6, [R1+0x1f0] ;  /* 0x0001f00001067983 */ /* 0x0081620000300800 */
[----:B------:R-:W-:Y:S04]  /*bdb0*/  BSSY B1, `(.L_x_169) ;  /* 0x0000006000017945 */ /* 0x000fe80003800000 */
[----:B------:R-:W-:Y:S05]  /*bdc0*/  @!P0 BRA `(.L_x_170) ;  /* 0x0000000000108947 */ /* 0x000fea0003800000 */
[----:B------:R1:W-:Y:S04]  /*bdd0*/  STL [R1+0x1f0], R0 ;  /* 0x0001f00001007387 */ /* 0x0003e80000100800 */
[----:B-1----:R-:W3:Y:S04]  /*bde0*/  LDG.E.LTC128B.U16 R0, desc[UR46][R22.64+0x60] ;  /* 0x0000602e16007981 */ /* 0x002ee8000c1e1520 */
[----:B---3--:R1:W-:Y:S04]  /*bdf0*/  STL [R1+0x80], R0 ;  /* 0x0000800001007387 */ /* 0x0083e80000100800 */
[----:B-1----:R1:W5:Y:S02]  /*be00*/  LDL.LU R0, [R1+0x1f0] ;  /* 0x0001f00001007983 */ /* 0x0023640000300800 */
.L_x_170:
[----:B------:R-:W-:Y:S05]  /*be10*/  BSYNC B1 ;  /* 0x0000000000017941 */ /* 0x000fea0003800000 */
.L_x_169:
        /* <DEDUP_REMOVED lines=21> */
[----:B------:R2:W5:Y:S01]  /*bf70*/  LDL.LU R7, [R1+0x208] ;  /* 0x0002080001077983 */ /* 0x0005620000300800 */
[----:B------:R-:W-:-:S03]  /*bf80*/  ISETP.GT.AND P2, PT, R3, 0x31, PT ;  /* 0x000000310300780c */ /* 0x000fc60003f44270 */
[----:B----4-:R0:W-:Y:S04]  /*bf90*/  @P0 STG.E.U16 desc[UR46][R8.64+0x60], R6 ;  /* 0x0000600608000986 */ /* 0x0101e8000c10152e */
[----:B0-----:R2:W5:Y:S04]  /*bfa0*/  LDL.LU.64 R8, [R1+0x200] ;  /* 0x0002000001087983 */ /* 0x0015680000300a00 */
[----:B------:R2:W5:Y:S01]  /*bfb0*/  LDL.LU R6, [R1+0x1f8] ;  /* 0x0001f80001067983 */ /* 0x0005620000300800 */
[----:B------:R-:W-:-:S03]  /*bfc0*/  ISETP.GT.AND P0, PT, R0, RZ, P2 ;  /* 0x000000ff0000720c */ /* 0x000fc60001704270 */
[----:B------:R2:W5:Y:S04]  /*bfd0*/  LDL.LU R5, [R1+0x1f4] ;  /* 0x0001f40001057983 */ /* 0x0005680000300800 */
[----:B------:R0:W-:Y:S04]  /*bfe0*/  STL.S16 [R1+0x80], R4 ;  /* 0x0000800401007387 */ /* 0x0001e80000100600 */
[----:B0-----:R2:W5:Y:S01]  /*bff0*/  LDL.LU R4, [R1+0x1f0] ;  /* 0x0001f00001047983 */ /* 0x0015620000300800 */
[----:B------:R-:W-:Y:S04]  /*c000*/  BSSY B1, `(.L_x_171) ;  /* 0x0000006000017945 */ /* 0x000fe80003800000 */
[----:B------:R-:W-:Y:S05]  /*c010*/  @!P0 BRA `(.L_x_172) ;  /* 0x0000000000108947 */ /* 0x000fea0003800000 */
[----:B------:R0:W-:Y:S04]  /*c020*/  STL [R1+0x1f0], R0 ;  /* 0x0001f00001007387 */ /* 0x0001e80000100800 */
[----:B0-----:R-:W3:Y:S04]  /*c030*/  LDG.E.LTC128B.U16 R0, desc[UR46][R22.64+0x62] ;  /* 0x0000622e16007981 */ /* 0x001ee8000c1e1520 */
[----:B---3--:R0:W-:Y:S04]  /*c040*/  STL [R1+0x80], R0 ;  /* 0x0000800001007387 */ /* 0x0081e80000100800 */
[----:B0-----:R0:W5:Y:S02]  /*c050*/  LDL.LU R0, [R1+0x1f0] ;  /* 0x0001f00001007983 */ /* 0x0011640000300800 */
.L_x_172:
[----:B------:R-:W-:Y:S05]  /*c060*/  BSYNC B1 ;  /* 0x0000000000017941 */ /* 0x000fea0003800000 */
.L_x_171:
        /* <DEDUP_REMOVED lines=9> */
[----:B-1----:R-:W2:Y:S04]  /*c100*/  LDL.LU R4, [R1+0x80] ;  /* 0x0000800001047983 */ /* 0x002ea80000300800 */
        /* <DEDUP_REMOVED lines=22> */
[----:B-1----:R-:W3:Y:S04]  /*c270*/  LDG.E.LTC128B.U16 R0, desc[UR46][R20.64+0x60] ;  /* 0x0000602e14007981 */ /* 0x002ee8000c1e1520 */
[----:B---3--:R1:W-:Y:S04]  /*c280*/  STL [R1+0x80], R0 ;  /* 0x0000800001007387 */ /* 0x0083e80000100800 */
[----:B-1----:R1:W5:Y:S02]  /*c290*/  LDL.LU R0, [R1+0x1f0] ;  /* 0x0001f00001007983 */ /* 0x0023640000300800 */
.L_x_174:
[----:B------:R-:W-:Y:S05]  /*c2a0*/  BSYNC B1 ;  /* 0x0000000000017941 */ /* 0x000fea0003800000 */
.L_x_173:
        /* <DEDUP_REMOVED lines=22> */
[----:B------:R-:W-:-:S03]  /*c410*/  ISETP.GT.AND P0, PT, R0, 0x8, P2 ;  /* 0x000000080000780c */ /* 0x000fc60001704270 */
[----:B------:R0:W5:Y:S04]  /*c420*/  LDL.LU R6, [R1+0x1f4] ;  /* 0x0001f40001067983 */ /* 0x0001680000300800 */
[----:B------:R3:W-:Y:S04]  /*c430*/  STL.S16 [R1+0x88], R3 ;  /* 0x0000880301007387 */ /* 0x0007e80000100600 */
[----:B---3--:R0:W5:Y:S01]  /*c440*/  LDL.LU R3, [R1+0x1f0] ;  /* 0x0001f00001037983 */ /* 0x0081620000300800 */
[----:B------:R-:W-:Y:S04]  /*c450*/  BSSY B1, `(.L_x_175) ;  /* 0x0000006000017945 */ /* 0x000fe80003800000 */
[----:B------:R-:W-:Y:S05]  /*c460*/  @!P0 BRA `(.L_x_176) ;  /* 0x0000000000108947 */ /* 0x000fea0003800000 */
[----:B------:R3:W-:Y:S04]  /*c470*/  STL [R1+0x1f0], R0 ;  /* 0x0001f00001007387 */ /* 0x0007e80000100800 */
[----:B---3--:R-:W3:Y:S04]  /*c480*/  LDG.E.LTC128B.U16 R0, desc[UR46][R20.64+0x62] ;  /* 0x0000622e14007981 */ /* 0x008ee8000c1e1520 */
[----:B---3--:R3:W-:Y:S04]  /*c490*/  STL [R1+0x88], R0 ;  /* 0x0000880001007387 */ /* 0x0087e80000100800 */
[----:B---3--:R3:W5:Y:S02]  /*c4a0*/  LDL.LU R0, [R1+0x1f0] ;  /* 0x0001f00001007983 */ /* 0x0087640000300800 */
.L_x_176:
[----:B------:R-:W-:Y:S05]  /*c4b0*/  BSYNC B1 ;  /* 0x0000000000017941 */ /* 0x000fea0003800000 */
.L_x_175:
[----:B------:R-:W-:Y:S04]  /*c4c0*/  STL [R1+0x208], R12 ;  /* 0x0002080c01007387 */ /* 0x000fe80000100800 */
[----:B-----5:R4:W-:Y:S04]  /*c4d0*/  STL [R1+0x204], R11 ;  /* 0x0002040b01007387 */ /* 0x0209e80000100800 */
[----:B----4-:R-:W4:Y:S04]  /*c4e0*/  LDL.LU R11, [R1+0xac] ;  /* 0x0000ac00010b7983 */ /* 0x010f280000300800 */
[----:B------:R-:W-:Y:S04]  /*c4f0*/  STL [R1+0x200], R10 ;  /* 0x0002000a01007387 */ /* 0x000fe80000100800 */
[----:B------:R-:W-:Y:S04]  /*c500*/  STL.64 [R1+0x1f8], R8 ;  /* 0x0001f80801007387 */ /* 0x000fe80000100a00 */
[----:B------:R0:W-:Y:S04]  /*c510*/  STL [R1+0x1f4], R7 ;  /* 0x0001f40701007387 */ /* 0x0001e80000100800 */
[----:B0-----:R-:W2:Y:S04]  /*c520*/  LDL.LU R7, [R1+0x88] ;  /* 0x0000880001077983 */ /* 0x001ea80000300800 */
[----:B------:R-:W-:Y:S01]  /*c530*/  STL [R1+0x1f0], R6 ;  /* 0x0001f00601007387 */ /* 0x000fe20000100800 */
[----:B--2---:R-:W-:-:S04]  /*c540*/  IMAD.U32 R12, R7, 0x10000, RZ ;  /* 0x00010000070c7824 */ /* 0x004fc800078e00ff */
[----:B------:R-:W-:-:S04]  /*c550*/  FMUL R12, R12, R16 ;  /* 0x000000100c0c7220 */ /* 0x000fc80000400000 */
[----:B----4-:R-:W-:Y:S02]  /*c560*/  FFMA R11, R11, R2, R12 ;  /* 0x000000020b0b7223 */ /* 0x010fe4000000000c */
[----:B------:R0:W5:Y:S03]  /*c570*/  LDL.LU R12, [R1+0x208] ;  /* 0x00020800010c7983 */ /* 0x0001660000300800 */
[----:B------:R-:W-:Y:S02]  /*c580*/  F2FP.BF16.F32.PACK_AB R10, RZ, R11 ;  /* 0x0000000bff0a723e */ /* 0x000fe400000010ff */
[----:B------:R0:W5:Y:S02]  /*c590*/  LDL.LU R11, [R1+0x204] ;  /* 0x00020400010b7983 */ /* 0x0001640000300800 */
[----:B------:R-:W-:Y:S01]  /*c5a0*/  PRMT R9, R10, 0x7610, R9 ;  /* 0x000076100a097816 */ /* 0x000fe20000000009 */
[----:B------:R-:W-:-:S03]  /*c5b0*/  IMAD.U32 R10, RZ, RZ, UR9 ;  /* 0x00000009ff0a7e24 */ /* 0x000fc6000f8e00ff */
[----:B------:R-:W-:Y:S01]  /*c5c0*/  PRMT R8, R9, 0x7610, R8 ;  /* 0x0000761009087816 */ /* 0x000fe20000000008 */
[----:B------:R-:W-:Y:S02]  /*c5d0*/  IMAD.U32 R9, RZ, RZ, UR8 ;  /* 0x00000008ff097e24 */ /* 0x000fe4000f8e00ff */
[----:B------:R-:W-:Y:S02]  /*c5e0*/  IMAD R10, R10, 0x300, RZ ;  /* 0x000003000a0a7824 */ /* 0x000fe400078e02ff */
[----:B------:R-:W-:Y:S01]  /*c5f0*/  IMAD.SHL.U32 R9, R9, 0x10, RZ ;  /* 0x0000001009097824 */ /* 0x000fe200078e00ff */
[----:B------:R2:W-:Y:S01]  /*c600*/  @P0 STG.E.U16 desc[UR46][R4.64+0x62], R8 ;  /* 0x0000620804000986 */ /* 0x0005e2000c10152e */
[----:B------:R-:W-:-:S03]  /*c610*/  IMAD.IADD R10, R10, 0x1, R233 ;  /* 0x000000010a0a7824 */ /* 0x000fc600078e02e9 */
[----:B--2---:R-:W-:Y:S02]  /*c620*/  IADD3 R8, P0, R9, R232, RZ ;  /* 0x000000e809087210 */ /* 0x004fe40007f1e0ff */
[----:B------:R-:W2:Y:S01]  /*c630*/  LDL.LU R9, [R1+0x1e4] ;  /* 0x0001e40001097983 */ /* 0x000ea20000300800 */
[----:B------:R-:W-:-:S03]  /*c640*/  PRMT R6, R7, 0x7610, R6 ;  /* 0x0000761007067816 */ /* 0x000fc60000000006 */
[----:B------:R4:W-:Y:S01]  /*c650*/  STL [R1+0x90], R10 ;  /* 0x0000900a01007387 */ /* 0x0009e20000100800 */
[----:B------:R-:W-:Y:S01]  /*c660*/  ISETP.GT.AND P1, PT, R3, 0x38, PT ;  /* 0x000000380300780c */ /* 0x000fe20003f24270 */
[----:B--2---:R-:W-:Y:S02]  /*c670*/  IMAD.X R9, R9, 0x1, R10, P0 ;  /* 0x0000000109097824 */ /* 0x004fe400000e060a */
[----:B----4-:R0:W5:Y:S04]  /*c680*/  LDL.LU R10, [R1+0x200] ;  /* 0x00020000010a7983 */ /* 0x0101680000300800 */
[----:B------:R2:W-:Y:S04]  /*c690*/  STL.64 [R1+0x80], R8 ;  /* 0x0000800801007387 */ /* 0x0005e80000100a00 */
[----:B--2---:R0:W5:Y:S04]  /*c6a0*/  LDL.LU.64 R8, [R1+0x1f8] ;  /* 0x0001f80001087983 */ /* 0x0041680000300a00 */
[----:B------:R0:W5:Y:S04]  /*c6b0*/  LDL.LU R7, [R1+0x1f4] ;  /* 0x0001f40001077983 */ /* 0x0001680000300800 */
[----:B------:R2:W-:Y:S04]  /*c6c0*/  STL.S16 [R1+0x88], R6 ;  /* 0x0000880601007387 */ /* 0x0005e80000100600 */
[----:B--2---:R0:W5:Y:S01]  /*c6d0*/  LDL.LU R6, [R1+0x1f0] ;  /* 0x0001f00001067983 */ /* 0x0041620000300800 */
[----:B------:R-:W-:Y:S01]  /*c6e0*/  ISETP.GT.AND P0, PT, R0, RZ, P1 ;  /* 0x000000ff0000720c */ /* 0x000fe20000f04270 */
[----:B------:R-:W-:-:S12]  /*c6f0*/  BSSY B1, `(.L_x_177) ;  /* 0x0000006000017945 */ /* 0x000fd80003800000 */
[----:B0-----:R-:W-:Y:S05]  /*c700*/  @!P0 BRA `(.L_x_178) ;  /* 0x0000000000108947 */ /* 0x001fea0003800000 */
[----:B------:R0:W-:Y:S04]  /*c710*/  STL [R1+0x1f0], R0 ;  /* 0x0001f00001007387 */ /* 0x0001e80000100800 */
[----:B0-----:R-:W2:Y:S04]  /*c720*/  LDG.E.LTC128B.U16 R0, desc[UR46][R22.64+0x70] ;  /* 0x0000702e16007981 */ /* 0x001ea8000c1e1520 */
[----:B--2---:R0:W-:Y:S04]  /*c730*/  STL [R1+0x88], R0 ;  /* 0x0000880001007387 */ /* 0x0041e80000100800 */
[----:B0-----:R0:W5:Y:S02]  /*c740*/  LDL.LU R0, [R1+0x1f0] ;  /* 0x0001f00001007983 */ /* 0x0011640000300800 */
.L_x_178:
[----:B------:R-:W-:Y:S05]  /*c750*/  BSYNC B1 ;  /* 0x0000000000017941 */ /* 0x000fea0003800000 */
.L_x_177:
        /* <DEDUP_REMOVED lines=9> */
[----:B-1----:R-:W3:Y:S04]  /*c7f0*/  LDL.LU R5, [R1+0x88] ;  /* 0x0000880001057983 */ /* 0x002ee80000300800 */
        /* <DEDUP_REMOVED lines=14> */
[----:B------:R2:W5:Y:S04]  /*c8e0*/  LDL.LU R6, [R1+0x1f8] ;  /* 0x0001f80001067983 */ /* 0x0005680000300800 */
[----:B------:R2:W5:Y:S04]  /*c8f0*/  LDL.LU R5, [R1+0x1f4] ;  /* 0x0001f40001057983 */ /* 0x0005680000300800 */
[----:B------:R1:W-:Y:S04]  /*c900*/  STL.S16 [R1+0x88], R4 ;  /* 0x0000880401007387 */ /* 0x0003e80000100600 */
[----:B-1----:R2:W5:Y:S01]  /*c910*/  LDL.LU R4, [R1+0x1f0] ;  /* 0x0001f00001047983 */ /* 0x0025620000300800 */
[----:B------:R-:W-:Y:S01]  /*c920*/  ISETP.GT.AND P0, PT, R3, 0x39, PT ;  /* 0x000000390300780c */ /* 0x000fe20003f04270 */
[----:B------:R-:W-:Y:S03]  /*c930*/  BSSY B1, `(.L_x_179) ;  /* 0x0000007000017945 */ /* 0x000fe60003800000 */
[----:B------:R-:W-:-:S13]  /*c940*/  ISETP.GT.AND P5, PT, R0, RZ, P0 ;  /* 0x000000ff0000720c */ /* 0x000fda00007a4270 */
[----:B--2---:R-:W-:Y:S05]  /*c950*/  @!P5 BRA `(.L_x_180) ;  /* 0x000000000010d947 */ /* 0x004fea0003800000 */
[----:B------:R1:W-:Y:S04]  /*c960*/  STL [R1+0x1f0], R0 ;  /* 0x0001f00001007387 */ /* 0x0003e80000100800 */
[----:B-1----:R-:W2:Y:S04]  /*c970*/  LDG.E.LTC128B.U16 R0, desc[UR46][R22.64+0x72] ;  /* 0x0000722e16007981 */ /* 0x002ea8000c1e1520 */
[----:B--2---:R1:W-:Y:S04]  /*c980*/  STL [R1+0x88], R0 ;  /* 0x0000880001007387 */ /* 0x0043e80000100800 */
[----:B-1----:R1:W5:Y:S02]  /*c990*/  LDL.LU R0, [R1+0x1f0] ;  /* 0x0001f00001007983 */ /* 0x0023640000300800 */
.L_x_180:
[----:B------:R-:W-:Y:S05]  /*c9a0*/  BSYNC B1 ;  /* 0x0000000000017941 */ /* 0x000fea0003800000 */
.L_x_179:
[----:B-----5:R-:W-:Y:S04]  /*c9b0*/  STL [R1+0x214], R11 ;  /* 0x0002140b01007387 */ /* 0x020fe80000100800 */
[----:B------:R2:W-:Y:S04]  /*c9c0*/  STL [R1+0x210], R10 ;  /* 0x0002100a01007387 */ /* 0x0005e80000100800 */
[----:B--2---:R-:W2:Y:S04]  /*c9d0*/  LDL.LU R10, [R1+0xb4] ;  /* 0x0000b400010a7983 */ /* 0x004ea80000300800 */
[----:B------:R-:W-:Y:S04]  /*c9e0*/  STL [R1+0x20c], R9 ;  /* 0x00020c0901007387 */ /* 0x000fe80000100800 */
[----:B------:R-:W-:Y:S04]  /*c9f0*/  STL [R1+0x208], R8 ;  /* 0x0002080801007387 */ /* 0x000fe80000100800 */
[----:B------:R3:W-:Y:S04]  /*ca00*/  STL.64 [R1+0x200], R6 ;  /* 0x0002000601007387 */ /* 0x0007e80000100a00 */
[----:B---3--:R-:W3:Y:S04]  /*ca10*/  LDL.64 R6, [R1+0x100] ;  /* 0x0001000001067983 */ /* 0x008ee80000100a00 */
[----:B------:R-:W-:Y:S04]  /*ca20*/  STL [R1+0x1f8], R5 ;  /* 0x0001f80501007387 */ /* 0x000fe80000100800 */
[----:B------:R4:W-:Y:S04]  /*ca30*/  STL [R1+0x1f4], R4 ;  /* 0x0001f40401007387 */ /* 0x0009e80000100800 */
[----:B----4-:R-:W4:Y:S04]  /*ca40*/  LDL.LU R4, [R1+0x88] ;  /* 0x0000880001047983 */ /* 0x010f280000300800 */
[----:B------:R0:W-:Y:S01]  /*ca50*/  STL [R1+0x1f0], R3 ;  /* 0x0001f00301007387 */ /* 0x0001e20000100800 */
[----:B----4-:R-:W-:-:S04]  /*ca60*/  IMAD.U32 R11, R4, 0x10000, RZ ;  /* 0x00010000040b7824 */ /* 0x010fc800078e00ff */
        /* <DEDUP_REMOVED lines=10> */
[----:B---3--:R0:W-:Y:S04]  /*cb10*/  @P5 STG.E.U16 desc[UR46][R6.64+0x72], R5 ;  /* 0x0000720506005986 */ /* 0x0081e8000c10152e */
        /* <DEDUP_REMOVED lines=9> */
[----:B0-----:R-:W2:Y:S04]  /*cbb0*/  LDG.E.LTC128B.U16 R0, desc[UR46][R20.64+0x70] ;  /* 0x0000702e14007981 */ /* 0x001ea8000c1e1520 */
[----:B--2---:R0:W-:Y:S04]  /*cbc0*/  STL [R1+0x88], R0 ;  /* 0x0000880001007387 */ /* 0x0041e80000100800 */
[----:B0-----:R0:W5:Y:S02]  /*cbd0*/  LDL.LU R0, [R1+0x1f0] ;  /* 0x0001f00001007983 */ /* 0x0011640000300800 */
.L_x_182:
[----:B------:R-:W-:Y:S05]  /*cbe0*/  BSYNC B1 ;  /* 0x0000000000017941 */ /* 0x000fea0003800000 */
.L_x_181:
        /* <DEDUP_REMOVED lines=32> */
.L_x_184:
[----:B------:R-:W-:Y:S05]  /*cdf0*/  BSYNC B1 ;  /* 0x0000000000017941 */ /* 0x000fea0003800000 */
.L_x_183:
        /* <DEDUP_REMOVED lines=33> */
.L_x_186:
[----:B------:R-:W-:Y:S05]  /*d010*/  BSYNC B1 ;  /* 0x0000000000017941 */ /* 0x000fea0003800000 */
.L_x_185:
        /* <DEDUP_REMOVED lines=25> */
[----:B------:R-:W-:-:S03]  /*d1b0*/  LOP3.LUT P5, RZ, R17, 0x4, RZ, 0xc0, !PT ;  /* 0x0000000411ff7812 */ /* 0x000fc600078ac0ff */
[----:B------:R2:W5:Y:S04]  /*d1c0*/  LDL.LU R4, [R1+0x1f4] ;  /* 0x0001f40001047983 */ /* 0x0005680000300800 */
[----:B------:R1:W-:Y:S04]  /*d1d0*/  STL.S16 [R1+0x40], R3 ;  /* 0x0000400301007387 */ /* 0x0003e80000100600 */
[----:B-1----:R2:W5:Y:S01]  /*d1e0*/  LDL.LU R3, [R1+0x1f0] ;  /* 0x0001f00001037983 */ /* 0x0025620000300800 */
[----:B------:R-:W-:Y:S01]  /*d1f0*/  ISETP.GT.AND P5, PT, R0, 0x80, P5 ;  /* 0x000000800000780c */ /* 0x000fe20002fa4270 */
[----:B------:R-:W-:-:S12]  /*d200*/  BSSY B1, `(.L_x_187) ;  /* 0x0000006000017945 */ /* 0x000fd80003800000 */
[----:B--2---:R-:W-:Y:S05]  /*d210*/  @!P5 BRA `(.L_x_188) ;  /* 0x000000000010d947 */ /* 0x004fea0003800000 */
[----:B------:R1:W-:Y:S04]  /*d220*/  STL [R1+0x1f0], R0 ;  /* 0x0001f00001007387 */ /* 0x0003e80000100800 */
[----:B-1----:R-:W2:Y:S04]  /*d230*/  LDG.E.LTC128B.U16 R0, desc[UR46][R18.64+0x42] ;  /* 0x0000422e12007981 */ /* 0x002ea8000c1e1520 */
[----:B--2---:R1:W-:Y:S04]  /*d240*/  STL [R1+0x40], R0 ;  /* 0x0000400001007387 */ /* 0x0043e80000100800 */
[----:B-1----:R1:W5:Y:S02]  /*d250*/  LDL.LU R0, [R1+0x1f0] ;  /* 0x0001f00001007983 */ /* 0x0023640000300800 */
.L_x_188:
[----:B------:R-:W-:Y:S05]  /*d260*/  BSYNC B1 ;  /* 0x0000000000017941 */ /* 0x000fea0003800000 */
.L_x_187:
        /* <DEDUP_REMOVED lines=24> */
[----:B------:R2:W5:Y:S01]  /*d3f0*/  LDL.LU R5, [R1+0x1f8] ;  /* 0x0001f80001057983 */ /* 0x0005620000300800 */
[----:B------:R-:W-:-:S03]  /*d400*/  LOP3.LUT P5, RZ, R17, 0x1, RZ, 0xc0, !PT ;  /* 0x0000000111ff7812 */ /* 0x000fc600078ac0ff */
        /* <DEDUP_REMOVED lines=10> */
.L_x_190:
[----:B------:R-:W-:Y:S05]  /*d4b0*/  BSYNC B1 ;  /* 0x0000000000017941 */ /* 0x000fea0003800000 */
.L_x_189:
        /* <DEDUP_REMOVED lines=22> */
[----:B---3--:R1:W-:Y:S04]  /*d620*/  @P5 STG.E.U16 desc[UR46][R6.64+0x40], R5 ;  /* 0x0000400506005986 */ /* 0x0083e8000c10152e */
        /* <DEDUP_REMOVED lines=13> */
.L_x_192:
[----:B------:R-:W-:Y:S05]  /*d700*/  BSYNC B1 ;  /* 0x0000000000017941 */ /* 0x000fea0003800000 */
.L_x_191:
        /* <DEDUP_REMOVED lines=35> */
.L_x_194:
[----:B------:R-:W-:Y:S05]  /*d940*/  BSYNC B1 ;  /* 0x0000000000017941 */ /* 0x000fea0003800000 */
.L_x_193:
        /* <DEDUP_REMOVED lines=24> */
[----:B------:R2:W5:Y:S04]  /*dad0*/  LDL.LU R5, [R1+0x1f8] ;  /* 0x0001f80001057983 */ /* 0x0005680000300800 */
        /* <DEDUP_REMOVED lines=10> */
.L_x_196:
[----:B------:R-:W-:Y:S05]  /*db80*/  BSYNC B1 ;  /* 0x0000000000017941 */ /* 0x000fea0003800000 */
.L_x_195:
        /* <DEDUP_REMOVED lines=35> */
.L_x_198:
[----:B------:R-:W-:Y:S05]  /*ddc0*/  BSYNC B1 ;  /* 0x0000000000017941 */ /* 0x000fea0003800000 */
.L_x_197:
        /* <DEDUP_REMOVED lines=35> */
.L_x_200:
[----:B------:R-:W-:Y:S05]  /*e000*/  BSYNC B1 ;  /* 0x0000000000017941 */ /* 0x000fea0003800000 */
.L_x_199:
        /* <DEDUP_REMOVED lines=35> */
.L_x_202:
[----:B------:R-:W-:Y:S05]  /*e240*/  BSYNC B1 ;  /* 0x0000000000017941 */ /* 0x000fea0003800000 */
.L_x_201:
        /* <DEDUP_REMOVED lines=35> */
.L_x_204:
[----:B------:R-:W-:Y:S05]  /*e480*/  BSYNC B1 ;  /* 0x0000000000017941 */ /* 0x000fea0003800000 */
.L_x_203:
        /* <DEDUP_REMOVED lines=35> */
.L_x_206:
[----:B------:R-:W-:Y:S05]  /*e6c0*/  BSYNC B1 ;  /* 0x0000000000017941 */ /* 0x000fea0003800000 */
.L_x_205:
        /* <DEDUP_REMOVED lines=35> */
.L_x_208:
[----:B------:R-:W-:Y:S05]  /*e900*/  BSYNC B1 ;  /* 0x0000000000017941 */ /* 0x000fea0003800000 */
.L_x_207:
        /* <DEDUP_REMOVED lines=35> */
.L_x_210:
[----:B------:R-:W-:Y:S05]  /*eb40*/  BSYNC B1 ;  /* 0x0000000000017941 */ /* 0x000fea0003800000 */
.L_x_209:
        /* <DEDUP_REMOVED lines=35> */
.L_x_212:
[----:B------:R-:W-:Y:S05]  /*ed80*/  BSYNC B1 ;  /* 0x0000000000017941 */ /* 0x000fea0003800000 */
.L_x_211:
        /* <DEDUP_REMOVED lines=35> */
.L_x_214:
[----:B------:R-:W-:Y:S05]  /*efc0*/  BSYNC B1 ;  /* 0x0000000000017941 */ /* 0x000fea0003800000 */
.L_x_213:
        /* <DEDUP_REMOVED lines=35> */
.L_x_216:
[----:B------:R-:W-:Y:S05]  /*f200*/  BSYNC B1 ;  /* 0x0000000000017941 */ /* 0x000fea0003800000 */
.L_x_215:
        /* <DEDUP_REMOVED lines=36> */
.L_x_218:
[----:B------:R-:W-:Y:S05]  /*f450*/  BSYNC B1 ;  /* 0x0000000000017941 */ /* 0x000fea0003800000 */
.L_x_217:
[----:B-----5:R-:W-:Y:S04]  /*f460*/  STL [R1+0x208], R9 ;  /* 0x0002080901007387 */ /* 0x020fe80000100800 */
[----:B------:R2:W-:Y:S04]  /*f470*/  STL [R1+0x204], R8 ;  /* 0x0002040801007387 */ /* 0x0005e80000100800 */
[----:B--2---:R-:W2:Y:S04]  /*f480*/  LDL.LU R8, [R1] ;  /* 0x0000000001087983 */ /* 0x004ea80000300800 */
        /* <DEDUP_REMOVED lines=21> */
[----:B------:R3:W-:Y:S04]  /*f5e0*/  STL.S16 [R1], R3 ;  /* 0x0000000301007387 */ /* 0x0007e80000100600 */
[----:B---3--:R2:W5:Y:S01]  /*f5f0*/  LDL.LU R3, [R1+0x1f0] ;  /* 0x0001f00001037983 */ /* 0x0085620000300800 */
[----:B------:R-:W-:Y:S01]  /*f600*/  ISETP.GT.AND P5, PT, R0, 0x100, P5 ;  /* 0x000001000000780c */ /* 0x000fe20002fa4270 */
[----:B------:R-:W-:-:S12]  /*f610*/  BSSY B1, `(.L_x_219) ;  /* 0x0000006000017945 */ /* 0x000fd80003800000 */
[----:B--2---:R-:W-:Y:S05]  /*f620*/  @!P5 BRA `(.L_x_220) ;  /* 0x000000000010d947 */ /* 0x004fea0003800000 */
[----:B------:R2:W-:Y:S04]  /*f630*/  STL [R1+0x1f0], R0 ;  /* 0x0001f00001007387 */ /* 0x0005e80000100800 */
[----:B--2---:R-:W2:Y:S04]  /*f640*/  LDG.E.LTC128B.U16 R0, desc[UR46][R12.64+0x42] ;  /* 0x0000422e0c007981 */ /* 0x004ea8000c1e1520 */
[----:B--2---:R2:W-:Y:S04]  /*f650*/  STL [R1], R0 ;  /* 0x0000000001007387 */ /* 0x0045e80000100800 */
[----:B--2---:R2:W5:Y:S02]  /*f660*/  LDL.LU R0, [R1+0x1f0] ;  /* 0x0001f00001007983 */ /* 0x0045640000300800 */
.L_x_220:
[----:B------:R-:W-:Y:S05]  /*f670*/  BSYNC B1 ;  /* 0x0000000000017941 */ /* 0x000fea0003800000 */
.L_x_219:
[----:B-----5:R-:W-:Y:S04]  /*f680*/  STL [R1+0x208], R9 ;  /* 0x0002080901007387 */ /* 0x020fe80000100800 */
[----:B------:R3:W-:Y:S04]  /*f690*/  STL [R1+0x204], R8 ;  /* 0x0002040801007387 */ /* 0x0007e80000100800 */
[----:B---3--:R-:W3:Y:S04]  /*f6a0*/  LDL.LU R8, [R1+0x4] ;  /* 0x0000040001087983 */ /* 0x008ee80000300800 */
[----:B------:R-:W-:Y:S04]  /*f6b0*/  STL [R1+0x200], R7 ;  /* 0x0002000701007387 */ /* 0x000fe80000100800 */
[----:B------:R-:W-:Y:S04]  /*f6c0*/  STL [R1+0x1fc], R6 ;  /* 0x0001fc0601007387 */ /* 0x000fe80000100800 */
[----:B------:R-:W-:Y:S04]  /*f6d0*/  STL [R1+0x1f8], R5 ;  /* 0x0001f80501007387 */ /* 0x000fe80000100800 */
[----:B------:R4:W-:Y:S04]  /*f6e0*/  STL [R1+0x1f4], R4 ;  /* 0x0001f40401007387 */ /* 0x0009e80000100800 */
[----:B----4-:R-:W4:Y:S04]  /*f6f0*/  LDL.LU R4, [R1] ;  /* 0x0000000001047983 */ /* 0x010f280000300800 */
        /* <DEDUP_REMOVED lines=20> */
[----:B0-----:R-:W-:Y:S05]  /*f840*/  @!P5 BRA `(.L_x_222) ;  /* 0x000000000010d947 */ /* 0x001fea0003800000 */
[----:B------:R0:W-:Y:S04]  /*f850*/  STL [R1+0x1f0], R0 ;  /* 0x0001f00001007387 */ /* 0x0001e80000100800 */
[----:B0-----:R-:W3:Y:S04]  /*f860*/  LDG.E.LTC128B.U16 R0, desc[UR46][R10.64+0x40] ;  /* 0x0000402e0a007981 */ /* 0x001ee8000c1e1520 */
[----:B---3--:R0:W-:Y:S04]  /*f870*/  STL [R1], R0 ;  /* 0x0000000001007387 */ /* 0x0081e80000100800 */
[----:B0-----:R0:W5:Y:S02]  /*f880*/  LDL.LU R0, [R1+0x1f0] ;  /* 0x0001f00001007983 */ /* 0x0011640000300800 */
.L_x_222:
[----:B------:R-:W-:Y:S05]  /*f890*/  BSYNC B1 ;  /* 0x0000000000017941 */ /* 0x000fea0003800000 */
.L_x_221:
        /* <DEDUP_REMOVED lines=28> */
[----:B-1----:R-:W-:Y:S05]  /*fa60*/  @!P5 BRA `(.L_x_224) ;  /* 0x000000000010d947 */ /* 0x002fea0003800000 */
[----:B------:R1:W-:Y:S04]  /*fa70*/  STL [R1+0x1f0], R0 ;  /* 0x0001f00001007387 */ /* 0x0003e80000100800 */
[----:B-1----:R-:W3:Y:S04]  /*fa80*/  LDG.E.LTC128B.U16 R0, desc[UR46][R10.64+0x42] ;  /* 0x0000422e0a007981 */ /* 0x002ee8000c1e1520 */
[----:B---3--:R1:W-:Y:S04]  /*fa90*/  STL [R1], R0 ;  /* 0x0000000001007387 */ /* 0x0083e80000100800 */
[----:B-1----:R1:W5:Y:S02]  /*faa0*/  LDL.LU R0, [R1+0x1f0] ;  /* 0x0001f00001007983 */ /* 0x0023640000300800 */
.L_x_224:
[----:B------:R-:W-:Y:S05]  /*fab0*/  BSYNC B1 ;  /* 0x0000000000017941 */ /* 0x000fea0003800000 */
.L_x_223:
        /* <DEDUP_REMOVED lines=32> */
.L_x_226:
[----:B------:R-:W-:Y:S05]  /*fcc0*/  BSYNC B1 ;  /* 0x0000000000017941 */ /* 0x000fea0003800000 */
.L_x_225:
        /* <DEDUP_REMOVED lines=32> */
.L_x_228:
[----:B------:R-:W-:Y:S05]  /*fed0*/  BSYNC B1 ;  /* 0x0000000000017941 */ /* 0x000fea0003800000 */
.L_x_227:
        /* <DEDUP_REMOVED lines=32> */
.L_x_230:
[----:B------:R-:W-:Y:S05]  /*100e0*/  BSYNC B1 ;  /* 0x0000000000017941 */ /* 0x000fea0003800000 */
.L_x_229:
        /* <DEDUP_REMOVED lines=32> */
.L_x_232:
[----:B------:R-:W-:Y:S05]  /*102f0*/  BSYNC B1 ;  /* 0x0000000000017941 */ /* 0x000fea0003800000 */
.L_x_231:
        /* <DEDUP_REMOVED lines=32> */
.L_x_234:
[----:B------:R-:W-:Y:S05]  /*10500*/  BSYNC B1 ;  /* 0x0000000000017941 */ /* 0x000fea0003800000 */
.L_x_233:
        /* <DEDUP_REMOVED lines=32> */
.L_x_236:
[----:B------:R-:W-:Y:S05]  /*10710*/  BSYNC B1 ;  /* 0x0000000000017941 */ /* 0x000fea0003800000 */
.L_x_235:
        /* <DEDUP_REMOVED lines=32> */
.L_x_238:
[----:B------:R-:W-:Y:S05]  /*10920*/  BSYNC B1 ;  /* 0x0000000000017941 */ /* 0x000fea0003800000 */
.L_x_237:
        /* <DEDUP_REMOVED lines=32> */
.L_x_240:
[----:B------:R-:W-:Y:S05]  /*10b30*/  BSYNC B1 ;  /* 0x0000000000017941 */ /* 0x000fea0003800000 */
.L_x_239:
        /* <DEDUP_REMOVED lines=32> */
.L_x_242:
[----:B------:R-:W-:Y:S05]  /*10d40*/  BSYNC B1 ;  /* 0x0000000000017941 */ /* 0x000fea0003800000 */
.L_x_241:
        /* <DEDUP_REMOVED lines=32> */
.L_x_244:
[----:B------:R-:W-:Y:S05]  /*10f50*/  BSYNC B1 ;  /* 0x0000000000017941 */ /* 0x000fea0003800000 */
.L_x_243:
        /* <DEDUP_REMOVED lines=32> */
.L_x_246:
[----:B------:R-:W-:Y:S05]  /*11160*/  BSYNC B1 ;  /* 0x0000000000017941 */ /* 0x000fea0003800000 */
.L_x_245:
        /* <DEDUP_REMOVED lines=32> */
.L_x_248:
[----:B------:R-:W-:Y:S05]  /*11370*/  BSYNC B1 ;  /* 0x0000000000017941 */ /* 0x000fea0003800000 */
.L_x_247:
        /* <DEDUP_REMOVED lines=30> */
[----:B0----5:R-:W3:Y:S04]  /*11560*/  LDG.E.LTC128B.U16 R0, desc[UR46][R8.64+0x40] ;  /* 0x0000402e08007981 */ /* 0x021ee8000c1e1520 */
[----:B---3--:R0:W-:Y:S04]  /*11570*/  STL [R1], R0 ;  /* 0x0000000001007387 */ /* 0x0081e80000100800 */
[----:B0-----:R0:W5:Y:S02]  /*11580*/  LDL.LU R0, [R1+0x1f0] ;  /* 0x0001f00001007983 */ /* 0x0011640000300800 */
.L_x_250:
[----:B------:R-:W-:Y:S05]  /*11590*/  BSYNC B1 ;  /* 0x0000000000017941 */ /* 0x000fea0003800000 */
.L_x_249:
[----:B-----5:R3:W-:Y:S04]  /*115a0*/  STL [R1+0x1f4], R4 ;  /* 0x0001f40401007387 */ /* 0x0207e80000100800 */
[----:B---3--:R-:W3:Y:S04]  /*115b0*/  LDL.LU R4, [R1+0x90] ;  /* 0x0000900001047983 */ /* 0x008ee80000300800 */
[----:B------:R4:W-:Y:S04]  /*115c0*/  STL [R1+0x1f0], R3 ;  /* 0x0001f00301007387 */ /* 0x0009e80000100800 */
[----:B----4-:R-:W4:Y:S02]  /*115d0*/  LDL.LU R3, [R1] ;  /* 0x0000000001037983 */ /* 0x010f240000300800 */
[----:B----4-:R-:W-:-:S04]  /*115e0*/  IMAD.U32 R233, R3, 0x10000, RZ ;  /* 0x0001000003e97824 */ /* 0x010fc800078e00ff */
[----:B------:R-:W-:-:S04]  /*115f0*/  FMUL R233, R233, R16 ;  /* 0x00000010e9e97220 */ /* 0x000fc80000400000 */
[----:B------:R-:W-:Y:S01]  /*11600*/  FFMA R216, R216, R2, R233 ;  /* 0x00000002d8d87223 */ /* 0x000fe200000000e9 */
[----:B---3--:R-:W-:Y:S02]  /*11610*/  IMAD.MOV.U32 R233, RZ, RZ, R4 ;  /* 0x000000ffffe97224 */ /* 0x008fe400078e0004 */
[----:B------:R3:W5:Y:S02]  /*11620*/  LDL.LU R4, [R1+0x1f4] ;  /* 0x0001f40001047983 */ /* 0x0007640000300800 */
[----:B------:R-:W-:-:S05]  /*11630*/  F2FP.BF16.F32.PACK_AB R216, RZ, R216 ;  /* 0x000000d8ffd8723e */ /* 0x000fca00000010ff */
[----:B------:R4:W-:Y:S02]  /*11640*/  @P5 STG.E.U16 desc[UR46][R232.64+0x40], R216 ;  /* 0x000040d8e8005986 */ /* 0x0009e4000c10152e */
[----:B----4-:R-:W-:Y:S02]  /*11650*/  PRMT R216, R3, 0x7610, R216 ;  /* 0x0000761003d87816 */ /* 0x010fe400000000d8 */
[----:B------:R3:W5:Y:S01]  /*11660*/  LDL.LU R3, [R1+0x1f0] ;  /* 0x0001f00001037983 */ /* 0x0007620000300800 */
[----:B------:R-:W-:-:S04]  /*11670*/  LOP3.LUT P5, RZ, R17, 0x4, RZ, 0xc0, !PT ;  /* 0x0000000411ff7812 */ /* 0x000fc800078ac0ff */
[----:B------:R-:W-:Y:S01]  /*11680*/  ISETP.GT.AND P5, PT, R0, 0x180, P5 ;  /* 0x000001800000780c */ /* 0x000fe20002fa4270 */
[----:B------:R-:W-:-:S12]  /*11690*/  BSSY B1, `(.L_x_251) ;  /* 0x0000003000017945 */ /* 0x000fd80003800000 */
[----:B---3--:R-:W-:Y:S05]  /*116a0*/  @!P5 BRA `(.L_x_252) ;  /* 0x000000000004d947 */ /* 0x008fea0003800000 */
[----:B------:R3:W5:Y:S02]  /*116b0*/  LDG.E.LTC128B.U16 R216, desc[UR46][R8.64+0x42] ;  /* 0x0000422e08d87981 */ /* 0x000764000c1e1520 */
.L_x_252:
[----:B------:R-:W-:Y:S05]  /*116c0*/  BSYNC B1 ;  /* 0x0000000000017941 */ /* 0x000fea0003800000 */
.L_x_251:
[----:B-----5:R4:W-:Y:S02]  /*116d0*/  STL [R1+0x1f0], R3 ;  /* 0x0001f00301007387 */ /* 0x0209e40000100800 */
[----:B----4-:R-:W-:-:S04]  /*116e0*/  IMAD.U32 R3, R216, 0x10000, RZ ;  /* 0x00010000d8037824 */ /* 0x010fc800078e00ff */
[----:B------:R-:W-:-:S04]  /*116f0*/  FMUL R3, R3, R16 ;  /* 0x0000001003037220 */ /* 0x000fc80000400000 */
[----:B------:R-:W-:Y:S02]  /*11700*/  FFMA R217, R217, R2, R3 ;  /* 0x00000002d9d97223 */ /* 0x000fe40000000003 */
[----:B------:R4:W5:Y:S01]  /*11710*/  LDL.LU R3, [R1+0x1f0] ;  /* 0x0001f00001037983 */ /* 0x0009620000300800 */
[----:B------:R-:W-:Y:S02]  /*11720*/  BSSY B1, `(.L_x_253) ;  /* 0x0000007000017945 */ /* 0x000fe40003800000 */
[----:B------:R-:W-:-:S05]  /*11730*/  F2FP.BF16.F32.PACK_AB R217, RZ, R217 ;  /* 0x000000d9ffd9723e */ /* 0x000fca00000010ff */
[----:B------:R4:W-:Y:S01]  /*11740*/  @P5 STG.E.U16 desc[UR46][R232.64+0x42], R217 ;  /* 0x000042d9e8005986 */ /* 0x0009e2000c10152e */
[----:B------:R-:W-:-:S04]  /*11750*/  LOP3.LUT P5, RZ, R17, 0x1, RZ, 0xc0, !PT ;  /* 0x0000000111ff7812 */ /* 0x000fc800078ac0ff */
[----:B------:R-:W-:-:S13]  /*11760*/  ISETP.GT.AND P5, PT, R0, 0x188, P5 ;  /* 0x000001880000780c */ /* 0x000fda0002fa4270 */
[----:B----4-:R-:W-:Y:S05]  /*11770*/  @!P5 BRA `(.L_x_254) ;  /* 0x000000000004d947 */ /* 0x010fea0003800000 */
[----:B------:R4:W5:Y:S02]  /*11780*/  LDG.E.LTC128B.U16 R216, desc[UR46][R6.64+0x40] ;  /* 0x0000402e06d87981 */ /* 0x000964000c1e1520 */
.L_x_254:
[----:B------:R-:W-:Y:S05]  /*11790*/  BSYNC B1 ;  /* 0x0000000000017941 */ /* 0x000fea0003800000 */
.L_x_253:
[----:B------:R0:W-:Y:S04]  /*117a0*/  STL.64 [R1+0x1f0], R4 ;  /* 0x0001f00401007387 */ /* 0x0001e80000100a00 */
[----:B0-----:R-:W2:Y:S01]  /*117b0*/  LDL.64 R4, [R1+0x80] ;  /* 0x0000800001047983 */ /* 0x001ea20000100a00 */
[----:B-----5:R-:W-:-:S04]  /*117c0*/  IMAD.U32 R217, R216, 0x10000, RZ ;  /* 0x00010000d8d97824 */ /* 0x020fc800078e00ff */
[----:B------:R-:W-:-:S04]  /*117d0*/  FMUL R217, R217, R16 ;  /* 0x00000010d9d97220 */ /* 0x000fc80000400000 */
[----:B------:R-:W-:-:S05]  /*117e0*/  FFMA R217, R218, R2, R217 ;  /* 0x00000002dad97223 */ /* 0x000fca00000000d9 */
[----:B------:R-:W-:-:S05]  /*117f0*/  F2FP.BF16.F32.PACK_AB R217, RZ, R217 ;  /* 0x000000d9ffd9723e */ /* 0x000fca00000010ff */
[----:B--2---:R0:W-:Y:S04]  /*11800*/  @P5 STG.E.U16 desc[UR46][R4.64+0x40], R217 ;  /* 0x000040d904005986 */ /* 0x0041e8000c10152e */
[----:B0-----:R0:W5:Y:S01]  /*11810*/  LDL.LU.64 R4, [R1+0x1f0] ;  /* 0x0001f00001047983 */ /* 0x0011620000300a00 */
[----:B------:R-:W-:Y:S01]  /*11820*/  LOP3.LUT P5, RZ, R17, 0x4, RZ, 0xc0, !PT ;  /* 0x0000000411ff7812 */ /* 0x000fe200078ac0ff */
[----:B------:R-:W-:Y:S03]  /*11830*/  BSSY B1, `(.L_x_255) ;  /* 0x0000004000017945 */ /* 0x000fe60003800000 */
[----:B------:R-:W-:-:S13]  /*11840*/  ISETP.GT.AND P5, PT, R0, 0x188, P5 ;  /* 0x000001880000780c */ /* 0x000fda0002fa4270 */
[----:B0-----:R-:W-:Y:S05]  /*11850*/  @!P5 BRA `(.L_x_256) ;  /* 0x000000000004d947 */ /* 0x001fea0003800000 */
[----:B------:R0:W5:Y:S02]  /*11860*/  LDG.E.LTC128B.U16 R216, desc[UR46][R6.64+0x42] ;  /* 0x0000422e06d87981 */ /* 0x000164000c1e1520 */
.L_x_256:
[----:B------:R-:W-:Y:S05]  /*11870*/  BSYNC B1 ;  /* 0x0000000000017941 */ /* 0x000fea0003800000 */
.L_x_255:
[----:B-----5:R-:W-:-:S04]  /*11880*/  IMAD.U32 R217, R216, 0x10000, RZ ;  /* 0x00010000d8d97824 */ /* 0x020fc800078e00ff */
[----:B------:R-:W-:-:S04]  /*11890*/  FMUL R217, R217, R16 ;  /* 0x00000010d9d97220 */ /* 0x000fc80000400000 */
[----:B------:R-:W-:Y:S02]  /*118a0*/  FFMA R217, R219, R2, R217 ;  /* 0x00000002dbd97223 */ /* 0x000fe400000000d9 */
[----:B------:R-:W2:Y:S01]  /*118b0*/  LDL.64 R218, [R1+0x80] ;  /* 0x0000800001da7983 */ /* 0x000ea20000100a00 */
[----:B------:R-:W-:Y:S02]  /*118c0*/  BSSY B1, `(.L_x_257) ;  /* 0x0000006000017945 */ /* 0x000fe40003800000 */
[----:B------:R-:W-:-:S05]  /*118d0*/  F2FP.BF16.F32.PACK_AB R217, RZ, R217 ;  /* 0x000000d9ffd9723e */ /* 0x000fca00000010ff */
[----:B--2---:R2:W-:Y:S01]  /*118e0*/  @P5 STG.E.U16 desc[UR46][R218.64+0x42], R217 ;  /* 0x000042d9da005986 */ /* 0x0045e2000c10152e */
[----:B------:R-:W-:-:S13]  /*118f0*/  ISETP.GT.AND P5, PT, R0, 0x180, P6 ;  /* 0x000001800000780c */ /* 0x000fda00037a4270 */
[----:B--2---:R-:W-:Y:S05]  /*11900*/  @!P5 BRA `(.L_x_258) ;  /* 0x000000000004d947 */ /* 0x004fea0003800000 */
[----:B------:R2:W5:Y:S02]  /*11910*/  LDG.E.LTC128B.U16 R216, desc[UR46][R8.64+0x50] ;  /* 0x0000502e08d87981 */ /* 0x000564000c1e1520 */
.L_x_258:
[----:B------:R-:W-:Y:S05]  /*11920*/  BSYNC B1 ;  /* 0x0000000000017941 */ /* 0x000fea0003800000 */
.L_x_257:
[----:B-----5:R-:W-:Y:S01]  /*11930*/  IMAD.U32 R217, R216, 0x10000, RZ ;  /* 0x00010000d8d97824 */ /* 0x020fe200078e00ff */
[----:B------:R-:W-:Y:S03]  /*11940*/  BSSY B1, `(.L_x_259) ;  /* 0x0000008000017945 */ /* 0x000fe60003800000 */
[----:B------:R-:W-:-:S04]  /*11950*/  FMUL R217, R217, R16 ;  /* 0x00000010d9d97220 */ /* 0x000fc80000400000 */
[----:B------:R-:W-:-:S05]  /*11960*/  FFMA R217, R220, R2, R217 ;  /* 0x00000002dcd97223 */ /* 0x000fca00000000d9 */
[----:B------:R-:W-:-:S05]  /*11970*/  F2FP.BF16.F32.PACK_AB R217, RZ, R217 ;  /* 0x000000d9ffd9723e */ /* 0x000fca00000010ff */
[----:B------:R0:W-:Y:S01]  /*11980*/  @P5 STG.E.U16 desc[UR46][R232.64+0x50], R217 ;  /* 0x000050d9e8005986 */ /* 0x0001e2000c10152e */
[----:B------:R-:W-:-:S13]  /*11990*/  ISETP.GT.AND P5, PT, R0, 0x180, P4 ;  /* 0x000001800000780c */ /* 0x000fda00027a4270 */
[----:B0-----:R-:W-:Y:S05]  /*119a0*/  @!P5 BRA `(.L_x_260) ;  /* 0x000000000004d947 */ /* 0x001fea0003800000 */
[----:B------:R0:W5:Y:S02]  /*119b0*/  LDG.E.LTC128B.U16 R216, desc[UR46][R8.64+0x52] ;  /* 0x0000522e08d87981 */ /* 0x000164000c1e1520 */
.L_x_260:
[----:B------:R-:W-:Y:S05]  /*119c0*/  BSYNC B1 ;  /* 0x0000000000017941 */ /* 0x000fea0003800000 */
.L_x_259:
[----:B-----5:R-:W-:Y:S01]  /*119d0*/  IMAD.U32 R217, R216, 0x10000, RZ ;  /* 0x00010000d8d97824 */ /* 0x020fe200078e00ff */
[----:B------:R-:W-:Y:S01]  /*119e0*/  ISETP.GT.AND P6, PT, R0, 0x188, P6 ;  /* 0x000001880000780c */ /* 0x000fe200037c4270 */
[----:B------:R-:W-:Y:S01]  /*119f0*/  BSSY B1, `(.L_x_261) ;  /* 0x0000008000017945 */ /* 0x000fe20003800000 */
[----:B------:R-:W-:Y:S01]  /*11a00*/  PRMT R218, R216, 0x7610, R218 ;  /* 0x00007610d8da7816 */ /* 0x000fe200000000da */
[----:B------:R-:W-:-:S04]  /*11a10*/  FMUL R217, R217, R16 ;  /* 0x00000010d9d97220 */ /* 0x000fc80000400000 */
[----:B------:R-:W-:-:S05]  /*11a20*/  FFMA R217, R221, R2, R217 ;  /* 0x00000002ddd97223 */ /* 0x000fca00000000d9 */
[----:B------:R-:W-:-:S05]  /*11a30*/  F2FP.BF16.F32.PACK_AB R217, RZ, R217 ;  /* 0x000000d9ffd9723e */ /* 0x000fca00000010ff */
[----:B------:R0:W-:Y:S01]  /*11a40*/  @P5 STG.E.U16 desc[UR46][R232.64+0x52], R217 ;  /* 0x000052d9e8005986 */ /* 0x0001e2000c10152e */
[----:B------:R-:W-:Y:S05]  /*11a50*/  @!P6 BRA `(.L_x_262) ;  /* 0x000000000004e947 */ /* 0x000fea0003800000 */
[----:B------:R0:W5:Y:S02]  /*11a60*/  LDG.E.LTC128B.U16 R218, desc[UR46][R6.64+0x50] ;  /* 0x0000502e06da7981 */ /* 0x000164000c1e1520 */
.L_x_262:
[----:B------:R-:W-:Y:S05]  /*11a70*/  BSYNC B1 ;  /* 0x0000000000017941 */ /* 0x000fea0003800000 */
.L_x_261:
[----:B------:R-:W2:Y:S01]  /*11a80*/  LDL.LU.64 R220, [R1+0x80] ;  /* 0x0000800001dc7983 */ /* 0x000ea20000300a00 */
[----:B-----5:R-:W-:Y:S01]  /*11a90*/  IMAD.U32 R216, R218, 0x10000, RZ ;  /* 0x00010000dad87824 */ /* 0x020fe200078e00ff */
[----:B------:R-:W-:Y:S01]  /*11aa0*/  ISETP.GT.AND P4, PT, R0, 0x188, P4 ;  /* 0x000001880000780c */ /* 0x000fe20002784270 */
[----:B------:R-:W-:Y:S02]  /*11ab0*/  BSSY B1, `(.L_x_263) ;  /* 0x000000a000017945 */ /* 0x000fe40003800000 */
[----:B------:R-:W-:-:S04]  /*11ac0*/  FMUL R216, R216, R16 ;  /* 0x00000010d8d87220 */ /* 0x000fc80000400000 */
[----:B------:R-:W-:-:S05]  /*11ad0*/  FFMA R216, R222, R2, R216 ;  /* 0x00000002ded87223 */ /* 0x000fca00000000d8 */
[----:B------:R-:W-:-:S04]  /*11ae0*/  F2FP.BF16.F32.PACK_AB R216, RZ, R216 ;  /* 0x000000d8ffd8723e */ /* 0x000fc800000010ff */
[----:B------:R-:W-:Y:S01]  /*11af0*/  PRMT R219, R216, 0x7610, R219 ;  /* 0x00007610d8db7816 */ /* 0x000fe200000000db */
[----:B--2---:R-:W-:Y:S02]  /*11b00*/  IMAD.MOV.U32 R216, RZ, RZ, R220 ;  /* 0x000000ffffd87224 */ /* 0x004fe400078e00dc */
[----:B0-----:R-:W-:-:S05]  /*11b10*/  IMAD.MOV.U32 R217, RZ, RZ, R221 ;  /* 0x000000ffffd97224 */ /* 0x001fca00078e00dd */
[----:B------:R0:W-:Y:S01]  /*11b20*/  @P6 STG.E.U16 desc[UR46][R216.64+0x50], R219 ;  /* 0x000050dbd8006986 */ /* 0x0001e2000c10152e */
[----:B------:R-:W-:Y:S05]  /*11b30*/  @!P4 BRA `(.L_x_264) ;  /* 0x000000000004c947 */ /* 0x000fea0003800000 */
[----:B------:R2:W5:Y:S02]  /*11b40*/  LDG.E.LTC128B.U16 R218, desc[UR46][R6.64+0x52] ;  /* 0x0000522e06da7981 */ /* 0x000564000c1e1520 */
.L_x_264:
[----:B------:R-:W-:Y:S05]  /*11b50*/  BSYNC B1 ;  /* 0x0000000000017941 */ /* 0x000fea0003800000 */
.L_x_263:
[----:B0----5:R-:W-:Y:S01]  /*11b60*/  IMAD.U32 R219, R218, 0x10000, RZ ;  /* 0x00010000dadb7824 */ /* 0x021fe200078e00ff */
[----:B------:R-:W-:Y:S01]  /*11b70*/  ISETP.GT.AND P5, PT, R0, 0x180, P3 ;  /* 0x000001800000780c */ /* 0x000fe20001fa4270 */
[----:B------:R-:W-:Y:S02]  /*11b80*/  BSSY B1, `(.L_x_265) ;  /* 0x0000007000017945 */ /* 0x000fe40003800000 */
[----:B------:R-:W-:-:S04]  /*11b90*/  FMUL R219, R219, R16 ;  /* 0x00000010dbdb7220 */ /* 0x000fc80000400000 */
[----:B------:R-:W-:-:S05]  /*11ba0*/  FFMA R219, R223, R2, R219 ;  /* 0x00000002dfdb7223 */ /* 0x000fca00000000db */
[----:B------:R-:W-:-:S05]  /*11bb0*/  F2FP.BF16.F32.PACK_AB R219, RZ, R219 ;  /* 0x000000dbffdb723e */ /* 0x000fca00000010ff */
[----:B------:R0:W-:Y:S01]  /*11bc0*/  @P4 STG.E.U16 desc[UR46][R216.64+0x52], R219 ;  /* 0x000052dbd8004986 */ /* 0x0001e2000c10152e */
[----:B------:R-:W-:Y:S05]  /*11bd0*/  @!P5 BRA `(.L_x_266) ;  /* 0x000000000004d947 */ /* 0x000fea0003800000 */
[----:B------:R0:W5:Y:S02]  /*11be0*/  LDG.E.LTC128B.U16 R218, desc[UR46][R8.64+0x60] ;  /* 0x0000602e08da7981 */ /* 0x000164000c1e1520 */
.L_x_266:
[----:B------:R-:W-:Y:S05]  /*11bf0*/  BSYNC B1 ;  /* 0x0000000000017941 */ /* 0x000fea0003800000 */
.L_x_265:
        /* <DEDUP_REMOVED lines=9> */
.L_x_268:
[----:B------:R-:W-:Y:S05]  /*11c90*/  BSYNC B1 ;  /* 0x0000000000017941 */ /* 0x000fea0003800000 */
.L_x_267:
        /* <DEDUP_REMOVED lines=9> */
.L_x_270:
[----:B------:R-:W-:Y:S05]  /*11d30*/  BSYNC B1 ;  /* 0x0000000000017941 */ /* 0x000fea0003800000 */
.L_x_269:
        /* <DEDUP_REMOVED lines=9> */
.L_x_272:
[----:B------:R-:W-:Y:S05]  /*11dd0*/  BSYNC B1 ;  /* 0x0000000000017941 */ /* 0x000fea0003800000 */
.L_x_271:
        /* <DEDUP_REMOVED lines=9> */
.L_x_274:
[----:B------:R-:W-:Y:S05]  /*11e70*/  BSYNC B1 ;  /* 0x0000000000017941 */ /* 0x000fea0003800000 */
.L_x_273:
        /* <DEDUP_REMOVED lines=9> */
.L_x_276:
[----:B------:R-:W-:Y:S05]  /*11f10*/  BSYNC B1 ;  /* 0x0000000000017941 */ /* 0x000fea0003800000 */
.L_x_275:
        /* <DEDUP_REMOVED lines=9> */
.L_x_278:
[----:B------:R-:W-:Y:S05]  /*11fb0*/  BSYNC B1 ;  /* 0x0000000000017941 */ /* 0x000fea0003800000 */
.L_x_277:
        /* <DEDUP_REMOVED lines=9> */
.L_x_280:
[----:B------:R-:W-:Y:S05]  /*12050*/  BSYNC B1 ;  /* 0x0000000000017941 */ /* 0x000fea0003800000 */
.L_x_279:
[----:B0----5:R-:W-:Y:S01]  /*12060*/  IMAD.U32 R219, R218, 0x10000, RZ ;  /* 0x00010000dadb7824 */ /* 0x021fe200078e00ff */
[----:B------:R-:W-:Y:S01]  /*12070*/  ISETP.GT.AND P3, PT, R3, 0x40, PT ;  /* 0x000000400300780c */ /* 0x000fe20003f64270 */
[----:B------:R-:W-:Y:S01]  /*12080*/  BSSY B1, `(.L_x_281) ;  /* 0x000000a000017945 */ /* 0x000fe20003800000 */
[----:B------:R-:W-:Y:S01]  /*12090*/  LOP3.LUT R17, R17, 0xfffffffe, RZ, 0xc0, !PT ;  /* 0xfffffffe11117812 */ /* 0x000fe200078ec0ff */
[----:B------:R-:W-:Y:S01]  /*120a0*/  FMUL R220, R219, R16 ;  /* 0x00000010dbdc7220 */ /* 0x000fe20000400000 */
[----:B------:R-:W-:-:S03]  /*120b0*/  ISETP.GT.AND P1, PT, R0, RZ, P3 ;  /* 0x000000ff0000720c */ /* 0x000fc60001f24270 */
[----:B------:R-:W-:-:S05]  /*120c0*/  FFMA R220, R231, R2, R220 ;  /* 0x00000002e7dc7223 */ /* 0x000fca00000000dc */
[----:B------:R-:W-:Y:S02]  /*120d0*/  F2FP.BF16.F32.PACK_AB R220, RZ, R220 ;  /* 0x000000dcffdc723e */ /* 0x000fe400000010ff */
[----:B------:R-:W-:-:S03]  /*120e0*/  @P3 LOP3.LUT R17, R17, 0x1, RZ, 0xfc, !PT ;  /* 0x0000000111113812 */ /* 0x000fc600078efcff */
[----:B------:R0:W-:Y:S01]  /*120f0*/  @P0 STG.E.U16 desc[UR46][R216.64+0x72], R220 ;  /* 0x000072dcd8000986 */ /* 0x0001e2000c10152e */
[----:B------:R-:W-:Y:S05]  /*12100*/  @!P1 BRA `(.L_x_282) ;  /* 0x0000000000049947 */ /* 0x000fea0003800000 */
[----:B------:R0:W5:Y:S02]  /*12110*/  LDG.E.LTC128B.U16 R218, desc[UR46][R22.64+0x80] ;  /* 0x0000802e16da7981 */ /* 0x000164000c1e1520 */
.L_x_282:
[----:B------:R-:W-:Y:S05]  /*12120*/  BSYNC B1 ;  /* 0x0000000000017941 */ /* 0x000fea0003800000 */
.L_x_281:
[----:B0-----:R-:W2:Y:S01]  /*12130*/  LDL.64 R220, [R1+0x100] ;  /* 0x0001000001dc7983 */ /* 0x001ea20000100a00 */
[----:B-----5:R-:W-:Y:S01]  /*12140*/  IMAD.U32 R219, R218, 0x10000, RZ ;  /* 0x00010000dadb7824 */ /* 0x020fe200078e00ff */
[----:B------:R-:W-:Y:S01]  /*12150*/  ISETP.GT.AND P2, PT, R3, 0x41, PT ;  /* 0x000000410300780c */ /* 0x000fe20003f44270 */
[----:B------:R-:W-:Y:S01]  /*12160*/  BSSY B1, `(.L_x_283) ;  /* 0x000000b000017945 */ /* 0x000fe20003800000 */
[----:B------:R-:W-:Y:S01]  /*12170*/  LOP3.LUT R17, R17, 0xfffffffb, RZ, 0xc0, !PT ;  /* 0xfffffffb11117812 */ /* 0x000fe200078ec0ff */
[----:B------:R-:W-:Y:S01]  /*12180*/  FMUL R219, R219, R16 ;  /* 0x00000010dbdb7220 */ /* 0x000fe20000400000 */
[----:B------:R-:W-:-:S03]  /*12190*/  ISETP.GT.AND P0, PT, R0, RZ, P2 ;  /* 0x000000ff0000720c */ /* 0x000fc60001704270 */
[----:B------:R-:W-:Y:S01]  /*121a0*/  FFMA R219, R200, R2, R219 ;  /* 0x00000002c8db7223 */ /* 0x000fe200000000db */
[----:B------:R-:W-:-:S04]  /*121b0*/  PRMT R200, R218, 0x7610, R200 ;  /* 0x00007610dac87816 */ /* 0x000fc800000000c8 */
[----:B------:R-:W-:Y:S02]  /*121c0*/  F2FP.BF16.F32.PACK_AB R219, RZ, R219 ;  /* 0x000000dbffdb723e */ /* 0x000fe400000010ff */
[----:B------:R-:W-:-:S03]  /*121d0*/  @P2 LOP3.LUT R17, R17, 0x4, RZ, 0xfc, !PT ;  /* 0x0000000411112812 */ /* 0x000fc600078efcff */
[----:B--2---:R0:W-:Y:S01]  /*121e0*/  @P1 STG.E.U16 desc[UR46][R220.64+0x80], R219 ;  /* 0x000080dbdc001986 */ /* 0x0041e2000c10152e */
[----:B------:R-:W-:Y:S05]  /*121f0*/  @!P0 BRA `(.L_x_284) ;  /* 0x0000000000048947 */ /* 0x000fea0003800000 */
[----:B------:R2:W5:Y:S02]  /*12200*/  LDG.E.LTC128B.U16 R200, desc[UR46][R22.64+0x82] ;  /* 0x0000822e16c87981 */ /* 0x000564000c1e1520 */
.L_x_284:
[----:B------:R-:W-:Y:S05]  /*12210*/  BSYNC B1 ;  /* 0x0000000000017941 */ /* 0x000fea0003800000 */
.L_x_283:
        /* <DEDUP_REMOVED lines=9> */
.L_x_286:
[----:B------:R-:W-:Y:S05]  /*122b0*/  BSYNC B1 ;  /* 0x0000000000017941 */ /* 0x000fea0003800000 */
.L_x_285:
[----:B-----5:R-:W-:Y:S01]  /*122c0*/  IMAD.U32 R201, R200, 0x10000, RZ ;  /* 0x00010000c8c97824 */ /* 0x020fe200078e00ff */
        /* <DEDUP_REMOVED lines=8> */
.L_x_288:
[----:B------:R-:W-:Y:S05]  /*12350*/  BSYNC B1 ;  /* 0x0000000000017941 */ /* 0x000fea0003800000 */
.L_x_287:
        /* <DEDUP_REMOVED lines=12> */
.L_x_290:
[----:B------:R-:W-:Y:S05]  /*12420*/  BSYNC B1 ;  /* 0x0000000000017941 */ /* 0x000fea0003800000 */
.L_x_289:
[----:B-----5:R-:W-:Y:S01]  /*12430*/  IMAD.U32 R201, R200, 0x10000, RZ ;  /* 0x00010000c8c97824 */ /* 0x020fe200078e00ff */
[----:B------:R-:W-:Y:S01]  /*12440*/  ISETP.GT.AND P4, PT, R3, 0x49, PT ;  /* 0x000000490300780c */ /* 0x000fe20003f84270 */
[----:B------:R-:W-:Y:S02]  /*12450*/  BSSY B1, `(.L_x_291) ;  /* 0x0000008000017945 */ /* 0x000fe40003800000 */
[----:B------:R-:W-:Y:S01]  /*12460*/  FMUL R201, R201, R16 ;  /* 0x00000010c9c97220 */ /* 0x000fe20000400000 */
[----:B------:R-:W-:-:S03]  /*12470*/  ISETP.GT.AND P0, PT, R0, RZ, P4 ;  /* 0x000000ff0000720c */ /* 0x000fc60002704270 */
[----:B------:R-:W-:-:S05]  /*12480*/  FFMA R201, R204, R2, R201 ;  /* 0x00000002ccc97223 */ /* 0x000fca00000000c9 */
[----:B------:R-:W-:-:S05]  /*12490*/  F2FP.BF16.F32.PACK_AB R201, RZ, R201 ;  /* 0x000000c9ffc9723e */ /* 0x000fca00000010ff */
[----:B------:R0:W-:Y:S01]  /*124a0*/  @P1 STG.E.U16 desc[UR46][R220.64+0x90], R201 ;  /* 0x000090c9dc001986 */ /* 0x0001e2000c10152e */
[----:B------:R-:W-:Y:S05]  /*124b0*/  @!P0 BRA `(.L_x_292) ;  /* 0x0000000000048947 */ /* 0x000fea0003800000 */
[----:B------:R0:W5:Y:S02]  /*124c0*/  LDG.E.LTC128B.U16 R200, desc[UR46][R22.64+0x92] ;  /* 0x0000922e16c87981 */ /* 0x000164000c1e1520 */
.L_x_292:
[----:B------:R-:W-:Y:S05]  /*124d0*/  BSYNC B1 ;  /* 0x0000000000017941 */ /* 0x000fea0003800000 */
.L_x_291:
        /* <DEDUP_REMOVED lines=9> */
.L_x_294:
[----:B------:R-:W-:Y:S05]  /*12570*/  BSYNC B1 ;  /* 0x0000000000017941 */ /* 0x000fea0003800000 */
.L_x_293:
        /* <DEDUP_REMOVED lines=9> */
.L_x_296:
[----:B------:R-:W-:Y:S05]  /*12610*/  BSYNC B1 ;  /* 0x0000000000017941 */ /* 0x000fea0003800000 */
.L_x_295:
[----:B0----5:R-:W-:Y:S01]  /*12620*/  IMAD.U32 R201, R200, 0x10000, RZ ;  /* 0x00010000c8c97824 */ /* 0x021fe200078e00ff */
        /* <DEDUP_REMOVED lines=9> */
.L_x_298:
[----:B------:R-:W-:Y:S05]  /*126c0*/  BSYNC B1 ;  /* 0x0000000000017941 */ /* 0x000fea0003800000 */
.L_x_297:
[----:B-----5:R-:W-:Y:S01]  /*126d0*/  IMAD.U32 R201, R200, 0x10000, RZ ;  /* 0x00010000c8c97824 */ /* 0x020fe200078e00ff */
[----:B------:R-:W-:Y:S01]  /*126e0*/  ISETP.GT.AND P2, PT, R3, 0x51, PT ;  /* 0x000000510300780c */ /* 0x000fe20003f44270 */
[----:B------:R-:W-:Y:S02]  /*126f0*/  BSSY B1, `(.L_x_299) ;  /* 0x0000008000017945 */ /* 0x000fe40003800000 */
[----:B------:R-:W-:-:S04]  /*12700*/  FMUL R201, R201, R16 ;  /* 0x00000010c9c97220 */ /* 0x000fc80000400000 */
[----:B------:R-:W-:-:S05]  /*12710*/  FFMA R201, R208, R2, R201 ;  /* 0x00000002d0c97223 */ /* 0x000fca00000000c9 */
[----:B------:R-:W-:-:S05]  /*12720*/  F2FP.BF16.F32.PACK_AB R201, RZ, R201 ;  /* 0x000000c9ffc9723e */ /* 0x000fca00000010ff */
[----:B------:R0:W-:Y:S01]  /*12730*/  @P0 STG.E.U16 desc[UR46][R220.64+0xa0], R201 ;  /* 0x0000a0c9dc000986 */ /* 0x0001e2000c10152e */
[----:B------:R-:W-:-:S13]  /*12740*/  ISETP.GT.AND P0, PT, R0, RZ, P2 ;  /* 0x000000ff0000720c */ /* 0x000fda0001704270 */
[----:B0-----:R-:W-:Y:S05]  /*12750*/  @!P0 BRA `(.L_x_300) ;  /* 0x0000000000048947 */ /* 0x001fea0003800000 */
[----:B------:R0:W5:Y:S02]  /*12760*/  LDG.E.LTC128B.U16 R200, desc[UR46][R22.64+0xa2] ;  /* 0x0000a22e16c87981 */ /* 0x000164000c1e1520 */
.L_x_300:
[----:B------:R-:W-:Y:S05]  /*12770*/  BSYNC B1 ;  /* 0x0000000000017941 */ /* 0x000fea0003800000 */
.L_x_299:
        /* <DEDUP_REMOVED lines=9> */
.L_x_302:
[----:B------:R-:W-:Y:S05]  /*12810*/  BSYNC B1 ;  /* 0x0000000000017941 */ /* 0x000fea0003800000 */
.L_x_301:
        /* <DEDUP_REMOVED lines=9> */
.L_x_304:
[----:B------:R-:W-:Y:S05]  /*128b0*/  BSYNC B1 ;  /* 0x0000000000017941 */ /* 0x000fea0003800000 */
.L_x_303:
        /* <DEDUP_REMOVED lines=10> */
.L_x_306:
[----:B------:R-:W-:Y:S05]  /*12960*/  BSYNC B1 ;  /* 0x0000000000017941 */ /* 0x000fea0003800000 */
.L_x_305:
[----:B-----5:R-:W-:Y:S01]  /*12970*/  IMAD.U32 R201, R200, 0x10000, RZ ;  /* 0x00010000c8c97824 */ /* 0x020fe200078e00ff */
[----:B------:R-:W-:Y:S03]  /*12980*/  BSSY B1, `(.L_x_307) ;  /* 0x0000009000017945 */ /* 0x000fe60003800000 */
[----:B------:R-:W-:-:S04]  /*12990*/  FMUL R201, R201, R16 ;  /* 0x00000010c9c97220 */ /* 0x000fc80000400000 */
[----:B------:R-:W-:-:S05]  /*129a0*/  FFMA R201, R212, R2, R201 ;  /* 0x00000002d4c97223 */ /* 0x000fca00000000c9 */
[----:B------:R-:W-:-:S05]  /*129b0*/  F2FP.BF16.F32.PACK_AB R201, RZ, R201 ;  /* 0x000000c9ffc9723e */ /* 0x000fca00000010ff */
[----:B------:R0:W-:Y:S01]  /*129c0*/  @P0 STG.E.U16 desc[UR46][R220.64+0xb0], R201 ;  /* 0x0000b0c9dc000986 */ /* 0x0001e2000c10152e */
[----:B------:R-:W-:-:S04]  /*129d0*/  ISETP.GT.AND P0, PT, R3, 0x59, PT ;  /* 0x000000590300780c */ /* 0x000fc80003f04270 */
[----:B------:R-:W-:-:S13]  /*129e0*/  ISETP.GT.AND P5, PT, R0, RZ, P0 ;  /* 0x000000ff0000720c */ /* 0x000fda00007a4270 */
[----:B0-----:R-:W-:Y:S05]  /*129f0*/  @!P5 BRA `(.L_x_308) ;  /* 0x000000000004d947 */ /* 0x001fea0003800000 */
[----:B------:R0:W5:Y:S02]  /*12a00*/  LDG.E.LTC128B.U16 R200, desc[UR46][R22.64+0xb2] ;  /* 0x0000b22e16c87981 */ /* 0x000164000c1e1520 */
.L_x_308:
[----:B------:R-:W-:Y:S05]  /*12a10*/  BSYNC B1 ;  /* 0x0000000000017941 */ /* 0x000fea0003800000 */
.L_x_307:
        /* <DEDUP_REMOVED lines=9> */
.L_x_310:
[----:B------:R-:W-:Y:S05]  /*12ab0*/  BSYNC B1 ;  /* 0x0000000000017941 */ /* 0x000fea0003800000 */
.L_x_309:
        /* <DEDUP_REMOVED lines=9> */
.L_x_312:
[----:B------:R-:W-:Y:S05]  /*12b50*/  BSYNC B1 ;  /* 0x0000000000017941 */ /* 0x000fea0003800000 */
.L_x_311:
[----:B-----5:R-:W-:Y:S01]  /*12b60*/  IMAD.U32 R201, R200, 0x10000, RZ ;  /* 0x00010000c8c97824 */ /* 0x020fe200078e00ff */
[----:B------:R-:W-:Y:S03]  /*12b70*/  BSSY B1, `(.L_x_313) ;  /* 0x0000009000017945 */ /* 0x000fe60003800000 */
        /* <DEDUP_REMOVED lines=8> */
.L_x_314:
[----:B------:R-:W-:Y:S05]  /*12c00*/  BSYNC B1 ;  /* 0x0000000000017941 */ /* 0x000fea0003800000 */
.L_x_313:
[----:B------:R-:W2:Y:S01]  /*12c10*/  LDL.64 R204, [R1+0x140] ;  /* 0x0001400001cc7983 */ /* 0x000ea20000100a00 */
[----:B-----5:R-:W-:Y:S01]  /*12c20*/  IMAD.U32 R201, R200, 0x10000, RZ ;  /* 0x00010000c8c97824 */ /* 0x020fe200078e00ff */
[----:B------:R-:W-:Y:S03]  /*12c30*/  BSSY B1, `(.L_x_315) ;  /* 0x0000009000017945 */ /* 0x000fe60003800000 */
[----:B------:R-:W-:-:S04]  /*12c40*/  FMUL R201, R201, R16 ;  /* 0x00000010c9c97220 */ /* 0x000fc80000400000 */
[----:B------:R-:W-:-:S05]  /*12c50*/  FFMA R201, R184, R2, R201 ;  /* 0x00000002b8c97223 */ /* 0x000fca00000000c9 */
[----:B------:R-:W-:-:S05]  /*12c60*/  F2FP.BF16.F32.PACK_AB R201, RZ, R201 ;  /* 0x000000c9ffc9723e */ /* 0x000fca00000010ff */
[----:B--2---:R2:W-:Y:S01]  /*12c70*/  @P5 STG.E.U16 desc[UR46][R204.64+0x80], R201 ;  /* 0x000080c9cc005986 */ /* 0x0045e2000c10152e */
[----:B------:R-:W-:-:S04]  /*12c80*/  LOP3.LUT P5, RZ, R17, 0x4, RZ, 0xc0, !PT ;  /* 0x0000000411ff7812 */ /* 0x000fc800078ac0ff */
[----:B------:R-:W-:-:S13]  /*12c90*/  ISETP.GT.AND P5, PT, R0, 0x80, P5 ;  /* 0x000000800000780c */ /* 0x000fda0002fa4270 */
[----:B--2---:R-:W-:Y:S05]  /*12ca0*/  @!P5 BRA `(.L_x_316) ;  /* 0x000000000004d947 */ /* 0x004fea0003800000 */
[----:B------:R2:W5:Y:S02]  /*12cb0*/  LDG.E.LTC128B.U16 R200, desc[UR46][R18.64+0x82] ;  /* 0x0000822e12c87981 */ /* 0x000564000c1e1520 */
.L_x_316:
[----:B------:R-:W-:Y:S05]  /*12cc0*/  BSYNC B1 ;  /* 0x0000000000017941 */ /* 0x000fea0003800000 */
.L_x_315:
        /* <DEDUP_REMOVED lines=10> */
.L_x_318:
[----:B------:R-:W-:Y:S05]  /*12d70*/  BSYNC B1 ;  /* 0x0000000000017941 */ /* 0x000fea0003800000 */
.L_x_317:
        /* <DEDUP_REMOVED lines=11> */
.L_x_320:
[----:B------:R-:W-:Y:S05]  /*12e30*/  BSYNC B1 ;  /* 0x0000000000017941 */ /* 0x000fea0003800000 */
.L_x_319:
        /* <DEDUP_REMOVED lines=9> */
.L_x_322:
[----:B------:R-:W-:Y:S05]  /*12ed0*/  BSYNC B1 ;  /* 0x0000000000017941 */ /* 0x000fea0003800000 */
.L_x_321:
        /* <DEDUP_REMOVED lines=9> */
.L_x_324:
[----:B------:R-:W-:Y:S05]  /*12f70*/  BSYNC B1 ;  /* 0x0000000000017941 */ /* 0x000fea0003800000 */
.L_x_323:
        /* <DEDUP_REMOVED lines=9> */
.L_x_326:
[----:B------:R-:W-:Y:S05]  /*13010*/  BSYNC B1 ;  /* 0x0000000000017941 */ /* 0x000fea0003800000 */
.L_x_325:
        /* <DEDUP_REMOVED lines=9> */
.L_x_328:
[----:B------:R-:W-:Y:S05]  /*130b0*/  BSYNC B1 ;  /* 0x0000000000017941 */ /* 0x000fea0003800000 */
.L_x_327:
        /* <DEDUP_REMOVED lines=9> */
.L_x_330:
[----:B------:R-:W-:Y:S05]  /*13150*/  BSYNC B1 ;  /* 0x0000000000017941 */ /* 0x000fea0003800000 */
.L_x_329:
        /* <DEDUP_REMOVED lines=9> */
.L_x_332:
[----:B------:R-:W-:Y:S05]  /*131f0*/  BSYNC B1 ;  /* 0x0000000000017941 */ /* 0x000fea0003800000 */
.L_x_331:
        /* <DEDUP_REMOVED lines=9> */
.L_x_334:
[----:B------:R-:W-:Y:S05]  /*13290*/  BSYNC B1 ;  /* 0x0000000000017941 */ /* 0x000fea0003800000 */
.L_x_333:
        /* <DEDUP_REMOVED lines=9> */
.L_x_336:
[----:B------:R-:W-:Y:S05]  /*13330*/  BSYNC B1 ;  /* 0x0000000000017941 */ /* 0x000fea0003800000 */
.L_x_335:
        /* <DEDUP_REMOVED lines=9> */
.L_x_338:
[----:B------:R-:W-:Y:S05]  /*133d0*/  BSYNC B1 ;  /* 0x0000000000017941 */ /* 0x000fea0003800000 */
.L_x_337:
        /* <DEDUP_REMOVED lines=9> */
.L_x_340:
[----:B------:R-:W-:Y:S05]  /*13470*/  BSYNC B1 ;  /* 0x0000000000017941 */ /* 0x000fea0003800000 */
.L_x_339:
        /* <DEDUP_REMOVED lines=9> */
.L_x_342:
[----:B------:R-:W-:Y:S05]  /*13510*/  BSYNC B1 ;  /* 0x0000000000017941 */ /* 0x000fea0003800000 */
.L_x_341:
        /* <DEDUP_REMOVED lines=9> */
.L_x_344:
[----:B------:R-:W-:Y:S05]  /*135b0*/  BSYNC B1 ;  /* 0x0000000000017941 */ /* 0x000fea0003800000 */
.L_x_343:
        /* <DEDUP_REMOVED lines=10> */
.L_x_346:
[----:B------:R-:W-:Y:S05]  /*13660*/  BSYNC B1 ;  /* 0x0000000000017941 */ /* 0x000fea0003800000 */
.L_x_345:
        /* <DEDUP_REMOVED lines=10> */
.L_x_348:
[----:B------:R-:W-:Y:S05]  /*13710*/  BSYNC B1 ;  /* 0x0000000000017941 */ /* 0x000fea0003800000 */
.L_x_347:
        /* <DEDUP_REMOVED lines=10> */
.L_x_350:
[----:B------:R-:W-:Y:S05]  /*137c0*/  BSYNC B1 ;  /* 0x0000000000017941 */ /* 0x000fea0003800000 */
.L_x_349:
        /* <DEDUP_REMOVED lines=10> */
.L_x_352:
[----:B------:R-:W-:Y:S05]  /*13870*/  BSYNC B1 ;  /* 0x0000000000017941 */ /* 0x000fea0003800000 */
.L_x_351:
        /* <DEDUP_REMOVED lines=9> */
.L_x_354:
[----:B------:R-:W-:Y:S05]  /*13910*/  BSYNC B1 ;  /* 0x0000000000017941 */ /* 0x000fea0003800000 */
.L_x_353:
        /* <DEDUP_REMOVED lines=9> */
.L_x_356:
[----:B------:R-:W-:Y:S05]  /*139b0*/  BSYNC B1 ;  /* 0x0000000000017941 */ /* 0x000fea0003800000 */
.L_x_355:
        /* <DEDUP_REMOVED lines=9> */
.L_x_358:
[----:B------:R-:W-:Y:S05]  /*13a50*/  BSYNC B1 ;  /* 0x0000000000017941 */ /* 0x000fea0003800000 */
.L_x_357:
        /* <DEDUP_REMOVED lines=9> */
.L_x_360:
[----:B------:R-:W-:Y:S05]  /*13af0*/  BSYNC B1 ;  /* 0x0000000000017941 */ /* 0x000fea0003800000 */
.L_x_359:
        /* <DEDUP_REMOVED lines=9> */
.L_x_362:
[----:B------:R-:W-:Y:S05]  /*13b90*/  BSYNC B1 ;  /* 0x0000000000017941 */ /* 0x000fea0003800000 */
.L_x_361:
        /* <DEDUP_REMOVED lines=9> */
.L_x_364:
[----:B------:R-:W-:Y:S05]  /*13c30*/  BSYNC B1 ;  /* 0x0000000000017941 */ /* 0x000fea0003800000 */
.L_x_363:
        /* <DEDUP_REMOVED lines=9> */
.L_x_366:
[----:B------:R-:W-:Y:S05]  /*13cd0*/  BSYNC B1 ;  /* 0x0000000000017941 */ /* 0x000fea0003800000 */
.L_x_365:
        /* <DEDUP_REMOVED lines=9> */
.L_x_368:
[----:B------:R-:W-:Y:S05]  /*13d70*/  BSYNC B1 ;  /* 0x0000000000017941 */ /* 0x000fea0003800000 */
.L_x_367:
        /* <DEDUP_REMOVED lines=9> */
.L_x_370:
[----:B------:R-:W-:Y:S05]  /*13e10*/  BSYNC B1 ;  /* 0x0000000000017941 */ /* 0x000fea0003800000 */
.L_x_369:
        /* <DEDUP_REMOVED lines=9> */
.L_x_372:
[----:B------:R-:W-:Y:S05]  /*13eb0*/  BSYNC B1 ;  /* 0x0000000000017941 */ /* 0x000fea0003800000 */
.L_x_371:
        /* <DEDUP_REMOVED lines=9> */
.L_x_374:
[----:B------:R-:W-:Y:S05]  /*13f50*/  BSYNC B1 ;  /* 0x0000000000017941 */ /* 0x000fea0003800000 */
.L_x_373:
        /* <DEDUP_REMOVED lines=9> */
.L_x_376:
[----:B------:R-:W-:Y:S05]  /*13ff0*/  BSYNC B1 ;  /* 0x0000000000017941 */ /* 0x000fea0003800000 */
.L_x_375:
        /* <DEDUP_REMOVED lines=10> */
.L_x_378:
[----:B------:R-:W-:Y:S05]  /*140a0*/  BSYNC B1 ;  /* 0x0000000000017941 */ /* 0x000fea0003800000 */
.L_x_377:
        /* <DEDUP_REMOVED lines=10> */
.L_x_380:
[----:B------:R-:W-:Y:S05]  /*14150*/  BSYNC B1 ;  /* 0x0000000000017941 */ /* 0x000fea0003800000 */
.L_x_379:
        /* <DEDUP_REMOVED lines=10> */
.L_x_382:
[----:B------:R-:W-:Y:S05]  /*14200*/  BSYNC B1 ;  /* 0x0000000000017941 */ /* 0x000fea0003800000 */
.L_x_381:
        /* <DEDUP_REMOVED lines=10> */
.L_x_384:
[----:B------:R-:W-:Y:S05]  /*142b0*/  BSYNC B1 ;  /* 0x0000000000017941 */ /* 0x000fea0003800000 */
.L_x_383:
        /* <DEDUP_REMOVED lines=9> */
.L_x_386:
[----:B------:R-:W-:Y:S05]  /*14350*/  BSYNC B1 ;  /* 0x0000000000017941 */ /* 0x000fea0003800000 */
.L_x_385:
        /* <DEDUP_REMOVED lines=9> */
.L_x_388:
[----:B------:R-:W-:Y:S05]  /*143f0*/  BSYNC B1 ;  /* 0x0000000000017941 */ /* 0x000fea0003800000 */
.L_x_387:
        /* <DEDUP_REMOVED lines=9> */
.L_x_390:
[----:B------:R-:W-:Y:S05]  /*14490*/  BSYNC B1 ;  /* 0x0000000000017941 */ /* 0x000fea0003800000 */
.L_x_389:
        /* <DEDUP_REMOVED lines=9> */
.L_x_392:
[----:B------:R-:W-:Y:S05]  /*14530*/  BSYNC B1 ;  /* 0x0000000000017941 */ /* 0x000fea0003800000 */
.L_x_391:
        /* <DEDUP_REMOVED lines=9> */
.L_x_394:
[----:B------:R-:W-:Y:S05]  /*145d0*/  BSYNC B1 ;  /* 0x0000000000017941 */ /* 0x000fea0003800000 */
.L_x_393:
        /* <DEDUP_REMOVED lines=9> */
.L_x_396:
[----:B------:R-:W-:Y:S05]  /*14670*/  BSYNC B1 ;  /* 0x0000000000017941 */ /* 0x000fea0003800000 */
.L_x_395:
        /* <DEDUP_REMOVED lines=9> */
.L_x_398:
[----:B------:R-:W-:Y:S05]  /*14710*/  BSYNC B1 ;  /* 0x0000000000017941 */ /* 0x000fea0003800000 */
.L_x_397:
        /* <DEDUP_REMOVED lines=9> */
.L_x_400:
[----:B------:R-:W-:Y:S05]  /*147b0*/  BSYNC B1 ;  /* 0x0000000000017941 */ /* 0x000fea0003800000 */
.L_x_399:
        /* <DEDUP_REMOVED lines=9> */
.L_x_402:
[----:B------:R-:W-:Y:S05]  /*14850*/  BSYNC B1 ;  /* 0x0000000000017941 */ /* 0x000fea0003800000 */
.L_x_401:
        /* <DEDUP_REMOVED lines=9> */
.L_x_404:
[----:B------:R-:W-:Y:S05]  /*148f0*/  BSYNC B1 ;  /* 0x0000000000017941 */ /* 0x000fea0003800000 */
.L_x_403:
        /* <DEDUP_REMOVED lines=9> */
.L_x_406:
[----:B------:R-:W-:Y:S05]  /*14990*/  BSYNC B1 ;  /* 0x0000000000017941 */ /* 0x000fea0003800000 */
.L_x_405:
        /* <DEDUP_REMOVED lines=9> */
.L_x_408:
[----:B------:R-:W-:Y:S05]  /*14a30*/  BSYNC B1 ;  /* 0x0000000000017941 */ /* 0x000fea0003800000 */
.L_x_407:
[----:B0----5:R-:W-:Y:S01]  /*14a40*/  IMAD.U32 R153, R200, 0x10000, RZ ;  /* 0x00010000c8997824 */ /* 0x021fe200078e00ff */
[----:B------:R-:W-:Y:S01]  /*14a50*/  ISETP.GT.AND P3, PT, R3, 0x60, PT ;  /* 0x000000600300780c */ /* 0x000fe20003f64270 */
[----:B------:R-:W-:Y:S02]  /*14a60*/  BSSY B1, `(.L_x_409) ;  /* 0x0000009000017945 */ /* 0x000fe40003800000 */
[----:B------:R-:W-:Y:S01]  /*14a70*/  FMUL R152, R153, R16 ;  /* 0x0000001099987220 */ /* 0x000fe20000400000 */
[----:B------:R-:W-:-:S03]  /*14a80*/  ISETP.GT.AND P1, PT, R0, RZ, P3 ;  /* 0x000000ff0000720c */ /* 0x000fc60001f24270 */
[----:B------:R-:W-:-:S05]  /*14a90*/  FFMA R152, R167, R2, R152 ;  /* 0x00000002a7987223 */ /* 0x000fca0000000098 */
[----:B------:R-:W-:Y:S02]  /*14aa0*/  F2FP.BF16.F32.PACK_AB R153, RZ, R152 ;  /* 0x00000098ff99723e */ /* 0x000fe400000010ff */
[----:B------:R-:W-:-:S03]  /*14ab0*/  P2R R152, PR, RZ, 0x8 ;  /* 0x00000008ff987803 */ /* 0x000fc60000000000 */
[----:B------:R0:W-:Y:S01]  /*14ac0*/  @P0 STG.E.U16 desc[UR46][R216.64+0xb2], R153 ;  /* 0x0000b299d8000986 */ /* 0x0001e2000c10152e */
[----:B------:R-:W-:Y:S05]  /*14ad0*/  @!P1 BRA `(.L_x_410) ;  /* 0x0000000000049947 */ /* 0x000fea0003800000 */
[----:B------:R0:W5:Y:S02]  /*14ae0*/  LDG.E.LTC128B.U16 R200, desc[UR46][R22.64+0xc0] ;  /* 0x0000c02e16c87981 */ /* 0x000164000c1e1520 */
.L_x_410:
[----:B------:R-:W-:Y:S05]  /*14af0*/  BSYNC B1 ;  /* 0x0000000000017941 */ /* 0x000fea0003800000 */
.L_x_409:
[----:B0----5:R-:W-:Y:S01]  /*14b00*/  IMAD.U32 R153, R200, 0x10000, RZ ;  /* 0x00010000c8997824 */ /* 0x021fe200078e00ff */
[----:B------:R-:W-:Y:S01]  /*14b10*/  ISETP.GT.AND P2, PT, R3, 0x61, PT ;  /* 0x000000610300780c */ /* 0x000fe20003f44270 */
[----:B------:R-:W-:Y:S02]  /*14b20*/  BSSY B1, `(.L_x_411) ;  /* 0x0000009000017945 */ /* 0x000fe40003800000 */
[----:B------:R-:W-:Y:S01]  /*14b30*/  FMUL R153, R153, R16 ;  /* 0x0000001099997220 */ /* 0x000fe20000400000 */
[----:B------:R-:W-:Y:S02]  /*14b40*/  ISETP.GT.AND P0, PT, R0, RZ, P2 ;  /* 0x000000ff0000720c */ /* 0x000fe40001704270 */
[----:B------:R-:W-:Y:S01]  /*14b50*/  P2R R154, PR, RZ, 0x4 ;  /* 0x00000004ff9a7803 */ /* 0x000fe20000000000 */
[----:B------:R-:W-:-:S05]  /*14b60*/  FFMA R153, R136, R2, R153 ;  /* 0x0000000288997223 */ /* 0x000fca0000000099 */
[----:B------:R-:W-:-:S05]  /*14b70*/  F2FP.BF16.F32.PACK_AB R153, RZ, R153 ;  /* 0x00000099ff99723e */ /* 0x000fca00000010ff */
[----:B------:R0:W-:Y:S01]  /*14b80*/  @P1 STG.E.U16 desc[UR46][R220.64+0xc0], R153 ;  /* 0x0000c099dc001986 */ /* 0x0001e2000c10152e */
[----:B------:R-:W-:Y:S05]  /*14b90*/  @!P0 BRA `(.L_x_412) ;  /* 0x0000000000048947 */ /* 0x000fea0003800000 */
[----:B------:R0:W5:Y:S02]  /*14ba0*/  LDG.E.LTC128B.U16 R200, desc[UR46][R22.64+0xc2] ;  /* 0x0000c22e16c87981 */ /* 0x000164000c1e1520 */
.L_x_412:
[----:B------:R-:W-:Y:S05]  /*14bb0*/  BSYNC B1 ;  /* 0x0000000000017941 */ /* 0x000fea0003800000 */
.L_x_411:
        /* <DEDUP_REMOVED lines=9> */
.L_x_414:
[----:B------:R-:W-:Y:S05]  /*14c50*/  BSYNC B1 ;  /* 0x0000000000017941 */ /* 0x000fea0003800000 */
.L_x_413:
        /* <DEDUP_REMOVED lines=9> */
.L_x_416:
[----:B------:R-:W-:Y:S05]  /*14cf0*/  BSYNC B1 ;  /* 0x0000000000017941 */ /* 0x000fea0003800000 */
.L_x_415:
        /* <DEDUP_REMOVED lines=10> */
.L_x_418:
[----:B------:R-:W-:Y:S05]  /*14da0*/  BSYNC B1 ;  /* 0x0000000000017941 */ /* 0x000fea0003800000 */
.L_x_417:
        /* <DEDUP_REMOVED lines=10> */
.L_x_420:
[----:B------:R-:W-:Y:S05]  /*14e50*/  BSYNC B1 ;  /* 0x0000000000017941 */ /* 0x000fea0003800000 */
.L_x_419:
        /* <DEDUP_REMOVED lines=9> */
.L_x_422:
[----:B------:R-:W-:Y:S05]  /*14ef0*/  BSYNC B1 ;  /* 0x0000000000017941 */ /* 0x000fea0003800000 */
.L_x_421:
        /* <DEDUP_REMOVED lines=9> */
.L_x_424:
[----:B------:R-:W-:Y:S05]  /*14f90*/  BSYNC B1 ;  /* 0x0000000000017941 */ /* 0x000fea0003800000 */
.L_x_423:
        /* <DEDUP_REMOVED lines=10> */
.L_x_426:
[----:B------:R-:W-:Y:S05]  /*15040*/  BSYNC B1 ;  /* 0x0000000000017941 */ /* 0x000fea0003800000 */
.L_x_425:
        /* <DEDUP_REMOVED lines=10> */
.L_x_428:
[----:B------:R-:W-:Y:S05]  /*150f0*/  BSYNC B1 ;  /* 0x0000000000017941 */ /* 0x000fea0003800000 */
.L_x_427:
        /* <DEDUP_REMOVED lines=9> */
.L_x_430:
[----:B------:R-:W-:Y:S05]  /*15190*/  BSYNC B1 ;  /* 0x0000000000017941 */ /* 0x000fea0003800000 */
.L_x_429:
        /* <DEDUP_REMOVED lines=9> */
.L_x_432:
[----:B------:R-:W-:Y:S05]  /*15230*/  BSYNC B1 ;  /* 0x0000000000017941 */ /* 0x000fea0003800000 */
.L_x_431:
        /* <DEDUP_REMOVED lines=10> */
.L_x_434:
[----:B------:R-:W-:Y:S05]  /*152e0*/  BSYNC B1 ;  /* 0x0000000000017941 */ /* 0x000fea0003800000 */
.L_x_433:
        /* <DEDUP_REMOVED lines=10> */
.L_x_436:
[----:B------:R-:W-:Y:S05]  /*15390*/  BSYNC B1 ;  /* 0x0000000000017941 */ /* 0x000fea0003800000 */
.L_x_435:
        /* <DEDUP_REMOVED lines=9> */
.L_x_438:
[----:B------:R-:W-:Y:S05]  /*15430*/  BSYNC B1 ;  /* 0x0000000000017941 */ /* 0x000fea0003800000 */
.L_x_437:
        /* <DEDUP_REMOVED lines=9> */
.L_x_440:
[----:B------:R-:W-:Y:S05]  /*154d0*/  BSYNC B1 ;  /* 0x0000000000017941 */ /* 0x000fea0003800000 */
.L_x_439:
[----:B-----5:R-:W-:Y:S01]  /*154e0*/  IMAD.U32 R137, R200, 0x10000, RZ ;  /* 0x00010000c8897824 */ /* 0x020fe200078e00ff */
[----:B------:R-:W-:Y:S03]  /*154f0*/  BSSY B1, `(.L_x_441) ;  /* 0x0000009000017945 */ /* 0x000fe60003800000 */
[----:B------:R-:W-:-:S04]  /*15500*/  FMUL R136, R137, R16 ;  /* 0x0000001089887220 */ /* 0x000fc80000400000 */
[----:B------:R-:W-:-:S05]  /*15510*/  FFMA R136, R151, R2, R136 ;  /* 0x0000000297887223 */ /* 0x000fca0000000088 */
[----:B------:R-:W-:-:S05]  /*15520*/  F2FP.BF16.F32.PACK_AB R136, RZ, R136 ;  /* 0x00000088ff88723e */ /* 0x000fca00000010ff */
[----:B------:R0:W-:Y:S01]  /*15530*/  @P5 STG.E.U16 desc[UR46][R4.64+0xf2], R136 ;  /* 0x0000f28804005986 */ /* 0x0001e2000c10152e */
[----:B------:R-:W-:-:S04]  /*15540*/  ISETP.NE.AND P5, PT, R152, RZ, PT ;  /* 0x000000ff9800720c */ /* 0x000fc80003fa5270 */
[----:B------:R-:W-:-:S13]  /*15550*/  ISETP.GT.AND P5, PT, R0, 0x80, P5 ;  /* 0x000000800000780c */ /* 0x000fda0002fa4270 */
[----:B0-----:R-:W-:Y:S05]  /*15560*/  @!P5 BRA `(.L_x_442) ;  /* 0x000000000004d947 */ /* 0x001fea0003800000 */
[----:B------:R0:W5:Y:S02]  /*15570*/  LDG.E.LTC128B.U16 R200, desc[UR46][R18.64+0xc0] ;  /* 0x0000c02e12c87981 */ /* 0x000164000c1e1520 */
.L_x_442:
[----:B------:R-:W-:Y:S05]  /*15580*/  BSYNC B1 ;  /* 0x0000000000017941 */ /* 0x000fea0003800000 */
.L_x_441:
        /* <DEDUP_REMOVED lines=10> */
.L_x_444:
[----:B------:R-:W-:Y:S05]  /*15630*/  BSYNC B1 ;  /* 0x0000000000017941 */ /* 0x000fea0003800000 */
.L_x_443:
        /* <DEDUP_REMOVED lines=10> */
.L_x_446:
[----:B------:R-:W-:Y:S05]  /*156e0*/  BSYNC B1 ;  /* 0x0000000000017941 */ /* 0x000fea0003800000 */
.L_x_445:
        /* <DEDUP_REMOVED lines=10> */
.L_x_448:
[----:B------:R-:W-:Y:S05]  /*15790*/  BSYNC B1 ;  /* 0x0000000000017941 */ /* 0x000fea0003800000 */
.L_x_447:
        /* <DEDUP_REMOVED lines=9> */
.L_x_450:
[----:B------:R-:W-:Y:S05]  /*15830*/  BSYNC B1 ;  /* 0x0000000000017941 */ /* 0x000fea0003800000 */
.L_x_449:
        /* <DEDUP_REMOVED lines=9> */
.L_x_452:
[----:B------:R-:W-:Y:S05]  /*158d0*/  BSYNC B1 ;  /* 0x0000000000017941 */ /* 0x000fea0003800000 */
.L_x_451:
        /* <DEDUP_REMOVED lines=9> */
.L_x_454:
[----:B------:R-:W-:Y:S05]  /*15970*/  BSYNC B1 ;  /* 0x0000000000017941 */ /* 0x000fea0003800000 */
.L_x_453:
        /* <DEDUP_REMOVED lines=9> */
.L_x_456:
[----:B------:R-:W-:Y:S05]  /*15a10*/  BSYNC B1 ;  /* 0x0000000000017941 */ /* 0x000fea0003800000 */
.L_x_455:
        /* <DEDUP_REMOVED lines=9> */
.L_x_458:
[----:B------:R-:W-:Y:S05]  /*15ab0*/  BSYNC B1 ;  /* 0x0000000000017941 */ /* 0x000fea0003800000 */
.L_x_457:
        /* <DEDUP_REMOVED lines=9> */
.L_x_460:
[----:B------:R-:W-:Y:S05]  /*15b50*/  BSYNC B1 ;  /* 0x0000000000017941 */ /* 0x000fea0003800000 */
.L_x_459:
        /* <DEDUP_REMOVED lines=9> */
.L_x_462:
[----:B------:R-:W-:Y:S05]  /*15bf0*/  BSYNC B1 ;  /* 0x0000000000017941 */ /* 0x000fea0003800000 */
.L_x_461:
        /* <DEDUP_REMOVED lines=9> */
.L_x_464:
[----:B------:R-:W-:Y:S05]  /*15c90*/  BSYNC B1 ;  /* 0x0000000000017941 */ /* 0x000fea0003800000 */
.L_x_463:
        /* <DEDUP_REMOVED lines=9> */
.L_x_466:
[----:B------:R-:W-:Y:S05]  /*15d30*/  BSYNC B1 ;  /* 0x0000000000017941 */ /* 0x000fea0003800000 */
.L_x_465:
        /* <DEDUP_REMOVED lines=9> */
.L_x_468:
[----:B------:R-:W-:Y:S05]  /*15dd0*/  BSYNC B1 ;  /* 0x0000000000017941 */ /* 0x000fea0003800000 */
.L_x_467:
        /* <DEDUP_REMOVED lines=9> */
.L_x_470:
[----:B------:R-:W-:Y:S05]  /*15e70*/  BSYNC B1 ;  /* 0x0000000000017941 */ /* 0x000fea0003800000 */
.L_x_469:
        /* <DEDUP_REMOVED lines=9> */
.L_x_472:
[----:B------:R-:W-:Y:S05]  /*15f10*/  BSYNC B1 ;  /* 0x0000000000017941 */ /* 0x000fea0003800000 */
.L_x_471:
        /* <DEDUP_REMOVED lines=10> */
.L_x_474:
[----:B------:R-:W-:Y:S05]  /*15fc0*/  BSYNC B1 ;  /* 0x0000000000017941 */ /* 0x000fea0003800000 */
.L_x_473:
        /* <DEDUP_REMOVED lines=10> */
.L_x_476:
[----:B------:R-:W-:Y:S05]  /*16070*/  BSYNC B1 ;  /* 0x0000000000017941 */ /* 0x000fea0003800000 */
.L_x_475:
        /* <DEDUP_REMOVED lines=10> */
.L_x_478:
[----:B------:R-:W-:Y:S05]  /*16120*/  BSYNC B1 ;  /* 0x0000000000017941 */ /* 0x000fea0003800000 */
.L_x_477:
        /* <DEDUP_REMOVED lines=10> */
.L_x_480:
[----:B------:R-:W-:Y:S05]  /*161d0*/  BSYNC B1 ;  /* 0x0000000000017941 */ /* 0x000fea0003800000 */
.L_x_479:
        /* <DEDUP_REMOVED lines=9> */
.L_x_482:
[----:B------:R-:W-:Y:S05]  /*16270*/  BSYNC B1 ;  /* 0x0000000000017941 */ /* 0x000fea0003800000 */
.L_x_481:
        /* <DEDUP_REMOVED lines=9> */
.L_x_484:
[----:B------:R-:W-:Y:S05]  /*16310*/  BSYNC B1 ;  /* 0x0000000000017941 */ /* 0x000fea0003800000 */
.L_x_483:
        /* <DEDUP_REMOVED lines=9> */
.L_x_486:
[----:B------:R-:W-:Y:S05]  /*163b0*/  BSYNC B1 ;  /* 0x0000000000017941 */ /* 0x000fea0003800000 */
.L_x_485:
        /* <DEDUP_REMOVED lines=9> */
.L_x_488:
[----:B------:R-:W-:Y:S05]  /*16450*/  BSYNC B1 ;  /* 0x0000000000017941 */ /* 0x000fea0003800000 */
.L_x_487:
        /* <DEDUP_REMOVED lines=9> */
.L_x_490:
[----:B------:R-:W-:Y:S05]  /*164f0*/  BSYNC B1 ;  /* 0x0000000000017941 */ /* 0x000fea0003800000 */
.L_x_489:
        /* <DEDUP_REMOVED lines=9> */
.L_x_492:
[----:B------:R-:W-:Y:S05]  /*16590*/  BSYNC B1 ;  /* 0x0000000000017941 */ /* 0x000fea0003800000 */
.L_x_491:
        /* <DEDUP_REMOVED lines=9> */
.L_x_494:
[----:B------:R-:W-:Y:S05]  /*16630*/  BSYNC B1 ;  /* 0x0000000000017941 */ /* 0x000fea0003800000 */
.L_x_493:
        /* <DEDUP_REMOVED lines=9> */
.L_x_496:
[----:B------:R-:W-:Y:S05]  /*166d0*/  BSYNC B1 ;  /* 0x0000000000017941 */ /* 0x000fea0003800000 */
.L_x_495:
        /* <DEDUP_REMOVED lines=9> */
.L_x_498:
[----:B------:R-:W-:Y:S05]  /*16770*/  BSYNC B1 ;  /* 0x0000000000017941 */ /* 0x000fea0003800000 */
.L_x_497:
        /* <DEDUP_REMOVED lines=9> */
.L_x_500:
[----:B------:R-:W-:Y:S05]  /*16810*/  BSYNC B1 ;  /* 0x0000000000017941 */ /* 0x000fea0003800000 */
.L_x_499:
        /* <DEDUP_REMOVED lines=9> */
.L_x_502:
[----:B------:R-:W-:Y:S05]  /*168b0*/  BSYNC B1 ;  /* 0x0000000000017941 */ /* 0x000fea0003800000 */
.L_x_501:
        /* <DEDUP_REMOVED lines=9> */
.L_x_504:
[----:B------:R-:W-:Y:S05]  /*16950*/  BSYNC B1 ;  /* 0x0000000000017941 */ /* 0x000fea0003800000 */
.L_x_503:
        /* <DEDUP_REMOVED lines=10> */
.L_x_506:
[----:B------:R-:W-:Y:S05]  /*16a00*/  BSYNC B1 ;  /* 0x0000000000017941 */ /* 0x000fea0003800000 */
.L_x_505:
        /* <DEDUP_REMOVED lines=10> */
.L_x_508:
[----:B------:R-:W-:Y:S05]  /*16ab0*/  BSYNC B1 ;  /* 0x0000000000017941 */ /* 0x000fea0003800000 */
.L_x_507:
        /* <DEDUP_REMOVED lines=10> */
.L_x_510:
[----:B------:R-:W-:Y:S05]  /*16b60*/  BSYNC B1 ;  /* 0x0000000000017941 */ /* 0x000fea0003800000 */
.L_x_509:
        /* <DEDUP_REMOVED lines=10> */
.L_x_512:
[----:B------:R-:W-:Y:S05]  /*16c10*/  BSYNC B1 ;  /* 0x0000000000017941 */ /* 0x000fea0003800000 */
.L_x_511:
        /* <DEDUP_REMOVED lines=9> */
.L_x_514:
[----:B------:R-:W-:Y:S05]  /*16cb0*/  BSYNC B1 ;  /* 0x0000000000017941 */ /* 0x000fea0003800000 */
.L_x_513:
        /* <DEDUP_REMOVED lines=9> */
.L_x_516:
[----:B------:R-:W-:Y:S05]  /*16d50*/  BSYNC B1 ;  /* 0x0000000000017941 */ /* 0x000fea0003800000 */
.L_x_515:
        /* <DEDUP_REMOVED lines=9> */
.L_x_518:
[----:B------:R-:W-:Y:S05]  /*16df0*/  BSYNC B1 ;  /* 0x0000000000017941 */ /* 0x000fea0003800000 */
.L_x_517:
        /* <DEDUP_REMOVED lines=9> */
.L_x_520:
[----:B------:R-:W-:Y:S05]  /*16e90*/  BSYNC B1 ;  /* 0x0000000000017941 */ /* 0x000fea0003800000 */
.L_x_519:
        /* <DEDUP_REMOVED lines=9> */
.L_x_522:
[----:B------:R-:W-:Y:S05]  /*16f30*/  BSYNC B1 ;  /* 0x0000000000017941 */ /* 0x000fea0003800000 */
.L_x_521:
        /* <DEDUP_REMOVED lines=9> */
.L_x_524:
[----:B------:R-:W-:Y:S05]  /*16fd0*/  BSYNC B1 ;  /* 0x0000000000017941 */ /* 0x000fea0003800000 */
.L_x_523:
        /* <DEDUP_REMOVED lines=9> */
.L_x_526:
[----:B------:R-:W-:Y:S05]  /*17070*/  BSYNC B1 ;  /* 0x0000000000017941 */ /* 0x000fea0003800000 */
.L_x_525:
        /* <DEDUP_REMOVED lines=9> */
.L_x_528:
[----:B------:R-:W-:Y:S05]  /*17110*/  BSYNC B1 ;  /* 0x0000000000017941 */ /* 0x000fea0003800000 */
.L_x_527:
        /* <DEDUP_REMOVED lines=9> */
.L_x_530:
[----:B------:R-:W-:Y:S05]  /*171b0*/  BSYNC B1 ;  /* 0x0000000000017941 */ /* 0x000fea0003800000 */
.L_x_529:
        /* <DEDUP_REMOVED lines=9> */
.L_x_532:
[----:B------:R-:W-:Y:S05]  /*17250*/  BSYNC B1 ;  /* 0x0000000000017941 */ /* 0x000fea0003800000 */
.L_x_531:
        /* <DEDUP_REMOVED lines=9> */
.L_x_534:
[----:B------:R-:W-:Y:S05]  /*172f0*/  BSYNC B1 ;  /* 0x0000000000017941 */ /* 0x000fea0003800000 */
.L_x_533:
        /* <DEDUP_REMOVED lines=9> */
.L_x_536:
[----:B------:R-:W-:Y:S05]  /*17390*/  BSYNC B1 ;  /* 0x0000000000017941 */ /* 0x000fea0003800000 */
.L_x_535:
        /* <DEDUP_REMOVED lines=11> */
.L_x_538:
[----:B------:R-:W-:Y:S05]  /*17450*/  BSYNC B1 ;  /* 0x0000000000017941 */ /* 0x000fea0003800000 */
.L_x_537:
        /* <DEDUP_REMOVED lines=11> */
.L_x_540:
[----:B------:R-:W-:Y:S05]  /*17510*/  BSYNC B1 ;  /* 0x0000000000017941 */ /* 0x000fea0003800000 */
.L_x_539:
        /* <DEDUP_REMOVED lines=9> */
.L_x_542:
[----:B------:R-:W-:Y:S05]  /*175b0*/  BSYNC B1 ;  /* 0x0000000000017941 */ /* 0x000fea0003800000 */
.L_x_541:
        /* <DEDUP_REMOVED lines=9> */
.L_x_544:
[----:B------:R-:W-:Y:S05]  /*17650*/  BSYNC B1 ;  /* 0x0000000000017941 */ /* 0x000fea0003800000 */
.L_x_543:
        /* <DEDUP_REMOVED lines=10> */
.L_x_546:
[----:B------:R-:W-:Y:S05]  /*17700*/  BSYNC B1 ;  /* 0x0000000000017941 */ /* 0x000fea0003800000 */
.L_x_545:
        /* <DEDUP_REMOVED lines=10> */
.L_x_548:
[----:B------:R-:W-:Y:S05]  /*177b0*/  BSYNC B1 ;  /* 0x0000000000017941 */ /* 0x000fea0003800000 */
.L_x_547:
        /* <DEDUP_REMOVED lines=9> */
.L_x_550:
[----:B------:R-:W-:Y:S05]  /*17850*/  BSYNC B1 ;  /* 0x0000000000017941 */ /* 0x000fea0003800000 */
.L_x_549:
        /* <DEDUP_REMOVED lines=9> */
.L_x_552:
[----:B------:R-:W-:Y:S05]  /*178f0*/  BSYNC B1 ;  /* 0x0000000000017941 */ /* 0x000fea0003800000 */
.L_x_551:
        /* <DEDUP_REMOVED lines=10> */
.L_x_554:
[----:B------:R-:W-:Y:S05]  /*179a0*/  BSYNC B1 ;  /* 0x0000000000017941 */ /* 0x000fea0003800000 */
.L_x_553:
        /* <DEDUP_REMOVED lines=10> */
.L_x_556:
[----:B------:R-:W-:Y:S05]  /*17a50*/  BSYNC B1 ;  /* 0x0000000000017941 */ /* 0x000fea0003800000 */
.L_x_555:
        /* <DEDUP_REMOVED lines=9> */
.L_x_558:
[----:B------:R-:W-:Y:S05]  /*17af0*/  BSYNC B1 ;  /* 0x0000000000017941 */ /* 0x000fea0003800000 */
.L_x_557:
        /* <DEDUP_REMOVED lines=9> */
.L_x_560:
[----:B------:R-:W-:Y:S05]  /*17b90*/  BSYNC B1 ;  /* 0x0000000000017941 */ /* 0x000fea0003800000 */
.L_x_559:
        /* <DEDUP_REMOVED lines=10> */
.L_x_562:
[----:B------:R-:W-:Y:S05]  /*17c40*/  BSYNC B1 ;  /* 0x0000000000017941 */ /* 0x000fea0003800000 */
.L_x_561:
        /* <DEDUP_REMOVED lines=10> */
.L_x_564:
[----:B------:R-:W-:Y:S05]  /*17cf0*/  BSYNC B1 ;  /* 0x0000000000017941 */ /* 0x000fea0003800000 */
.L_x_563:
[----:B-----5:R-:W-:Y:S01]  /*17d00*/  IMAD.U32 R3, R200, 0x10000, RZ ;  /* 0x00010000c8037824 */ /* 0x020fe200078e00ff */
[----:B------:R-:W-:Y:S03]  /*17d10*/  BSSY B1, `(.L_x_565) ;  /* 0x0000008000017945 */ /* 0x000fe60003800000 */
[----:B0-----:R-:W-:-:S04]  /*17d20*/  FMUL R22, R3, R16 ;  /* 0x0000001003167220 */ /* 0x001fc80000400000 */
[----:B------:R-:W-:-:S05]  /*17d30*/  FFMA R22, R85, R2, R22 ;  /* 0x0000000255167223 */ /* 0x000fca0000000016 */
[----:B------:R-:W-:-:S05]  /*17d40*/  F2FP.BF16.F32.PACK_AB R22, RZ, R22 ;  /* 0x00000016ff16723e */ /* 0x000fca00000010ff */
[----:B------:R0:W-:Y:S01]  /*17d50*/  @P5 STG.E.U16 desc[UR46][R220.64+0x132], R22 ;  /* 0x00013216dc005986 */ /* 0x0001e2000c10152e */
[----:B------:R-:W-:-:S13]  /*17d60*/  ISETP.GT.AND P5, PT, R0, 0x8, P1 ;  /* 0x000000080000780c */ /* 0x000fda0000fa4270 */
[----:B0-----:R-:W-:Y:S05]  /*17d70*/  @!P5 BRA `(.L_x_566) ;  /* 0x000000000004d947 */ /* 0x001fea0003800000 */
[----:B------:R0:W5:Y:S02]  /*17d80*/  LDG.E.LTC128B.U16 R200, desc[UR46][R20.64+0x130] ;  /* 0x0001302e14c87981 */ /* 0x000164000c1e1520 */
.L_x_566:
[----:B------:R-:W-:Y:S05]  /*17d90*/  BSYNC B1 ;  /* 0x0000000000017941 */ /* 0x000fea0003800000 */
.L_x_565:
        /* <DEDUP_REMOVED lines=9> */
.L_x_568:
[----:B------:R-:W-:Y:S05]  /*17e30*/  BSYNC B1 ;  /* 0x0000000000017941 */ /* 0x000fea0003800000 */
.L_x_567:
[----:B-----5:R-:W-:Y:S01]  /*17e40*/  IMAD.U32 R3, R200, 0x10000, RZ ;  /* 0x00010000c8037824 */ /* 0x020fe200078e00ff */
[----:B------:R-:W-:Y:S03]  /*17e50*/  BSSY B1, `(.L_x_569) ;  /* 0x0000009000017945 */ /* 0x000fe60003800000 */
[----:B0-----:R-:W-:-:S04]  /*17e60*/  FMUL R20, R3, R16 ;  /* 0x0000001003147220 */ /* 0x001fc80000400000 */
[----:B------:R-:W-:-:S05]  /*17e70*/  FFMA R20, R87, R2, R20 ;  /* 0x0000000257147223 */ /* 0x000fca0000000014 */
[----:B------:R-:W-:-:S05]  /*17e80*/  F2FP.BF16.F32.PACK_AB R20, RZ, R20 ;  /* 0x00000014ff14723e */ /* 0x000fca00000010ff */
[----:B------:R0:W-:Y:S01]  /*17e90*/  @P5 STG.E.U16 desc[UR46][R4.64+0x132], R20 ;  /* 0x0001321404005986 */ /* 0x0001e2000c10152e */
[----:B------:R-:W-:-:S04]  /*17ea0*/  ISETP.NE.AND P5, PT, R88, RZ, PT ;  /* 0x000000ff5800720c */ /* 0x000fc80003fa5270 */
[----:B------:R-:W-:-:S13]  /*17eb0*/  ISETP.GT.AND P5, PT, R0, 0x80, P5 ;  /* 0x000000800000780c */ /* 0x000fda0002fa4270 */
[----:B0-----:R-:W-:Y:S05]  /*17ec0*/  @!P5 BRA `(.L_x_570) ;  /* 0x000000000004d947 */ /* 0x001fea0003800000 */
[----:B------:R0:W5:Y:S02]  /*17ed0*/  LDG.E.LTC128B.U16 R200, desc[UR46][R18.64+0x100] ;  /* 0x0001002e12c87981 */ /* 0x000164000c1e1520 */
.L_x_570:
[----:B------:R-:W-:Y:S05]  /*17ee0*/  BSYNC B1 ;  /* 0x0000000000017941 */ /* 0x000fea0003800000 */
.L_x_569:
        /* <DEDUP_REMOVED lines=10> */
.L_x_572:
[----:B------:R-:W-:Y:S05]  /*17f90*/  BSYNC B1 ;  /* 0x0000000000017941 */ /* 0x000fea0003800000 */
.L_x_571:
        /* <DEDUP_REMOVED lines=10> */
.L_x_574:
[----:B------:R-:W-:Y:S05]  /*18040*/  BSYNC B1 ;  /* 0x0000000000017941 */ /* 0x000fea0003800000 */
.L_x_573:
        /* <DEDUP_REMOVED lines=10> */
.L_x_576:
[----:B------:R-:W-:Y:S05]  /*180f0*/  BSYNC B1 ;  /* 0x0000000000017941 */ /* 0x000fea0003800000 */
.L_x_575:
        /* <DEDUP_REMOVED lines=9> */
.L_x_578:
[----:B------:R-:W-:Y:S05]  /*18190*/  BSYNC B1 ;  /* 0x0000000000017941 */ /* 0x000fea0003800000 */
.L_x_577:
        /* <DEDUP_REMOVED lines=9> */
.L_x_580:
[----:B------:R-:W-:Y:S05]  /*18230*/  BSYNC B1 ;  /* 0x0000000000017941 */ /* 0x000fea0003800000 */
.L_x_579:
        /* <DEDUP_REMOVED lines=9> */
.L_x_582:
[----:B------:R-:W-:Y:S05]  /*182d0*/  BSYNC B1 ;  /* 0x0000000000017941 */ /* 0x000fea0003800000 */
.L_x_581:
        /* <DEDUP_REMOVED lines=9> */
.L_x_584:
[----:B------:R-:W-:Y:S05]  /*18370*/  BSYNC B1 ;  /* 0x0000000000017941 */ /* 0x000fea0003800000 */
.L_x_583:
        /* <DEDUP_REMOVED lines=9> */
.L_x_586:
[----:B------:R-:W-:Y:S05]  /*18410*/  BSYNC B1 ;  /* 0x0000000000017941 */ /* 0x000fea0003800000 */
.L_x_585:
        /* <DEDUP_REMOVED lines=9> */
.L_x_588:
[----:B------:R-:W-:Y:S05]  /*184b0*/  BSYNC B1 ;  /* 0x0000000000017941 */ /* 0x000fea0003800000 */
.L_x_587:
        /* <DEDUP_REMOVED lines=9> */
.L_x_590:
[----:B------:R-:W-:Y:S05]  /*18550*/  BSYNC B1 ;  /* 0x0000000000017941 */ /* 0x000fea0003800000 */
.L_x_589:
        /* <DEDUP_REMOVED lines=9> */
.L_x_592:
[----:B------:R-:W-:Y:S05]  /*185f0*/  BSYNC B1 ;  /* 0x0000000000017941 */ /* 0x000fea0003800000 */
.L_x_591:
        /* <DEDUP_REMOVED lines=9> */
.L_x_594:
[----:B------:R-:W-:Y:S05]  /*18690*/  BSYNC B1 ;  /* 0x0000000000017941 */ /* 0x000fea0003800000 */
.L_x_593:
        /* <DEDUP_REMOVED lines=9> */
.L_x_596:
[----:B------:R-:W-:Y:S05]  /*18730*/  BSYNC B1 ;  /* 0x0000000000017941 */ /* 0x000fea0003800000 */
.L_x_595:
        /* <DEDUP_REMOVED lines=9> */
.L_x_598:
[----:B------:R-:W-:Y:S05]  /*187d0*/  BSYNC B1 ;  /* 0x0000000000017941 */ /* 0x000fea0003800000 */
.L_x_597:
        /* <DEDUP_REMOVED lines=9> */
.L_x_600:
[----:B------:R-:W-:Y:S05]  /*18870*/  BSYNC B1 ;  /* 0x0000000000017941 */ /* 0x000fea0003800000 */
.L_x_599:
        /* <DEDUP_REMOVED lines=10> */
.L_x_602:
[----:B------:R-:W-:Y:S05]  /*18920*/  BSYNC B1 ;  /* 0x0000000000017941 */ /* 0x000fea0003800000 */
.L_x_601:
        /* <DEDUP_REMOVED lines=10> */
.L_x_604:
[----:B------:R-:W-:Y:S05]  /*189d0*/  BSYNC B1 ;  /* 0x0000000000017941 */ /* 0x000fea0003800000 */
.L_x_603:
        /* <DEDUP_REMOVED lines=10> */
.L_x_606:
[----:B------:R-:W-:Y:S05]  /*18a80*/  BSYNC B1 ;  /* 0x0000000000017941 */ /* 0x000fea0003800000 */
.L_x_605:
        /* <DEDUP_REMOVED lines=10> */
.L_x_608:
[----:B------:R-:W-:Y:S05]  /*18b30*/  BSYNC B1 ;  /* 0x0000000000017941 */ /* 0x000fea0003800000 */
.L_x_607:
        /* <DEDUP_REMOVED lines=9> */
.L_x_610:
[----:B------:R-:W-:Y:S05]  /*18bd0*/  BSYNC B1 ;  /* 0x0000000000017941 */ /* 0x000fea0003800000 */
.L_x_609:
        /* <DEDUP_REMOVED lines=9> */
.L_x_612:
[----:B------:R-:W-:Y:S05]  /*18c70*/  BSYNC B1 ;  /* 0x0000000000017941 */ /* 0x000fea0003800000 */
.L_x_611:
        /* <DEDUP_REMOVED lines=9> */
.L_x_614:
[----:B------:R-:W-:Y:S05]  /*18d10*/  BSYNC B1 ;  /* 0x0000000000017941 */ /* 0x000fea0003800000 */
.L_x_613:
        /* <DEDUP_REMOVED lines=9> */
.L_x_616:
[----:B------:R-:W-:Y:S05]  /*18db0*/  BSYNC B1 ;  /* 0x0000000000017941 */ /* 0x000fea0003800000 */
.L_x_615:
        /* <DEDUP_REMOVED lines=9> */
.L_x_618:
[----:B------:R-:W-:Y:S05]  /*18e50*/  BSYNC B1 ;  /* 0x0000000000017941 */ /* 0x000fea0003800000 */
.L_x_617:
        /* <DEDUP_REMOVED lines=9> */
.L_x_620:
[----:B------:R-:W-:Y:S05]  /*18ef0*/  BSYNC B1 ;  /* 0x0000000000017941 */ /* 0x000fea0003800000 */
.L_x_619:
        /* <DEDUP_REMOVED lines=9> */
.L_x_622:
[----:B------:R-:W-:Y:S05]  /*18f90*/  BSYNC B1 ;  /* 0x0000000000017941 */ /* 0x000fea0003800000 */
.L_x_621:
        /* <DEDUP_REMOVED lines=9> */
.L_x_624:
[----:B------:R-:W-:Y:S05]  /*19030*/  BSYNC B1 ;  /* 0x0000000000017941 */ /* 0x000fea0003800000 */
.L_x_623:
        /* <DEDUP_REMOVED lines=9> */
.L_x_626:
[----:B------:R-:W-:Y:S05]  /*190d0*/  BSYNC B1 ;  /* 0x0000000000017941 */ /* 0x000fea0003800000 */
.L_x_625:
        /* <DEDUP_REMOVED lines=9> */
.L_x_628:
[----:B------:R-:W-:Y:S05]  /*19170*/  BSYNC B1 ;  /* 0x0000000000017941 */ /* 0x000fea0003800000 */
.L_x_627:
        /* <DEDUP_REMOVED lines=9> */
.L_x_630:
[----:B------:R-:W-:Y:S05]  /*19210*/  BSYNC B1 ;  /* 0x0000000000017941 */ /* 0x000fea0003800000 */
.L_x_629:
        /* <DEDUP_REMOVED lines=9> */
.L_x_632:
[----:B------:R-:W-:Y:S05]  /*192b0*/  BSYNC B1 ;  /* 0x0000000000017941 */ /* 0x000fea0003800000 */
.L_x_631:
        /* <DEDUP_REMOVED lines=10> */
.L_x_634:
[----:B------:R-:W-:Y:S05]  /*19360*/  BSYNC B1 ;  /* 0x0000000000017941 */ /* 0x000fea0003800000 */
.L_x_633:
        /* <DEDUP_REMOVED lines=10> */
.L_x_636:
[----:B------:R-:W-:Y:S05]  /*19410*/  BSYNC B1 ;  /* 0x0000000000017941 */ /* 0x000fea0003800000 */
.L_x_635:
        /* <DEDUP_REMOVED lines=10> */
.L_x_638:
[----:B------:R-:W-:Y:S05]  /*194c0*/  BSYNC B1 ;  /* 0x0000000000017941 */ /* 0x000fea0003800000 */
.L_x_637:
        /* <DEDUP_REMOVED lines=10> */
.L_x_640:
[----:B------:R-:W-:Y:S05]  /*19570*/  BSYNC B1 ;  /* 0x0000000000017941 */ /* 0x000fea0003800000 */
.L_x_639:
        /* <DEDUP_REMOVED lines=9> */
.L_x_642:
[----:B------:R-:W-:Y:S05]  /*19610*/  BSYNC B1 ;  /* 0x0000000000017941 */ /* 0x000fea0003800000 */
.L_x_641:
        /* <DEDUP_REMOVED lines=9> */
.L_x_644:
[----:B------:R-:W-:Y:S05]  /*196b0*/  BSYNC B1 ;  /* 0x0000000000017941 */ /* 0x000fea0003800000 */
.L_x_643:
        /* <DEDUP_REMOVED lines=9> */
.L_x_646:
[----:B------:R-:W-:Y:S05]  /*19750*/  BSYNC B1 ;  /* 0x0000000000017941 */ /* 0x000fea0003800000 */
.L_x_645:
        /* <DEDUP_REMOVED lines=9> */
.L_x_648:
[----:B------:R-:W-:Y:S05]  /*197f0*/  BSYNC B1 ;  /* 0x0000000000017941 */ /* 0x000fea0003800000 */
.L_x_647:
        /* <DEDUP_REMOVED lines=9> */
.L_x_650:
[----:B------:R-:W-:Y:S05]  /*19890*/  BSYNC B1 ;  /* 0x0000000000017941 */ /* 0x000fea0003800000 */
.L_x_649:
        /* <DEDUP_REMOVED lines=9> */
.L_x_652:
[----:B------:R-:W-:Y:S05]  /*19930*/  BSYNC B1 ;  /* 0x0000000000017941 */ /* 0x000fea0003800000 */
.L_x_651:
        /* <DEDUP_REMOVED lines=9> */
.L_x_654:
[----:B------:R-:W-:Y:S05]  /*199d0*/  BSYNC B1 ;  /* 0x0000000000017941 */ /* 0x000fea0003800000 */
.L_x_653:
        /* <DEDUP_REMOVED lines=9> */
.L_x_656:
[----:B------:R-:W-:Y:S05]  /*19a70*/  BSYNC B1 ;  /* 0x0000000000017941 */ /* 0x000fea0003800000 */
.L_x_655:
        /* <DEDUP_REMOVED lines=9> */
.L_x_658:
[----:B------:R-:W-:Y:S05]  /*19b10*/  BSYNC B1 ;  /* 0x0000000000017941 */ /* 0x000fea0003800000 */
.L_x_657:
        /* <DEDUP_REMOVED lines=9> */
.L_x_660:
[----:B------:R-:W-:Y:S05]  /*19bb0*/  BSYNC B1 ;  /* 0x0000000000017941 */ /* 0x000fea0003800000 */
.L_x_659:
        /* <DEDUP_REMOVED lines=9> */
.L_x_662:
[----:B------:R-:W-:Y:S05]  /*19c50*/  BSYNC B1 ;  /* 0x0000000000017941 */ /* 0x000fea0003800000 */
.L_x_661:
        /* <DEDUP_REMOVED lines=9> */
.L_x_664:
[----:B------:R-:W-:Y:S05]  /*19cf0*/  BSYNC B1 ;  /* 0x0000000000017941 */ /* 0x000fea0003800000 */
.L_x_663:
[----:B------:R-:W-:Y:S05]  /*19d00*/  @!P0 BRA `(.L_x_665) ;  /* 0x00000064006c8947 */ /* 0x000fea0003800000 */
[----:B0----5:R-:W-:-:S04]  /*19d10*/  IMAD.U32 R3, R200, 0x10000, RZ ;  /* 0x00010000c8037824 */ /* 0x021fc800078e00ff */
[----:B------:R-:W-:-:S04]  /*19d20*/  FMUL R0, R3, R16 ;  /* 0x0000001003007220 */ /* 0x000fc80000400000 */
[----:B------:R-:W-:-:S05]  /*19d30*/  FFMA R0, R39, R2, R0 ;  /* 0x0000000227007223 */ /* 0x000fca0000000000 */
[----:B------:R-:W-:-:S05]  /*19d40*/  F2FP.BF16.F32.PACK_AB R0, RZ, R0 ;  /* 0x00000000ff00723e */ /* 0x000fca00000010ff */
[----:B------:R0:W-:Y:S01]  /*19d50*/  STG.E.U16 desc[UR46][R216.64+0x132], R0 ;  /* 0x00013200d8007986 */ /* 0x0001e2000c10152e */
[----:B------:R-:W-:Y:S05]  /*19d60*/  BRA `(.L_x_665) ;  /* 0x0000006400547947 */ /* 0x000fea0003800000 */
.L_x_34:
[----:B------:R-:W3:Y:S01]  /*19d70*/  LDL.LU R9, [R1+0x184] ;  /* 0x0001840001097983 */ /* 0x000ee20000300800 */
[----:B------:R-:W-:-:S03]  /*19d80*/  ULDC.64 UR4, c[0x0][0x5c0] ;  /* 0x0001700000047ab9 */ /* 0x000fc60000000a00 */
[----:B------:R-:W5:Y:S04]  /*19d90*/  LDL.LU R6, [R1+0x188] ;  /* 0x0001880001067983 */ /* 0x000f680000300800 */
[----:B------:R-:W2:Y:S04]  /*19da0*/  LDL.LU R8, [R1+0x18c] ;  /* 0x00018c0001087983 */ /* 0x000ea80000300800 */
[----:B------:R-:W4:Y:S01]  /*19db0*/  LDL.LU R7, [R1+0x180] ;  /* 0x0001800001077983 */ /* 0x000f220000300800 */
[C---:B------:R-:W-:Y:S02]  /*19dc0*/  LEA R12, P1, R4.reuse, UR4, 0x1 ;  /* 0x00000004040c7c11 */ /* 0x040fe4000f8208ff */
[----:B------:R-:W-:Y:S01]  /*19dd0*/  ISETP.GT.AND P4, PT, R3, 0x1, PT ;  /* 0x000000010300780c */ /* 0x000fe20003f84270 */
[----:B------:R-:W-:Y:S01]  /*19de0*/  USHF.L.U32 UR11, UR8, 0x4, URZ ;  /* 0x00000004080b7899 */ /* 0x000fe2000800063f */
[----:B------:R-:W-:Y:S01]  /*19df0*/  LEA.HI.X R13, R4, UR5, R18, 0x1, P1 ;  /* 0x00000005040d7c11 */ /* 0x000fe200088f0c12 */
[----:B------:R-:W4:Y:S01]  /*19e00*/  LDL.LU R234, [R1+0x19c] ;  /* 0x00019c0001ea7983 */ /* 0x000f220000300800 */
[----:B------:R-:W-:-:S02]  /*19e10*/  ISETP.GT.AND P1, PT, R0, RZ, P4 ;  /* 0x000000ff0000720c */ /* 0x000fc40002724270 */
[----:B------:R-:W-:Y:S01]  /*19e20*/  ISETP.GT.AND P3, PT, R0, 0x8, P5 ;  /* 0x000000080000780c */ /* 0x000fe20002f64270 */
[----:B------:R-:W4:Y:S01]  /*19e30*/  LDL.LU R233, [R1+0x1a0] ;  /* 0x0001a00001e97983 */ /* 0x000f220000300800 */
[----:B------:R-:W-:-:S03]  /*19e40*/  USHF.L.U64.HI UR5, UR8, 0x4, UR9 ;  /* 0x0000000408057899 */ /* 0x000fc60008010209 */
[----:B------:R-:W4:Y:S04]  /*19e50*/  LDL.LU R232, [R1+0x1a4] ;  /* 0x0001a40001e87983 */ /* 0x000f280000300800 */
[----:B------:R-:W4:Y:S04]  /*19e60*/  LDL.LU R23, [R1+0x1a8] ;  /* 0x0001a80001177983 */ /* 0x000f280000300800 */
[----:B------:R-:W4:Y:S04]  /*19e70*/  LDL.LU R22, [R1+0x1ac] ;  /* 0x0001ac0001167983 */ /* 0x000f280000300800 */
[----:B------:R-:W4:Y:S04]  /*19e80*/  LDL.LU R21, [R1+0x1b0] ;  /* 0x0001b00001157983 */ /* 0x000f280000300800 */
[----:B------:R-:W4:Y:S04]  /*19e90*/  LDL.LU R20, [R1+0x1b4] ;  /* 0x0001b40001147983 */ /* 0x000f280000300800 */
[----:B------:R-:W4:Y:S04]  /*19ea0*/  LDL.LU R19, [R1+0x1b8] ;  /* 0x0001b80001137983 */ /* 0x000f280000300800 */
[----:B------:R-:W4:Y:S04]  /*19eb0*/  LDL.LU R15, [R1+0x1bc] ;  /* 0x0001bc00010f7983 */ /* 0x000f280000300800 */
[----:B------:R-:W4:Y:S04]  /*19ec0*/  LDL.LU R11, [R1+0x144] ;  /* 0x00014400010b7983 */ /* 0x000f280000300800 */
[----:B------:R-:W4:Y:S01]  /*19ed0*/  LDL.LU R18, [R1+0x198] ;  /* 0x0001980001127983 */ /* 0x000f220000300800 */
[-C--:B---3--:R-:W-:Y:S01]  /*19ee0*/  FMUL R4, R9, R2.reuse ;  /* 0x0000000209047220 */ /* 0x088fe20000400000 */
[----:B-----5:R-:W-:-:S04]  /*19ef0*/  FMUL R6, R6, R2 ;  /* 0x0000000206067220 */ /* 0x020fc80000400000 */
[----:B------:R-:W-:Y:S01]  /*19f00*/  F2FP.BF16.F32.PACK_AB R4, RZ, R4 ;  /* 0x00000004ff04723e */ /* 0x000fe200000010ff */
[----:B--2---:R-:W-:Y:S01]  /*19f10*/  FMUL R5, R8, R2 ;  /* 0x0000000208057220 */ /* 0x004fe20000400000 */
[----:B------:R-:W-:Y:S02]  /*19f20*/  IADD3 R8, P2, R12, UR11, RZ ;  /* 0x0000000b0c087c10 */ /* 0x000fe4000ff5e0ff */
[----:B------:R-:W-:Y:S01]  /*19f30*/  F2FP.BF16.F32.PACK_AB R6, RZ, R6 ;  /* 0x00000006ff06723e */ /* 0x000fe200000010ff */
[----:B----4-:R-:W-:Y:S01]  /*19f40*/  FMUL R7, R7, R2 ;  /* 0x0000000207077220 */ /* 0x010fe20000400000 */
[----:B------:R-:W-:Y:S01]  /*19f50*/  IADD3.X R9, R13, UR5, RZ, P2, !PT ;  /* 0x000000050d097c10 */ /* 0x000fe200097fe4ff */
[----:B------:R-:W-:Y:S01]  /*19f60*/  @P1 STG.E.U16 desc[UR46][R12.64+0x2], R4 ;  /* 0x000002040c001986 */ /* 0x000fe2000c10152e */
[----:B------:R-:W-:Y:S02]  /*19f70*/  F2FP.BF16.F32.PACK_AB R5, RZ, R5 ;  /* 0x00000005ff05723e */ /* 0x000fe400000010ff */
[----:B------:R-:W-:-:S05]  /*19f80*/  F2FP.BF16.F32.PACK_AB R7, RZ, R7 ;  /* 0x00000007ff07723e */ /* 0x000fca00000010ff */
[----:B------:R0:W-:Y:S04]  /*19f90*/  @P0 STG.E.U16 desc[UR46][R12.64], R7 ;  /* 0x000000070c000986 */ /* 0x0001e8000c10152e */
[----:B------:R1:W-:Y:S04]  /*19fa0*/  @P3 STG.E.U16 desc[UR46][R8.64], R6 ;  /* 0x0000000608003986 */ /* 0x0003e8000c10152e */
[----:B0-----:R-:W2:Y:S04]  /*19fb0*/  LDL.LU R7, [R1+0x140] ;  /* 0x0001400001077983 */ /* 0x001ea80000300800 */
[----:B------:R-:W3:Y:S04]  /*19fc0*/  LDL.LU R4, [R1+0x194] ;  /* 0x0001940001047983 */ /* 0x000ee80000300800 */
[----:B-1----:R-:W4:Y:S01]  /*19fd0*/  LDL.LU R6, [R1+0x190] ;  /* 0x0001900001067983 */ /* 0x002f220000300800 */
[----:B------:R-:W-:-:S02]  /*19fe0*/  ISETP.GT.AND P0, PT, R0, 0x8, P4 ;  /* 0x000000080000780c */ /* 0x000fc40002704270 */
[C---:B------:R-:W-:Y:S02]  /*19ff0*/  ISETP.GT.AND P2, PT, R3.reuse, 0x8, PT ;  /* 0x000000080300780c */ /* 0x040fe40003f44270 */
[----:B------:R-:W-:Y:S02]  /*1a000*/  ISETP.GT.AND P4, PT, R3, 0x9, PT ;  /* 0x000000090300780c */ /* 0x000fe40003f84270 */
[C---:B------:R-:W-:Y:S02]  /*1a010*/  ISETP.GT.AND P3, PT, R0.reuse, 0x8, P2 ;  /* 0x000000080000780c */ /* 0x040fe40001764270 */
[----:B------:R-:W-:-:S05]  /*1a020*/  ISETP.GT.AND P1, PT, R0, RZ, P4 ;  /* 0x000000ff0000720c */ /* 0x000fca0002724270 */
[----:B------:R3:W-:Y:S01]  /*1a030*/  @P0 STG.E.U16 desc[UR46][R8.64+0x2], R5 ;  /* 0x0000020508000986 */ /* 0x0007e2000c10152e */
[----:B------:R-:W-:Y:S01]  /*1a040*/  ISETP.GT.AND P0, PT, R0, RZ, P2 ;  /* 0x000000ff0000720c */ /* 0x000fe20001704270 */
[----:B------:R-:W-:Y:S01]  /*1a050*/  UIMAD UR4, UR9, 0xf0, URZ ;  /* 0x000000f0090478a4 */ /* 0x000fe2000f8e023f */
[-C--:B---3--:R-:W-:Y:S01]  /*1a060*/  FMUL R5, R4, R2.reuse ;  /* 0x0000000204057220 */ /* 0x088fe20000400000 */
[-C--:B------:R-:W-:Y:S02]  /*1a070*/  FMUL R4, R18, R2.reuse ;  /* 0x0000000212047220 */ /* 0x080fe40000400000 */
[----:B------:R-:W3:Y:S01]  /*1a080*/  LDL.LU R18, [R1+0x158] ;  /* 0x0001580001127983 */ /* 0x000ee20000300800 */
[----:B----4-:R-:W-:Y:S01]  /*1a090*/  FMUL R6, R6, R2 ;  /* 0x0000000206067220 */ /* 0x010fe20000400000 */
[----:B------:R-:W-:Y:S02]  /*1a0a0*/  F2FP.BF16.F32.PACK_AB R5, RZ, R5 ;  /* 0x00000005ff05723e */ /* 0x000fe400000010ff */
[----:B------:R-:W-:-:S02]  /*1a0b0*/  F2FP.BF16.F32.PACK_AB R4, RZ, R4 ;  /* 0x00000004ff04723e */ /* 0x000fc400000010ff */
[----:B------:R-:W-:Y:S01]  /*1a0c0*/  F2FP.BF16.F32.PACK_AB R6, RZ, R6 ;  /* 0x00000006ff06723e */ /* 0x000fe200000010ff */
[----:B------:R0:W-:Y:S01]  /*1a0d0*/  @P1 STG.E.U16 desc[UR46][R12.64+0x12], R5 ;  /* 0x000012050c001986 */ /* 0x0001e2000c10152e */
[----:B------:R-:W-:-:S03]  /*1a0e0*/  ISETP.GT.AND P1, PT, R0, 0x8, P4 ;  /* 0x000000080000780c */ /* 0x000fc60002724270 */
[----:B------:R-:W-:Y:S01]  /*1a0f0*/  @P0 STG.E.U16 desc[UR46][R12.64+0x10], R6 ;  /* 0x000010060c000986 */ /* 0x000fe2000c10152e */
[----:B------:R-:W-:-:S03]  /*1a100*/  ISETP.GT.AND P0, PT, R3, 0x10, PT ;  /* 0x000000100300780c */ /* 0x000fc60003f04270 */
[----:B------:R1:W-:Y:S01]  /*1a110*/  @P3 STG.E.U16 desc[UR46][R8.64+0x10], R4 ;  /* 0x0000100408003986 */ /* 0x0003e2000c10152e */
[----:B------:R-:W-:Y:S01]  /*1a120*/  ISETP.GT.AND P3, PT, R0, RZ, P0 ;  /* 0x000000ff0000720c */ /* 0x000fe20000764270 */
[-C--:B0-----:R-:W-:Y:S02]  /*1a130*/  FMUL R5, R234, R2.reuse ;  /* 0x00000002ea057220 */ /* 0x081fe40000400000 */
[----:B------:R-:W4:Y:S03]  /*1a140*/  LDL.LU R234, [R1+0x15c] ;  /* 0x00015c0001ea7983 */ /* 0x000f260000300800 */
[----:B------:R-:W-:Y:S01]  /*1a150*/  F2FP.BF16.F32.PACK_AB R5, RZ, R5 ;  /* 0x00000005ff05723e */ /* 0x000fe200000010ff */
[----:B-1----:R-:W-:-:S04]  /*1a160*/  FMUL R4, R233, R2 ;  /* 0x00000002e9047220 */ /* 0x002fc80000400000 */
[----:B------:R0:W-:Y:S01]  /*1a170*/  @P1 STG.E.U16 desc[UR46][R8.64+0x12], R5 ;  /* 0x0000120508001986 */ /* 0x0001e2000c10152e */
[----:B------:R-:W-:-:S03]  /*1a180*/  F2FP.BF16.F32.PACK_AB R4, RZ, R4 ;  /* 0x00000004ff04723e */ /* 0x000fc600000010ff */
[----:B------:R-:W5:Y:S04]  /*1a190*/  LDL.LU R233, [R1+0x160] ;  /* 0x0001600001e97983 */ /* 0x000f680000300800 */
[----:B------:R1:W-:Y:S01]  /*1a1a0*/  @P3 STG.E.U16 desc[UR46][R12.64+0x20], R4 ;  /* 0x000020040c003986 */ /* 0x0003e2000c10152e */
[----:B------:R-:W-:Y:S01]  /*1a1b0*/  ISETP.GT.AND P3, PT, R3, 0x11, PT ;  /* 0x000000110300780c */ /* 0x000fe20003f64270 */
[----:B0-----:R-:W-:-:S03]  /*1a1c0*/  FMUL R5, R21, R2 ;  /* 0x0000000215057220 */ /* 0x001fc60000400000 */
[----:B------:R-:W-:Y:S01]  /*1a1d0*/  ISETP.GT.AND P1, PT, R0, RZ, P3 ;  /* 0x000000ff0000720c */ /* 0x000fe20001f24270 */
[----:B-1----:R-:W-:Y:S02]  /*1a1e0*/  FMUL R4, R232, R2 ;  /* 0x00000002e8047220 */ /* 0x002fe40000400000 */
[----:B------:R-:W5:Y:S03]  /*1a1f0*/  LDL.LU R232, [R1+0x164] ;  /* 0x0001640001e87983 */ /* 0x000f660000300800 */
[----:B------:R-:W-:-:S07]  /*1a200*/  F2FP.BF16.F32.PACK_AB R4, RZ, R4 ;  /* 0x00000004ff04723e */ /* 0x000fce00000010ff */
[----:B------:R0:W-:Y:S01]  /*1a210*/  @P1 STG.E.U16 desc[UR46][R12.64+0x22], R4 ;  /* 0x000022040c001986 */ /* 0x0001e2000c10152e */
[----:B------:R-:W-:Y:S01]  /*1a220*/  ISETP.GT.AND P1, PT, R0, 0x8, P0 ;  /* 0x000000080000780c */ /* 0x000fe20000724270 */
[----:B0-----:R-:W-:Y:S02]  /*1a230*/  FMUL R4, R23, R2 ;  /* 0x0000000217047220 */ /* 0x001fe40000400000 */
[----:B------:R-:W5:Y:S03]  /*1a240*/  LDL.LU R23, [R1+0x168] ;  /* 0x0001680001177983 */ /* 0x000f660000300800 */
[----:B------:R-:W-:-:S07]  /*1a250*/  F2FP.BF16.F32.PACK_AB R4, RZ, R4 ;  /* 0x00000004ff04723e */ /* 0x000fce00000010ff */
[----:B------:R0:W-:Y:S01]  /*1a260*/  @P1 STG.E.U16 desc[UR46][R8.64+0x20], R4 ;  /* 0x0000200408001986 */ /* 0x0001e2000c10152e */
[----:B------:R-:W-:Y:S01]  /*1a270*/  ISETP.GT.AND P1, PT, R0, 0x8, P3 ;  /* 0x000000080000780c */ /* 0x000fe20001f24270 */
[----:B0-----:R-:W-:Y:S02]  /*1a280*/  FMUL R4, R22, R2 ;  /* 0x0000000216047220 */ /* 0x001fe40000400000 */
[----:B------:R-:W5:Y:S03]  /*1a290*/  LDL.LU R22, [R1+0x16c] ;  /* 0x00016c0001167983 */ /* 0x000f660000300800 */
[----:B------:R-:W-:Y:S01]  /*1a2a0*/  F2FP.BF16.F32.PACK_AB R4, RZ, R4 ;  /* 0x00000004ff04723e */ /* 0x000fe200000010ff */
[----:B------:R-:W5:Y:S03]  /*1a2b0*/  LDL.LU R21, [R1+0x170] ;  /* 0x0001700001157983 */ /* 0x000f660000300800 */
[----:B------:R-:W-:-:S02]  /*1a2c0*/  PRMT R6, R4, 0x7610, R6 ;  /* 0x0000761004067816 */ /* 0x000fc40000000006 */
[----:B------:R-:W-:-:S03]  /*1a2d0*/  F2FP.BF16.F32.PACK_AB R4, RZ, R5 ;  /* 0x00000005ff04723e */ /* 0x000fc600000010ff */
[----:B------:R-:W-:Y:S01]  /*1a2e0*/  @P1 STG.E.U16 desc[UR46][R8.64+0x22], R6 ;  /* 0x0000220608001986 */ /* 0x000fe2000c10152e */
[----:B------:R-:W-:-:S04]  /*1a2f0*/  ISETP.GT.AND P1, PT, R3, 0x18, PT ;  /* 0x000000180300780c */ /* 0x000fc80003f24270 */
[----:B------:R-:W-:-:S13]  /*1a300*/  ISETP.GT.AND P6, PT, R0, RZ, P1 ;  /* 0x000000ff0000720c */ /* 0x000fda0000fc4270 */
[----:B------:R0:W-:Y:S01]  /*1a310*/  @P6 STG.E.U16 desc[UR46][R12.64+0x30], R4 ;  /* 0x000030040c006986 */ /* 0x0001e2000c10152e */
[----:B------:R-:W-:-:S04]  /*1a320*/  ISETP.GT.AND P6, PT, R3, 0x19, PT ;  /* 0x000000190300780c */ /* 0x000fc80003fc4270 */
[----:B------:R-:W-:Y:S01]  /*1a330*/  ISETP.GT.AND P6, PT, R0, RZ, P6 ;  /* 0x000000ff0000720c */ /* 0x000fe200037c4270 */
[----:B0-----:R-:W-:Y:S01]  /*1a340*/  FMUL R4, R20, R2 ;  /* 0x0000000214047220 */ /* 0x001fe20000400000 */
[----:B------:R-:W-:Y:S01]  /*1a350*/  IMAD.U32 R6, RZ, RZ, UR8 ;  /* 0x00000008ff067e24 */ /* 0x000fe2000f8e00ff */
[----:B------:R-:W5:Y:S03]  /*1a360*/  LDL.LU R20, [R1+0x174] ;  /* 0x0001740001147983 */ /* 0x000f660000300800 */
[----:B------:R-:W-:-:S07]  /*1a370*/  F2FP.BF16.F32.PACK_AB R4, RZ, R4 ;  /* 0x00000004ff04723e */ /* 0x000fce00000010ff */
[----:B------:R0:W-:Y:S01]  /*1a380*/  @P6 STG.E.U16 desc[UR46][R12.64+0x32], R4 ;  /* 0x000032040c006986 */ /* 0x0001e2000c10152e */
[----:B------:R-:W-:Y:S01]  /*1a390*/  ISETP.GT.AND P6, PT, R0, 0x8, P1 ;  /* 0x000000080000780c */ /* 0x000fe20000fc4270 */
[----:B0-----:R-:W-:-:S05]  /*1a3a0*/  FMUL R4, R19, R2 ;  /* 0x0000000213047220 */ /* 0x001fca0000400000 */
[----:B------:R-:W-:-:S07]  /*1a3b0*/  F2FP.BF16.F32.PACK_AB R4, RZ, R4 ;  /* 0x00000004ff04723e */ /* 0x000fce00000010ff */
[----:B------:R0:W-:Y:S01]  /*1a3c0*/  @P6 STG.E.U16 desc[UR46][R8.64+0x30], R4 ;  /* 0x0000300408006986 */ /* 0x0001e2000c10152e */
[----:B------:R-:W-:-:S04]  /*1a3d0*/  ISETP.GT.AND P6, PT, R3, 0x19, PT ;  /* 0x000000190300780c */ /* 0x000fc80003fc4270 */
[C---:B------:R-:W-:Y:S01]  /*1a3e0*/  ISETP.GT.AND P6, PT, R0.reuse, 0x8, P6 ;  /* 0x000000080000780c */ /* 0x040fe200037c4270 */
[----:B0-----:R-:W-:Y:S02]  /*1a3f0*/  FMUL R4, R15, R2 ;  /* 0x000000020f047220 */ /* 0x001fe40000400000 */
[----:B------:R-:W5:Y:S03]  /*1a400*/  LDL.LU R15, [R1+0x178] ;  /* 0x00017800010f7983 */ /* 0x000f660000300800 */
[----:B------:R-:W-:Y:S01]  /*1a410*/  F2FP.BF16.F32.PACK_AB R4, RZ, R4 ;  /* 0x00000004ff04723e */ /* 0x000fe200000010ff */
[----:B------:R-:W5:Y:S06]  /*1a420*/  LDL.LU R19, [R1+0x17c] ;  /* 0x00017c0001137983 */ /* 0x000f6c0000300800 */
[----:B------:R2:W-:Y:S01]  /*1a430*/  @P6 STG.E.U16 desc[UR46][R8.64+0x32], R4 ;  /* 0x0000320408006986 */ /* 0x0005e2000c10152e */
[----:B------:R-:W-:Y:S01]  /*1a440*/  ISETP.GT.AND P6, PT, R0, 0x80, P5 ;  /* 0x000000800000780c */ /* 0x000fe20002fc4270 */
[----:B--2---:R-:W-:Y:S01]  /*1a450*/  FMUL R4, R7, R2 ;  /* 0x0000000207047220 */ /* 0x004fe20000400000 */
[----:B------:R-:W-:-:S04]  /*1a460*/  IMAD.WIDE.U32 R6, R6, 0xf0, R8 ;  /* 0x000000f006067825 */ /* 0x000fc800078e0008 */
[----:B------:R-:W-:Y:S01]  /*1a470*/  F2FP.BF16.F32.PACK_AB R4, RZ, R4 ;  /* 0x00000004ff04723e */ /* 0x000fe200000010ff */
[----:B------:R-:W-:-:S06]  /*1a480*/  VIADD R7, R7, UR4 ;  /* 0x0000000407077c36 */ /* 0x000fcc0008000000 */
[----:B------:R0:W-:Y:S01]  /*1a490*/  @P6 STG.E.U16 desc[UR46][R6.64], R4 ;  /* 0x0000000406006986 */ /* 0x0001e2000c10152e */
[----:B------:R-:W-:-:S04]  /*1a4a0*/  ISETP.GT.AND P6, PT, R3, 0x1, PT ;  /* 0x000000010300780c */ /* 0x000fc80003fc4270 */
[----:B------:R-:W-:Y:S01]  /*1a4b0*/  ISETP.GT.AND P6, PT, R0, 0x80, P6 ;  /* 0x000000800000780c */ /* 0x000fe200037c4270 */
[----:B0-----:R-:W-:-:S05]  /*1a4c0*/  FMUL R4, R11, R2 ;  /* 0x000000020b047220 */ /* 0x001fca0000400000 */
[----:B------:R-:W-:-:S07]  /*1a4d0*/  F2FP.BF16.F32.PACK_AB R4, RZ, R4 ;  /* 0x00000004ff04723e */ /* 0x000fce00000010ff */
[----:B------:R-:W-:Y:S01]  /*1a4e0*/  @P6 IMAD.MOV.U32 R5, RZ, RZ, R7 ;  /* 0x000000ffff056224 */ /* 0x000fe200078e0007 */
[----:B------:R-:W-:Y:S01]  /*1a4f0*/  PRMT R10, R4, 0x7610, R10 ;  /* 0x00007610040a7816 */ /* 0x000fe2000000000a */
[----:B------:R-:W-:-:S05]  /*1a500*/  @P6 IMAD.MOV.U32 R4, RZ, RZ, R6 ;  /* 0x000000ffff046224 */ /* 0x000fca00078e0006 */
[----:B------:R0:W-:Y:S04]  /*1a510*/  @P6 STG.E.U16 desc[UR46][R4.64+0x2], R10 ;  /* 0x0000020a04006986 */ /* 0x0001e8000c10152e */
[----:B0-----:R-:W2:Y:S04]  /*1a520*/  LDL.LU R4, [R1+0x148] ;  /* 0x0001480001047983 */ /* 0x001ea80000300800 */
[----:B------:R-:W3:Y:S01]  /*1a530*/  LDL.LU R5, [R1+0x14c] ;  /* 0x00014c0001057983 */ /* 0x000ee20000300800 */
[----:B------:R-:W-:-:S04]  /*1a540*/  IADD3 R10, P6, R6, UR11, RZ ;  /* 0x0000000b060a7c10 */ /* 0x000fc8000ffde0ff */
[----:B------:R-:W-:Y:S02]  /*1a550*/  IADD3.X R11, R7, UR5, RZ, P6, !PT ;  /* 0x00000005070b7c10 */ /* 0x000fe4000b7fe4ff */
[----:B------:R-:W-:Y:S01]  /*1a560*/  ISETP.GT.AND P6, PT, R0, 0x88, P5 ;  /* 0x000000880000780c */ /* 0x000fe20002fc4270 */
[----:B--2---:R-:W-:-:S05]  /*1a570*/  FMUL R4, R4, R2 ;  /* 0x0000000204047220 */ /* 0x004fca0000400000 */
[----:B------:R-:W-:-:S07]  /*1a580*/  F2FP.BF16.F32.PACK_AB R4, RZ, R4 ;  /* 0x00000004ff04723e */ /* 0x000fce00000010ff */
[----:B------:R3:W-:Y:S01]  /*1a590*/  @P6 STG.E.U16 desc[UR46][R10.64], R4 ;  /* 0x000000040a006986 */ /* 0x0007e2000c10152e */
[----:B------:R-:W-:-:S04]  /*1a5a0*/  ISETP.GT.AND P6, PT, R3, 0x1, PT ;  /* 0x000000010300780c */ /* 0x000fc80003fc4270 */
[----:B------:R-:W-:Y:S01]  /*1a5b0*/  ISETP.GT.AND P6, PT, R0, 0x88, P6 ;  /* 0x000000880000780c */ /* 0x000fe200037c4270 */
[----:B---3--:R-:W-:-:S05]  /*1a5c0*/  FMUL R4, R5, R2 ;  /* 0x0000000205047220 */ /* 0x008fca0000400000 */
[----:B------:R-:W-:-:S07]  /*1a5d0*/  F2FP.BF16.F32.PACK_AB R4, RZ, R4 ;  /* 0x00000004ff04723e */ /* 0x000fce00000010ff */
[----:B------:R-:W-:Y:S01]  /*1a5e0*/  @P6 IMAD.MOV.U32 R5, RZ, RZ, R11 ;  /* 0x000000ffff056224 */ /* 0x000fe200078e000b */
[----:B------:R-:W-:Y:S01]  /*1a5f0*/  PRMT R14, R4, 0x7610, R14 ;  /* 0x00007610040e7816 */ /* 0x000fe2000000000e */
[----:B------:R-:W-:-:S05]  /*1a600*/  @P6 IMAD.MOV.U32 R4, RZ, RZ, R10 ;  /* 0x000000ffff046224 */ /* 0x000fca00078e000a */
[----:B------:R0:W-:Y:S04]  /*1a610*/  @P6 STG.E.U16 desc[UR46][R4.64+0x2], R14 ;  /* 0x0000020e04006986 */ /* 0x0001e8000c10152e */
[----:B0-----:R-:W2:Y:S01]  /*1a620*/  LDL.LU R5, [R1+0x150] ;  /* 0x0001500001057983 */ /* 0x001ea20000300800 */
[----:B------:R-:W-:Y:S01]  /*1a630*/  ISETP.GT.AND P6, PT, R0, 0x80, P2 ;  /* 0x000000800000780c */ /* 0x000fe200017c4270 */
[----:B--2---:R-:W-:-:S05]  /*1a640*/  FMUL R4, R5, R2 ;  /* 0x0000000205047220 */ /* 0x004fca0000400000 */
[----:B------:R-:W-:-:S07]  /*1a650*/  F2FP.BF16.F32.PACK_AB R4, RZ, R4 ;  /* 0x00000004ff04723e */ /* 0x000fce00000010ff */
[----:B------:R-:W-:Y:S01]  /*1a660*/  @P6 IMAD.MOV.U32 R5, RZ, RZ, R7 ;  /* 0x000000ffff056224 */ /* 0x000fe200078e0007 */
[----:B------:R-:W-:Y:S01]  /*1a670*/  PRMT R14, R4, 0x7610, R14 ;  /* 0x00007610040e7816 */ /* 0x000fe2000000000e */
[----:B------:R-:W-:-:S05]  /*1a680*/  @P6 IMAD.MOV.U32 R4, RZ, RZ, R6 ;  /* 0x000000ffff046224 */ /* 0x000fca00078e0006 */
[----:B------:R0:W-:Y:S04]  /*1a690*/  @P6 STG.E.U16 desc[UR46][R4.64+0x10], R14 ;  /* 0x0000100e04006986 */ /* 0x0001e8000c10152e */
[----:B0-----:R-:W2:Y:S01]  /*1a6a0*/  LDL.LU R5, [R1+0x154] ;  /* 0x0001540001057983 */ /* 0x001ea20000300800 */
[----:B------:R-:W-:Y:S01]  /*1a6b0*/  ISETP.GT.AND P6, PT, R0, 0x80, P4 ;  /* 0x000000800000780c */ /* 0x000fe200027c4270 */
[----:B------:R-:W-:Y:S02]  /*1a6c0*/  USHF.L.U32 UR13, UR8, 0x8, URZ ;  /* 0x00000008080d7899 */ /* 0x000fe4000800063f */
[----:B------:R-:W-:Y:S01]  /*1a6d0*/  USHF.L.U64.HI UR12, UR8, 0x8, UR9 ;  /* 0x00000008080c7899 */ /* 0x000fe20008010209 */
[----:B--2---:R-:W-:-:S05]  /*1a6e0*/  FMUL R4, R5, R2 ;  /* 0x0000000205047220 */ /* 0x004fca0000400000 */
[----:B------:R-:W-:-:S04]  /*1a6f0*/  F2FP.BF16.F32.PACK_AB R4, RZ, R4 ;  /* 0x00000004ff04723e */ /* 0x000fc800000010ff */
[----:B------:R-:W-:Y:S01]  /*1a700*/  @P6 IMAD.MOV.U32 R5, RZ, RZ, R7 ;  /* 0x000000ffff056224 */ /* 0x000fe200078e0007 */
[----:B------:R-:W-:Y:S01]  /*1a710*/  PRMT R14, R4, 0x7610, R14 ;  /* 0x00007610040e7816 */ /* 0x000fe2000000000e */
[----:B------:R-:W-:-:S05]  /*1a720*/  @P6 IMAD.MOV.U32 R4, RZ, RZ, R6 ;  /* 0x000000ffff046224 */ /* 0x000fca00078e0006 */
[----:B------:R0:W-:Y:S01]  /*1a730*/  @P6 STG.E.U16 desc[UR46][R4.64+0x12], R14 ;  /* 0x0000120e04006986 */ /* 0x0001e2000c10152e */
[----:B------:R-:W-:Y:S01]  /*1a740*/  ISETP.GT.AND P6, PT, R0, 0x88, P2 ;  /* 0x000000880000780c */ /* 0x000fe200017c4270 */
[----:B0-----:R-:W-:-:S05]  /*1a750*/  FMUL R4, R18, R2 ;  /* 0x0000000212047220 */ /* 0x001fca0000400000 */
[----:B------:R-:W-:-:S07]  /*1a760*/  F2FP.BF16.F32.PACK_AB R4, RZ, R4 ;  /* 0x00000004ff04723e */ /* 0x000fce00000010ff */
[----:B------:R-:W-:Y:S01]  /*1a770*/  @P6 IMAD.MOV.U32 R5, RZ, RZ, R11 ;  /* 0x000000ffff056224 */ /* 0x000fe200078e000b */
[----:B------:R-:W-:Y:S01]  /*1a780*/  PRMT R14, R4, 0x7610, R14 ;  /* 0x00007610040e7816 */ /* 0x000fe2000000000e */
[----:B------:R-:W-:-:S05]  /*1a790*/  @P6 IMAD.MOV.U32 R4, RZ, RZ, R10 ;  /* 0x000000ffff046224 */ /* 0x000fca00078e000a */
[----:B------:R4:W-:Y:S01]  /*1a7a0*/  @P6 STG.E.U16 desc[UR46][R4.64+0x10], R14 ;  /* 0x0000100e04006986 */ /* 0x0009e2000c10152e */
[----:B------:R-:W-:Y:S01]  /*1a7b0*/  ISETP.GT.AND P6, PT, R0, 0x88, P4 ;  /* 0x000000880000780c */ /* 0x000fe200027c4270 */
[----:B----4-:R-:W-:-:S12]  /*1a7c0*/  FMUL R4, R234, R2 ;  /* 0x00000002ea047220 */ /* 0x010fd80000400000 */
[----:B------:R-:W-:Y:S02]  /*1a7d0*/  @P6 IMAD.MOV.U32 R5, RZ, RZ, R11 ;  /* 0x000000ffff056224 */ /* 0x000fe400078e000b */
[----:B-----5:R-:W-:Y:S01]  /*1a7e0*/  FMUL R18, R19, R2 ;  /* 0x0000000213127220 */ /* 0x020fe20000400000 */
[----:B------:R-:W2:Y:S01]  /*1a7f0*/  LDL.LU R234, [R1+0x120] ;  /* 0x0001200001ea7983 */ /* 0x000ea20000300800 */
[----:B------:R-:W-:-:S04]  /*1a800*/  F2FP.BF16.F32.PACK_AB R4, RZ, R4 ;  /* 0x00000004ff04723e */ /* 0x000fc800000010ff */
[----:B------:R-:W-:Y:S01]  /*1a810*/  PRMT R14, R4, 0x7610, R14 ;  /* 0x00007610040e7816 */ /* 0x000fe2000000000e */
[----:B------:R-:W-:-:S05]  /*1a820*/  @P6 IMAD.MOV.U32 R4, RZ, RZ, R10 ;  /* 0x000000ffff046224 */ /* 0x000fca00078e000a */
[----:B------:R0:W-:Y:S01]  /*1a830*/  @P6 STG.E.U16 desc[UR46][R4.64+0x12], R14 ;  /* 0x0000120e04006986 */ /* 0x0001e2000c10152e */
[----:B------:R-:W-:Y:S01]  /*1a840*/  ISETP.GT.AND P6, PT, R0, 0x80, P0 ;  /* 0x000000800000780c */ /* 0x000fe200007c4270 */
[----:B0-----:R-:W-:-:S12]  /*1a850*/  FMUL R4, R233, R2 ;  /* 0x00000002e9047220 */ /* 0x001fd80000400000 */
[----:B------:R-:W-:Y:S01]  /*1a860*/  @P6 IMAD.MOV.U32 R5, RZ, RZ, R7 ;  /* 0x000000ffff056224 */ /* 0x000fe200078e0007 */
[----:B------:R-:W3:Y:S01]  /*1a870*/  LDL.LU R233, [R1+0x124] ;  /* 0x0001240001e97983 */ /* 0x000ee20000300800 */
[----:B------:R-:W-:-:S04]  /*1a880*/  F2FP.BF16.F32.PACK_AB R4, RZ, R4 ;  /* 0x00000004ff04723e */ /* 0x000fc800000010ff */
[----:B------:R-:W-:Y:S01]  /*1a890*/  PRMT R14, R4, 0x7610, R14 ;  /* 0x00007610040e7816 */ /* 0x000fe2000000000e */
[----:B------:R-:W-:-:S05]  /*1a8a0*/  @P6 IMAD.MOV.U32 R4, RZ, RZ, R6 ;  /* 0x000000ffff046224 */ /* 0x000fca00078e0006 */
[----:B------:R0:W-:Y:S01]  /*1a8b0*/  @P6 STG.E.U16 desc[UR46][R4.64+0x20], R14 ;  /* 0x0000200e04006986 */ /* 0x0001e2000c10152e */
[----:B------:R-:W-:Y:S01]  /*1a8c0*/  ISETP.GT.AND P6, PT, R0, 0x80, P3 ;  /* 0x000000800000780c */ /* 0x000fe20001fc4270 */
[----:B0-----:R-:W-:-:S12]  /*1a8d0*/  FMUL R4, R232, R2 ;  /* 0x00000002e8047220 */ /* 0x001fd80000400000 */
[----:B------:R-:W-:Y:S01]  /*1a8e0*/  @P6 IMAD.MOV.U32 R5, RZ, RZ, R7 ;  /* 0x000000ffff056224 */ /* 0x000fe200078e0007 */
[----:B------:R-:W4:Y:S01]  /*1a8f0*/  LDL.LU R232, [R1+0x128] ;  /* 0x0001280001e87983 */ /* 0x000f220000300800 */
[----:B------:R-:W-:-:S04]  /*1a900*/  F2FP.BF16.F32.PACK_AB R4, RZ, R4 ;  /* 0x00000004ff04723e */ /* 0x000fc800000010ff */
[----:B------:R-:W-:Y:S01]  /*1a910*/  PRMT R14, R4, 0x7610, R14 ;  /* 0x00007610040e7816 */ /* 0x000fe2000000000e */
[----:B------:R-:W-:-:S05]  /*1a920*/  @P6 IMAD.MOV.U32 R4, RZ, RZ, R6 ;  /* 0x000000ffff046224 */ /* 0x000fca00078e0006 */
[----:B------:R0:W-:Y:S01]  /*1a930*/  @P6 STG.E.U16 desc[UR46][R4.64+0x22], R14 ;  /* 0x0000220e04006986 */ /* 0x0001e2000c10152e */
[----:B------:R-:W-:Y:S01]  /*1a940*/  ISETP.GT.AND P6, PT, R0, 0x88, P0 ;  /* 0x000000880000780c */ /* 0x000fe200007c4270 */
[----:B0-----:R-:W-:-:S12]  /*1a950*/  FMUL R4, R23, R2 ;  /* 0x0000000217047220 */ /* 0x001fd80000400000 */
[----:B------:R-:W-:Y:S01]  /*1a960*/  @P6 IMAD.MOV.U32 R5, RZ, RZ, R11 ;  /* 0x000000ffff056224 */ /* 0x000fe200078e000b */
[----:B------:R-:W-:Y:S01]  /*1a970*/  F2FP.BF16.F32.PACK_AB R18, RZ, R18 ;  /* 0x00000012ff12723e */ /* 0x000fe200000010ff */
[----:B------:R-:W5:Y:S01]  /*1a980*/  LDL.LU R23, [R1+0x12c] ;  /* 0x00012c0001177983 */ /* 0x000f620000300800 */
[----:B------:R-:W-:-:S04]  /*1a990*/  F2FP.BF16.F32.PACK_AB R4, RZ, R4 ;  /* 0x00000004ff04723e */ /* 0x000fc800000010ff */
[----:B------:R-:W-:Y:S01]  /*1a9a0*/  PRMT R14, R4, 0x7610, R14 ;  /* 0x00007610040e7816 */ /* 0x000fe2000000000e */
[----:B------:R-:W-:-:S05]  /*1a9b0*/  @P6 IMAD.MOV.U32 R4, RZ, RZ, R10 ;  /* 0x000000ffff046224 */ /* 0x000fca00078e000a */
[----:B------:R0:W-:Y:S01]  /*1a9c0*/  @P6 STG.E.U16 desc[UR46][R4.64+0x20], R14 ;  /* 0x0000200e04006986 */ /* 0x0001e2000c10152e */
[----:B------:R-:W-:Y:S01]  /*1a9d0*/  ISETP.GT.AND P6, PT, R0, 0x88, P3 ;  /* 0x000000880000780c */ /* 0x000fe20001fc4270 */
[----:B0-----:R-:W-:-:S12]  /*1a9e0*/  FMUL R4, R22, R2 ;  /* 0x0000000216047220 */ /* 0x001fd80000400000 */
[----:B------:R-:W-:Y:S01]  /*1a9f0*/  @P6 IMAD.MOV.U32 R5, RZ, RZ, R11 ;  /* 0x000000ffff056224 */ /* 0x000fe200078e000b */
        /* <DEDUP_REMOVED lines=12> */
[----:B------:R0:W-:Y:S02]  /*1aac0*/  @P6 STG.E.U16 desc[UR46][R4.64+0x30], R14 ;  /* 0x0000300e04006986 */ /* 0x0001e4000c10152e */
[----:B0-----:R-:W-:-:S04]  /*1aad0*/  IADD3 R4, P6, R6, UR13, RZ ;  /* 0x0000000d06047c10 */ /* 0x001fc8000ffde0ff */
[----:B------:R-:W-:Y:S02]  /*1aae0*/  IADD3.X R5, R7, UR12, RZ, P6, !PT ;  /* 0x0000000c07057c10 */ /* 0x000fe4000b7fe4ff */
[----:B------:R-:W-:Y:S01]  /*1aaf0*/  ISETP.GT.AND P6, PT, R3, 0x19, PT ;  /* 0x000000190300780c */ /* 0x000fe20003fc4270 */
[----:B------:R-:W-:Y:S02]  /*1ab00*/  FMUL R14, R20, R2 ;  /* 0x00000002140e7220 */ /* 0x000fe40000400000 */
[----:B------:R-:W5:Y:S01]  /*1ab10*/  LDL.LU R20, [R1+0x138] ;  /* 0x0001380001147983 */ /* 0x000f620000300800 */
[C---:B------:R-:W-:Y:S02]  /*1ab20*/  ISETP.GT.AND P6, PT, R0.reuse, 0x80, P6 ;  /* 0x000000800000780c */ /* 0x040fe400037c4270 */
[----:B------:R-:W-:Y:S01]  /*1ab30*/  F2FP.BF16.F32.PACK_AB R14, RZ, R14 ;  /* 0x0000000eff0e723e */ /* 0x000fe200000010ff */
[----:B------:R-:W5:Y:S10]  /*1ab40*/  LDL.LU R19, [R1+0x13c] ;  /* 0x00013c0001137983 */ /* 0x000f740000300800 */
[----:B------:R0:W-:Y:S01]  /*1ab50*/  @P6 STG.E.U16 desc[UR46][R6.64+0x32], R14 ;  /* 0x0000320e06006986 */ /* 0x0001e2000c10152e */
[----:B------:R-:W-:Y:S01]  /*1ab60*/  ISETP.GT.AND P6, PT, R0, 0x88, P1 ;  /* 0x000000880000780c */ /* 0x000fe20000fc4270 */
[----:B0-----:R-:W-:-:S05]  /*1ab70*/  FMUL R6, R15, R2 ;  /* 0x000000020f067220 */ /* 0x001fca0000400000 */
[----:B------:R-:W-:-:S07]  /*1ab80*/  F2FP.BF16.F32.PACK_AB R6, RZ, R6 ;  /* 0x00000006ff06723e */ /* 0x000fce00000010ff */
[----:B------:R-:W-:Y:S01]  /*1ab90*/  @P6 IMAD.MOV.U32 R7, RZ, RZ, R11 ;  /* 0x000000ffff076224 */ /* 0x000fe200078e000b */
[----:B------:R-:W-:Y:S01]  /*1aba0*/  PRMT R14, R6, 0x7610, R14 ;  /* 0x00007610060e7816 */ /* 0x000fe2000000000e */
[----:B------:R-:W-:-:S05]  /*1abb0*/  @P6 IMAD.MOV.U32 R6, RZ, RZ, R10 ;  /* 0x000000ffff066224 */ /* 0x000fca00078e000a */
[----:B------:R0:W-:Y:S02]  /*1abc0*/  @P6 STG.E.U16 desc[UR46][R6.64+0x30], R14 ;  /* 0x0000300e06006986 */ /* 0x0001e4000c10152e */
[----:B0-----:R-:W-:-:S04]  /*1abd0*/  IADD3 R14, P6, R4, UR11, RZ ;  /* 0x0000000b040e7c10 */ /* 0x001fc8000ffde0ff */
[----:B------:R-:W-:Y:S02]  /*1abe0*/  IADD3.X R15, R5, UR5, RZ, P6, !PT ;  /* 0x00000005050f7c10 */ /* 0x000fe4000b7fe4ff */
[----:B------:R-:W-:-:S04]  /*1abf0*/  IADD3 R6, P6, R4, UR13, RZ ;  /* 0x0000000d04067c10 */ /* 0x000fc8000ffde0ff */
[----:B------:R-:W-:Y:S02]  /*1ac00*/  IADD3.X R7, R5, UR12, RZ, P6, !PT ;  /* 0x0000000c05077c10 */ /* 0x000fe4000b7fe4ff */
[----:B------:R-:W-:-:S04]  /*1ac10*/  ISETP.GT.AND P6, PT, R3, 0x19, PT ;  /* 0x000000190300780c */ /* 0x000fc80003fc4270 */
[----:B------:R-:W-:-:S13]  /*1ac20*/  ISETP.GT.AND P6, PT, R0, 0x88, P6 ;  /* 0x000000880000780c */ /* 0x000fda00037c4270 */
[----:B------:R0:W-:Y:S04]  /*1ac30*/  @P6 STG.E.U16 desc[UR46][R10.64+0x32], R18 ;  /* 0x000032120a006986 */ /* 0x0001e8000c10152e */
[----:B0-----:R-:W2:Y:S04]  /*1ac40*/  LDL.LU R11, [R1+0x100] ;  /* 0x00010000010b7983 */ /* 0x001ea80000300800 */
[----:B------:R-:W3:Y:S01]  /*1ac50*/  LDL.LU R18, [R1+0x104] ;  /* 0x0001040001127983 */ /* 0x000ee20000300800 */
[----:B------:R-:W-:Y:S01]  /*1ac60*/  ISETP.GT.AND P6, PT, R0, 0x100, P5 ;  /* 0x000001000000780c */ /* 0x000fe20002fc4270 */
[----:B--2---:R-:W-:-:S05]  /*1ac70*/  FMUL R10, R11, R2 ;  /* 0x000000020b0a7220 */ /* 0x004fca0000400000 */
[----:B------:R-:W-:-:S07]  /*1ac80*/  F2FP.BF16.F32.PACK_AB R10, RZ, R10 ;  /* 0x0000000aff0a723e */ /* 0x000fce00000010ff */
[----:B------:R0:W-:Y:S02]  /*1ac90*/  @P6 STG.E.U16 desc[UR46][R4.64], R10 ;  /* 0x0000000a04006986 */ /* 0x0001e4000c10152e */
[----:B0-----:R-:W-:-:S04]  /*1aca0*/  IADD3 R10, P6, R6, UR11, RZ ;  /* 0x0000000b060a7c10 */ /* 0x001fc8000ffde0ff */
[----:B------:R-:W-:Y:S02]  /*1acb0*/  IADD3.X R11, R7, UR5, RZ, P6, !PT ;  /* 0x00000005070b7c10 */ /* 0x000fe4000b7fe4ff */
[----:B------:R-:W-:Y:S01]  /*1acc0*/  ISETP.GT.AND P6, PT, R3, 0x1, PT ;  /* 0x000000010300780c */ /* 0x000fe20003fc4270 */
[----:B---3--:R-:W-:-:S03]  /*1acd0*/  FMUL R18, R18, R2 ;  /* 0x0000000212127220 */ /* 0x008fc60000400000 */
[----:B------:R-:W-:Y:S02]  /*1ace0*/  ISETP.GT.AND P6, PT, R0, 0x100, P6 ;  /* 0x000001000000780c */ /* 0x000fe400037c4270 */
[----:B------:R-:W-:-:S11]  /*1acf0*/  F2FP.BF16.F32.PACK_AB R18, RZ, R18 ;  /* 0x00000012ff12723e */ /* 0x000fd600000010ff */
[----:B------:R0:W-:Y:S04]  /*1ad00*/  @P6 STG.E.U16 desc[UR46][R4.64+0x2], R18 ;  /* 0x0000021204006986 */ /* 0x0001e8000c10152e */
[----:B0-----:R-:W2:Y:S01]  /*1ad10*/  LDL.LU R18, [R1+0x108] ;  /* 0x0001080001127983 */ /* 0x001ea20000300800 */
[----:B------:R-:W-:Y:S01]  /*1ad20*/  ISETP.GT.AND P6, PT, R0, 0x108, P5 ;  /* 0x000001080000780c */ /* 0x000fe20002fc4270 */
[----:B--2---:R-:W-:-:S05]  /*1ad30*/  FMUL R18, R18, R2 ;  /* 0x0000000212127220 */ /* 0x004fca0000400000 */
[----:B------:R-:W-:-:S07]  /*1ad40*/  F2FP.BF16.F32.PACK_AB R18, RZ, R18 ;  /* 0x00000012ff12723e */ /* 0x000fce00000010ff */
[----:B------:R0:W-:Y:S04]  /*1ad50*/  @P6 STG.E.U16 desc[UR46][R14.64], R18 ;  /* 0x000000120e006986 */ /* 0x0001e8000c10152e */
[----:B0-----:R-:W2:Y:S01]  /*1ad60*/  LDL.LU R18, [R1+0x10c] ;  /* 0x00010c0001127983 */ /* 0x001ea20000300800 */
[----:B------:R-:W-:-:S04]  /*1ad70*/  ISETP.GT.AND P6, PT, R3, 0x1, PT ;  /* 0x000000010300780c */ /* 0x000fc80003fc4270 */
[----:B------:R-:W-:Y:S01]  /*1ad80*/  ISETP.GT.AND P6, PT, R0, 0x108, P6 ;  /* 0x000001080000780c */ /* 0x000fe200037c4270 */
[----:B--2---:R-:W-:-:S05]  /*1ad90*/  FMUL R18, R18, R2 ;  /* 0x0000000212127220 */ /* 0x004fca0000400000 */
[----:B------:R-:W-:-:S07]  /*1ada0*/  F2FP.BF16.F32.PACK_AB R18, RZ, R18 ;  /* 0x00000012ff12723e */ /* 0x000fce00000010ff */
[----:B------:R0:W-:Y:S04]  /*1adb0*/  @P6 STG.E.U16 desc[UR46][R14.64+0x2], R18 ;  /* 0x000002120e006986 */ /* 0x0001e8000c10152e */
[----:B0-----:R-:W2:Y:S01]  /*1adc0*/  LDL.LU R18, [R1+0x110] ;  /* 0x0001100001127983 */ /* 0x001ea20000300800 */
        /* <DEDUP_REMOVED lines=18> */
[----:B------:R0:W-:Y:S01]  /*1aef0*/  @P6 STG.E.U16 desc[UR46][R14.64+0x12], R18 ;  /* 0x000012120e006986 */ /* 0x0001e2000c10152e */
[----:B------:R-:W-:Y:S01]  /*1af00*/  ISETP.GT.AND P6, PT, R0, 0x100, P0 ;  /* 0x000001000000780c */ /* 0x000fe200007c4270 */
[----:B0-----:R-:W-:-:S05]  /*1af10*/  FMUL R18, R234, R2 ;  /* 0x00000002ea127220 */ /* 0x001fca0000400000 */
[----:B------:R-:W-:-:S07]  /*1af20*/  F2FP.BF16.F32.PACK_AB R18, RZ, R18 ;  /* 0x00000012ff12723e */ /* 0x000fce00000010ff */
[----:B------:R0:W-:Y:S01]  /*1af30*/  @P6 STG.E.U16 desc[UR46][R4.64+0x20], R18 ;  /* 0x0000201204006986 */ /* 0x0001e2000c10152e */
[----:B------:R-:W-:Y:S01]  /*1af40*/  ISETP.GT.AND P6, PT, R0, 0x100, P3 ;  /* 0x000001000000780c */ /* 0x000fe20001fc4270 */
[----:B0-----:R-:W-:-:S05]  /*1af50*/  FMUL R18, R233, R2 ;  /* 0x00000002e9127220 */ /* 0x001fca0000400000 */
[----:B------:R-:W-:-:S07]  /*1af60*/  F2FP.BF16.F32.PACK_AB R18, RZ, R18 ;  /* 0x00000012ff12723e */ /* 0x000fce00000010ff */
[----:B------:R4:W-:Y:S01]  /*1af70*/  @P6 STG.E.U16 desc[UR46][R4.64+0x22], R18 ;  /* 0x0000221204006986 */ /* 0x0009e2000c10152e */
[----:B------:R-:W-:Y:S01]  /*1af80*/  ISETP.GT.AND P6, PT, R0, 0x108, P0 ;  /* 0x000001080000780c */ /* 0x000fe200007c4270 */
[----:B----4-:R-:W-:-:S05]  /*1af90*/  FMUL R18, R232, R2 ;  /* 0x00000002e8127220 */ /* 0x010fca0000400000 */
[----:B------:R-:W-:-:S07]  /*1afa0*/  F2FP.BF16.F32.PACK_AB R18, RZ, R18 ;  /* 0x00000012ff12723e */ /* 0x000fce00000010ff */
[----:B------:R5:W-:Y:S01]  /*1afb0*/  @P6 STG.E.U16 desc[UR46][R14.64+0x20], R18 ;  /* 0x000020120e006986 */ /* 0x000be2000c10152e */
[----:B------:R-:W-:Y:S01]  /*1afc0*/  ISETP.GT.AND P6, PT, R0, 0x108, P3 ;  /* 0x000001080000780c */ /* 0x000fe20001fc4270 */
[----:B-----5:R-:W-:-:S05]  /*1afd0*/  FMUL R18, R23, R2 ;  /* 0x0000000217127220 */ /* 0x020fca0000400000 */
[----:B------:R-:W-:-:S07]  /*1afe0*/  F2FP.BF16.F32.PACK_AB R18, RZ, R18 ;  /* 0x00000012ff12723e */ /* 0x000fce00000010ff */
[----:B------:R0:W-:Y:S01]  /*1aff0*/  @P6 STG.E.U16 desc[UR46][R14.64+0x22], R18 ;  /* 0x000022120e006986 */ /* 0x0001e2000c10152e */
[----:B------:R-:W-:Y:S01]  /*1b000*/  ISETP.GT.AND P6, PT, R0, 0x100, P1 ;  /* 0x000001000000780c */ /* 0x000fe20000fc4270 */
[----:B0-----:R-:W-:-:S05]  /*1b010*/  FMUL R18, R22, R2 ;  /* 0x0000000216127220 */ /* 0x001fca0000400000 */
[----:B------:R-:W-:-:S07]  /*1b020*/  F2FP.BF16.F32.PACK_AB R18, RZ, R18 ;  /* 0x00000012ff12723e */ /* 0x000fce00000010ff */
[----:B------:R0:W-:Y:S01]  /*1b030*/  @P6 STG.E.U16 desc[UR46][R4.64+0x30], R18 ;  /* 0x0000301204006986 */ /* 0x0001e2000c10152e */
[----:B------:R-:W-:-:S04]  /*1b040*/  ISETP.GT.AND P6, PT, R3, 0x19, PT ;  /* 0x000000190300780c */ /* 0x000fc80003fc4270 */
[----:B------:R-:W-:Y:S01]  /*1b050*/  ISETP.GT.AND P6, PT, R0, 0x100, P6 ;  /* 0x000001000000780c */ /* 0x000fe200037c4270 */
[----:B0-----:R-:W-:-:S05]  /*1b060*/  FMUL R18, R21, R2 ;  /* 0x0000000215127220 */ /* 0x001fca0000400000 */
[----:B------:R-:W-:-:S07]  /*1b070*/  F2FP.BF16.F32.PACK_AB R18, RZ, R18 ;  /* 0x00000012ff12723e */ /* 0x000fce00000010ff */
        /* <DEDUP_REMOVED lines=8> */
[----:B------:R-:W-:-:S04]  /*1b100*/  ISETP.GT.AND P6, PT, R3, 0x19, PT ;  /* 0x000000190300780c */ /* 0x000fc80003fc4270 */
[----:B------:R-:W-:Y:S01]  /*1b110*/  ISETP.GT.AND P6, PT, R0, 0x108, P6 ;  /* 0x000001080000780c */ /* 0x000fe200037c4270 */
[----:B0-----:R-:W-:Y:S01]  /*1b120*/  FMUL R4, R19, R2 ;  /* 0x0000000213047220 */ /* 0x001fe20000400000 */
[----:B------:R-:W2:Y:S04]  /*1b130*/  LDL.LU R5, [R1+0xc4] ;  /* 0x0000c40001057983 */ /* 0x000ea80000300800 */
[----:B------:R-:W3:Y:S01]  /*1b140*/  LDL.LU R20, [R1+0xe0] ;  /* 0x0000e00001147983 */ /* 0x000ee20000300800 */
[----:B------:R-:W-:-:S03]  /*1b150*/  F2FP.BF16.F32.PACK_AB R4, RZ, R4 ;  /* 0x00000004ff04723e */ /* 0x000fc600000010ff */
[----:B------:R-:W4:Y:S04]  /*1b160*/  LDL.LU R19, [R1+0xe4] ;  /* 0x0000e40001137983 */ /* 0x000f280000300800 */
[----:B------:R-:W5:Y:S04]  /*1b170*/  LDL.LU R21, [R1+0xe8] ;  /* 0x0000e80001157983 */ /* 0x000f680000300800 */
[----:B------:R-:W5:Y:S04]  /*1b180*/  LDL.LU R22, [R1+0xec] ;  /* 0x0000ec0001167983 */ /* 0x000f680000300800 */
[----:B------:R-:W5:Y:S04]  /*1b190*/  LDL.LU R232, [R1+0xf0] ;  /* 0x0000f00001e87983 */ /* 0x000f680000300800 */
[----:B------:R-:W5:Y:S04]  /*1b1a0*/  LDL.LU R23, [R1+0xf4] ;  /* 0x0000f40001177983 */ /* 0x000f680000300800 */
[----:B------:R-:W5:Y:S04]  /*1b1b0*/  LDL.LU R233, [R1+0xf8] ;  /* 0x0000f80001e97983 */ /* 0x000f680000300800 */
[----:B------:R-:W5:Y:S04]  /*1b1c0*/  LDL.LU R234, [R1+0xfc] ;  /* 0x0000fc0001ea7983 */ /* 0x000f680000300800 */
[----:B------:R0:W-:Y:S04]  /*1b1d0*/  @P6 STG.E.U16 desc[UR46][R14.64+0x32], R4 ;  /* 0x000032040e006986 */ /* 0x0001e8000c10152e */
[----:B0-----:R-:W2:Y:S01]  /*1b1e0*/  LDL.LU R4, [R1+0xc0] ;  /* 0x0000c00001047983 */ /* 0x001ea20000300800 */
[----:B------:R-:W-:Y:S01]  /*1b1f0*/  ISETP.GT.AND P6, PT, R0, 0x180, P5 ;  /* 0x000001800000780c */ /* 0x000fe20002fc4270 */
[----:B--2---:R-:W-:-:S05]  /*1b200*/  FMUL R4, R4, R2 ;  /* 0x0000000204047220 */ /* 0x004fca0000400000 */
[----:B------:R-:W-:-:S07]  /*1b210*/  F2FP.BF16.F32.PACK_AB R4, RZ, R4 ;  /* 0x00000004ff04723e */ /* 0x000fce00000010ff */
        /* <DEDUP_REMOVED lines=10> */
[----:B------:R-:W3:Y:S04]  /*1b2c0*/  LDL.LU R14, [R1+0xcc] ;  /* 0x0000cc00010e7983 */ /* 0x000ee80000300800 */
[----:B------:R-:W4:Y:S01]  /*1b2d0*/  LDL.LU R5, [R1+0xd0] ;  /* 0x0000d00001057983 */ /* 0x000f220000300800 */
[----:B------:R-:W-:-:S02]  /*1b2e0*/  ISETP.GT.AND P5, PT, R0, 0x188, P5 ;  /* 0x000001880000780c */ /* 0x000fc40002fa4270 */
[----:B------:R-:W-:Y:S01]  /*1b2f0*/  ISETP.GT.AND P6, PT, R3, 0x1, PT ;  /* 0x000000010300780c */ /* 0x000fe20003fc4270 */
[----:B--2---:R-:W-:-:S05]  /*1b300*/  FMUL R4, R4, R2 ;  /* 0x0000000204047220 */ /* 0x004fca0000400000 */
[----:B------:R-:W-:-:S05]  /*1b310*/  F2FP.BF16.F32.PACK_AB R4, RZ, R4 ;  /* 0x00000004ff04723e */ /* 0x000fca00000010ff */
[----:B------:R3:W-:Y:S01]  /*1b320*/  @P5 STG.E.U16 desc[UR46][R10.64], R4 ;  /* 0x000000040a005986 */ /* 0x0007e2000c10152e */
[----:B------:R-:W-:Y:S01]  /*1b330*/  ISETP.GT.AND P5, PT, R0, 0x188, P6 ;  /* 0x000001880000780c */ /* 0x000fe200037a4270 */
[-C--:B---3--:R-:W-:Y:S01]  /*1b340*/  FMUL R4, R14, R2.reuse ;  /* 0x000000020e047220 */ /* 0x088fe20000400000 */
[----:B----4-:R-:W-:-:S04]  /*1b350*/  FMUL R14, R5, R2 ;  /* 0x00000002050e7220 */ /* 0x010fc80000400000 */
[----:B------:R-:W-:-:S07]  /*1b360*/  F2FP.BF16.F32.PACK_AB R4, RZ, R4 ;  /* 0x00000004ff04723e */ /* 0x000fce00000010ff */
[----:B------:R-:W-:Y:S01]  /*1b370*/  @P5 IMAD.MOV.U32 R5, RZ, RZ, R11 ;  /* 0x000000ffff055224 */ /* 0x000fe200078e000b */
[----:B------:R-:W-:Y:S01]  /*1b380*/  PRMT R15, R4, 0x7610, R15 ;  /* 0x00007610040f7816 */ /* 0x000fe2000000000f */
[----:B------:R-:W-:-:S05]  /*1b390*/  @P5 IMAD.MOV.U32 R4, RZ, RZ, R10 ;  /* 0x000000ffff045224 */ /* 0x000fca00078e000a */
[----:B------:R0:W-:Y:S04]  /*1b3a0*/  @P5 STG.E.U16 desc[UR46][R4.64+0x2], R15 ;  /* 0x0000020f04005986 */ /* 0x0001e8000c10152e */
[----:B0-----:R-:W2:Y:S04]  /*1b3b0*/  LDL.LU R15, [R1+0xd4] ;  /* 0x0000d400010f7983 */ /* 0x001ea80000300800 */
[----:B------:R-:W3:Y:S01]  /*1b3c0*/  LDL.LU R5, [R1+0xd8] ;  /* 0x0000d80001057983 */ /* 0x000ee20000300800 */
[----:B------:R-:W-:Y:S02]  /*1b3d0*/  ISETP.GT.AND P5, PT, R0, 0x180, P2 ;  /* 0x000001800000780c */ /* 0x000fe400017a4270 */
[----:B------:R-:W-:-:S04]  /*1b3e0*/  F2FP.BF16.F32.PACK_AB R4, RZ, R14 ;  /* 0x0000000eff04723e */ /* 0x000fc800000010ff */
[----:B------:R-:W-:-:S07]  /*1b3f0*/  PRMT R18, R4, 0x7610, R18 ;  /* 0x0000761004127816 */ /* 0x000fce0000000012 */
[----:B------:R-:W-:Y:S02]  /*1b400*/  @P5 IMAD.MOV.U32 R4, RZ, RZ, R6 ;  /* 0x000000ffff045224 */ /* 0x000fe400078e0006 */
[----:B---3--:R-:W-:Y:S01]  /*1b410*/  FMUL R14, R5, R2 ;  /* 0x00000002050e7220 */ /* 0x008fe20000400000 */
[----:B------:R-:W-:-:S05]  /*1b420*/  @P5 IMAD.MOV.U32 R5, RZ, RZ, R7 ;  /* 0x000000ffff055224 */ /* 0x000fca00078e0007 */
[----:B------:R0:W-:Y:S04]  /*1b430*/  @P5 STG.E.U16 desc[UR46][R4.64+0x10], R18 ;  /* 0x0000101204005986 */ /* 0x0001e8000c10152e */
[----:B0-----:R-:W3:Y:S01]  /*1b440*/  LDL.LU R5, [R1+0xdc] ;  /* 0x0000dc0001057983 */ /* 0x001ee20000300800 */
[C---:B------:R-:W-:Y:S02]  /*1b450*/  ISETP.GT.AND P5, PT, R0.reuse, 0x180, P4 ;  /* 0x000001800000780c */ /* 0x040fe400027a4270 */
[----:B------:R-:W-:Y:S01]  /*1b460*/  ISETP.GT.AND P2, PT, R0, 0x188, P2 ;  /* 0x000001880000780c */ /* 0x000fe20001744270 */
[----:B--2---:R-:W-:Y:S01]  /*1b470*/  FMUL R15, R15, R2 ;  /* 0x000000020f0f7220 */ /* 0x004fe20000400000 */
[----:B------:R-:W-:-:S04]  /*1b480*/  F2FP.BF16.F32.PACK_AB R14, RZ, R14 ;  /* 0x0000000eff0e723e */ /* 0x000fc800000010ff */
[----:B------:R-:W-:-:S05]  /*1b490*/  F2FP.BF16.F32.PACK_AB R15, RZ, R15 ;  /* 0x0000000fff0f723e */ /* 0x000fca00000010ff */
[----:B------:R-:W-:Y:S01]  /*1b4a0*/  @P5 IMAD.MOV.U32 R4, RZ, RZ, R6 ;  /* 0x000000ffff045224 */ /* 0x000fe200078e0006 */
[----:B------:R-:W-:Y:S01]  /*1b4b0*/  ISETP.GT.AND P4, PT, R0, 0x188, P4 ;  /* 0x000001880000780c */ /* 0x000fe20002784270 */
[-C--:B------:R-:W-:Y:S01]  /*1b4c0*/  FMUL R20, R20, R2.reuse ;  /* 0x0000000214147220 */ /* 0x080fe20000400000 */
[----:B------:R-:W-:Y:S01]  /*1b4d0*/  PRMT R235, R14, 0x7610, R235 ;  /* 0x000076100eeb7816 */ /* 0x000fe200000000eb */
[-C--:B------:R-:W-:Y:S01]  /*1b4e0*/  FMUL R19, R19, R2.reuse ;  /* 0x0000000213137220 */ /* 0x080fe20000400000 */
[-C--:B-----5:R-:W-:Y:S01]  /*1b4f0*/  FMUL R21, R21, R2.reuse ;  /* 0x0000000215157220 */ /* 0x0a0fe20000400000 */
[-C--:B------:R-:W-:Y:S01]  /*1b500*/  FMUL R232, R232, R2.reuse ;  /* 0x00000002e8e87220 */ /* 0x080fe20000400000 */
[-C--:B------:R-:W-:Y:S01]  /*1b510*/  FMUL R22, R22, R2.reuse ;  /* 0x0000000216167220 */ /* 0x080fe20000400000 */
[-C--:B------:R-:W-:Y:S01]  /*1b520*/  FMUL R23, R23, R2.reuse ;  /* 0x0000000217177220 */ /* 0x080fe20000400000 */
[-C--:B------:R-:W-:Y:S01]  /*1b530*/  FMUL R233, R233, R2.reuse ;  /* 0x00000002e9e97220 */ /* 0x080fe20000400000 */
[----:B---3--:R-:W-:Y:S01]  /*1b540*/  FMUL R18, R5, R2 ;  /* 0x0000000205127220 */ /* 0x008fe20000400000 */
[----:B------:R-:W-:-:S05]  /*1b550*/  @P5 IMAD.MOV.U32 R5, RZ, RZ, R7 ;  /* 0x000000ffff055224 */ /* 0x000fca00078e0007 */
[----:B------:R0:W-:Y:S01]  /*1b560*/  @P5 STG.E.U16 desc[UR46][R4.64+0x12], R15 ;  /* 0x0000120f04005986 */ /* 0x0001e2000c10152e */
[----:B------:R-:W-:Y:S01]  /*1b570*/  ISETP.GT.AND P5, PT, R0, 0x180, P0 ;  /* 0x000001800000780c */ /* 0x000fe200007a4270 */
[----:B0-----:R-:W-:Y:S02]  /*1b580*/  @P2 IMAD.MOV.U32 R4, RZ, RZ, R10 ;  /* 0x000000ffff042224 */ /* 0x001fe400078e000a */
[----:B------:R-:W-:Y:S01]  /*1b590*/  @P2 IMAD.MOV.U32 R5, RZ, RZ, R11 ;  /* 0x000000ffff052224 */ /* 0x000fe200078e000b */
[----:B------:R-:W-:-:S04]  /*1b5a0*/  F2FP.BF16.F32.PACK_AB R15, RZ, R19 ;  /* 0x00000013ff0f723e */ /* 0x000fc800000010ff */
[----:B------:R0:W-:Y:S01]  /*1b5b0*/  @P2 STG.E.U16 desc[UR46][R4.64+0x10], R235 ;  /* 0x000010eb04002986 */ /* 0x0001e2000c10152e */
[C---:B------:R-:W-:Y:S02]  /*1b5c0*/  ISETP.GT.AND P2, PT, R0.reuse, 0x180, P3 ;  /* 0x000001800000780c */ /* 0x040fe40001f44270 */
[----:B------:R-:W-:Y:S02]  /*1b5d0*/  F2FP.BF16.F32.PACK_AB R14, RZ, R18 ;  /* 0x00000012ff0e723e */ /* 0x000fe400000010ff */
[----:B0-----:R-:W-:Y:S01]  /*1b5e0*/  F2FP.BF16.F32.PACK_AB R4, RZ, R20 ;  /* 0x00000014ff04723e */ /* 0x001fe200000010ff */
[----:B------:R-:W-:Y:S01]  /*1b5f0*/  @P4 IMAD.MOV.U32 R5, RZ, RZ, R11 ;  /* 0x000000ffff054224 */ /* 0x000fe200078e000b */
[----:B------:R-:W-:Y:S01]  /*1b600*/  ISETP.GT.AND P0, PT, R0, 0x188, P0 ;  /* 0x000001880000780c */ /* 0x000fe20000704270 */
[----:B------:R-:W2:Y:S01]  /*1b610*/  LDL.LU R235, [R1+0xbc] ;  /* 0x0000bc0001eb7983 */ /* 0x000ea20000300800 */
[----:B------:R-:W-:Y:S01]  /*1b620*/  PRMT R19, R4, 0x7610, R19 ;  /* 0x0000761004137816 */ /* 0x000fe20000000013 */
[----:B------:R-:W-:Y:S01]  /*1b630*/  @P4 IMAD.MOV.U32 R4, RZ, RZ, R10 ;  /* 0x000000ffff044224 */ /* 0x000fe200078e000a */
[----:B------:R-:W-:Y:S01]  /*1b640*/  PRMT R18, R15, 0x7610, R18 ;  /* 0x000076100f127816 */ /* 0x000fe20000000012 */
[----:B------:R-:W3:Y:S04]  /*1b650*/  LDL.LU R20, [R1+0xb8] ;  /* 0x0000b80001147983 */ /* 0x000ee80000300800 */
[----:B------:R0:W-:Y:S01]  /*1b660*/  @P4 STG.E.U16 desc[UR46][R4.64+0x12], R14 ;  /* 0x0000120e04004986 */ /* 0x0001e2000c10152e */
[----:B------:R-:W-:Y:S01]  /*1b670*/  ISETP.GT.AND P3, PT, R0, 0x188, P3 ;  /* 0x000001880000780c */ /* 0x000fe20001f64270 */
[----:B0-----:R-:W-:-:S02]  /*1b680*/  @P5 IMAD.MOV.U32 R4, RZ, RZ, R6 ;  /* 0x000000ffff045224 */ /* 0x001fc400078e0006 */
[----:B------:R-:W-:Y:S01]  /*1b690*/  @P5 IMAD.MOV.U32 R5, RZ, RZ, R7 ;  /* 0x000000ffff055224 */ /* 0x000fe200078e0007 */
[----:B------:R-:W-:-:S04]  /*1b6a0*/  F2FP.BF16.F32.PACK_AB R14, RZ, R21 ;  /* 0x00000015ff0e723e */ /* 0x000fc800000010ff */
[----:B------:R0:W-:Y:S01]  /*1b6b0*/  @P5 STG.E.U16 desc[UR46][R4.64+0x20], R19 ;  /* 0x0000201304005986 */ /* 0x0001e2000c10152e */
[----:B------:R-:W-:Y:S01]  /*1b6c0*/  PRMT R15, R14, 0x7610, R15 ;  /* 0x000076100e0f7816 */ /* 0x000fe2000000000f */
[----:B0-----:R-:W-:Y:S02]  /*1b6d0*/  @P2 IMAD.MOV.U32 R4, RZ, RZ, R6 ;  /* 0x000000ffff042224 */ /* 0x001fe400078e0006 */
[----:B------:R-:W4:Y:S01]  /*1b6e0*/  LDL.LU R19, [R1+0xb4] ;  /* 0x0000b40001137983 */ /* 0x000f220000300800 */
[----:B------:R-:W-:-:S05]  /*1b6f0*/  @P2 IMAD.MOV.U32 R5, RZ, RZ, R7 ;  /* 0x000000ffff052224 */ /* 0x000fca00078e0007 */
[----:B------:R0:W-:Y:S01]  /*1b700*/  @P2 STG.E.U16 desc[UR46][R4.64+0x22], R18 ;  /* 0x0000221204002986 */ /* 0x0001e2000c10152e */
[----:B------:R-:W-:Y:S01]  /*1b710*/  ISETP.GT.AND P2, PT, R0, 0x180, P1 ;  /* 0x000001800000780c */ /* 0x000fe20000f44270 */
[----:B0-----:R-:W-:Y:S02]  /*1b720*/  @P0 IMAD.MOV.U32 R4, RZ, RZ, R10 ;  /* 0x000000ffff040224 */ /* 0x001fe400078e000a */
[----:B------:R-:W-:-:S05]  /*1b730*/  @P0 IMAD.MOV.U32 R5, RZ, RZ, R11 ;  /* 0x000000ffff050224 */ /* 0x000fca00078e000b */
[----:B------:R0:W-:Y:S01]  /*1b740*/  @P0 STG.E.U16 desc[UR46][R4.64+0x20], R15 ;  /* 0x0000200f04000986 */ /* 0x0001e2000c10152e */
[----:B------:R-:W-:-:S03]  /*1b750*/  F2FP.BF16.F32.PACK_AB R14, RZ, R22 ;  /* 0x00000016ff0e723e */ /* 0x000fc600000010ff */
[----:B------:R-:W5:Y:S01]  /*1b760*/  LDL.LU R22, [R1+0x98] ;  /* 0x0000980001167983 */ /* 0x000f620000300800 */
[----:B0-----:R-:W-:Y:S01]  /*1b770*/  F2FP.BF16.F32.PACK_AB R4, RZ, R232 ;  /* 0x000000e8ff04723e */ /* 0x001fe200000010ff */
[----:B------:R-:W-:Y:S02]  /*1b780*/  @P3 IMAD.MOV.U32 R5, RZ, RZ, R11 ;  /* 0x000000ffff053224 */ /* 0x000fe400078e000b */
[----:B------:R-:W2:Y:S01]  /*1b790*/  LDL.LU R232, [R1+0xb0] ;  /* 0x0000b00001e87983 */ /* 0x000ea20000300800 */
[----:B------:R-:W-:Y:S01]  /*1b7a0*/  PRMT R18, R4, 0x7610, R18 ;  /* 0x0000761004127816 */ /* 0x000fe20000000012 */
[----:B------:R-:W-:Y:S01]  /*1b7b0*/  @P3 IMAD.MOV.U32 R4, RZ, RZ, R10 ;  /* 0x000000ffff043224 */ /* 0x000fe200078e000a */
[----:B------:R-:W-:Y:S02]  /*1b7c0*/  F2FP.BF16.F32.PACK_AB R15, RZ, R23 ;  /* 0x00000017ff0f723e */ /* 0x000fe400000010ff */
[----:B------:R-:W3:Y:S04]  /*1b7d0*/  LDL.LU R23, [R1+0x94] ;  /* 0x0000940001177983 */ /* 0x000ee80000300800 */
[----:B------:R0:W-:Y:S02]  /*1b7e0*/  @P3 STG.E.U16 desc[UR46][R4.64+0x22], R14 ;  /* 0x0000220e04003986 */ /* 0x0001e4000c10152e */
[----:B0-----:R-:W-:-:S02]  /*1b7f0*/  @P2 IMAD.MOV.U32 R4, RZ, RZ, R6 ;  /* 0x000000ffff042224 */ /* 0x001fc400078e0006 */
[----:B------:R-:W-:Y:S01]  /*1b800*/  @P2 IMAD.MOV.U32 R5, RZ, RZ, R7 ;  /* 0x000000ffff052224 */ /* 0x000fe200078e0007 */
[----:B------:R-:W-:Y:S02]  /*1b810*/  F2FP.BF16.F32.PACK_AB R14, RZ, R233 ;  /* 0x000000e9ff0e723e */ /* 0x000fe400000010ff */
[----:B------:R-:W4:Y:S04]  /*1b820*/  LDL.LU R233, [R1+0xac] ;  /* 0x0000ac0001e97983 */ /* 0x000f280000300800 */
[----:B------:R0:W-:Y:S04]  /*1b830*/  @P2 STG.E.U16 desc[UR46][R4.64+0x30], R18 ;  /* 0x0000301204002986 */ /* 0x0001e8000c10152e */
[----:B0-----:R-:W5:Y:S01]  /*1b840*/  LDL.LU R5, [R1+0x80] ;  /* 0x0000800001057983 */ /* 0x001f620000300800 */
[----:B------:R-:W-:-:S02]  /*1b850*/  ISETP.GT.AND P4, PT, R3, 0x19, PT ;  /* 0x000000190300780c */ /* 0x000fc40003f84270 */
[----:B------:R-:W-:Y:S01]  /*1b860*/  ISETP.GT.AND P1, PT, R0, 0x188, P1 ;  /* 0x000001880000780c */ /* 0x000fe20000f24270 */
[----:B------:R-:W-:Y:S01]  /*1b870*/  FMUL R234, R234, R2 ;  /* 0x00000002eaea7220 */ /* 0x000fe20000400000 */
[----:B------:R-:W-:Y:S01]  /*1b880*/  ISETP.GT.AND P0, PT, R0, 0x180, P4 ;  /* 0x000001800000780c */ /* 0x000fe20002704270 */
[----:B------:R-:W2:Y:S10]  /*1b890*/  LDL.LU R18, [R1+0xa8] ;  /* 0x0000a80001127983 */ /* 0x000eb40000300800 */
[----:B------:R-:W-:-:S02]  /*1b8a0*/  @P1 IMAD.MOV.U32 R4, RZ, RZ, R10 ;  /* 0x000000ffff041224 */ /* 0x000fc400078e000a */
[----:B------:R0:W-:Y:S02]  /*1b8b0*/  @P0 STG.E.U16 desc[UR46][R6.64+0x32], R15 ;  /* 0x0000320f06000986 */ /* 0x0001e4000c10152e */
[----:B0-----:R-:W-:Y:S01]  /*1b8c0*/  F2FP.BF16.F32.PACK_AB R6, RZ, R234 ;  /* 0x000000eaff06723e */ /* 0x001fe200000010ff */
[----:B-----5:R-:W-:Y:S01]  /*1b8d0*/  FMUL R7, R5, R2 ;  /* 0x0000000205077220 */ /* 0x020fe20000400000 */
[----:B------:R-:W-:-:S05]  /*1b8e0*/  @P1 IMAD.MOV.U32 R5, RZ, RZ, R11 ;  /* 0x000000ffff051224 */ /* 0x000fca00078e000b */
[----:B------:R0:W-:Y:S04]  /*1b8f0*/  @P1 STG.E.U16 desc[UR46][R4.64+0x30], R14 ;  /* 0x0000300e04001986 */ /* 0x0001e8000c10152e */
[----:B0-----:R-:W5:Y:S01]  /*1b900*/  LDL.LU R4, [R1+0x84] ;  /* 0x0000840001047983 */ /* 0x001f620000300800 */
[----:B------:R-:W-:-:S03]  /*1b910*/  F2FP.BF16.F32.PACK_AB R5, RZ, R7 ;  /* 0x00000007ff05723e */ /* 0x000fc600000010ff */
[----:B------:R-:W4:Y:S04]  /*1b920*/  LDL.LU R234, [R1+0xa4] ;  /* 0x0000a40001ea7983 */ /* 0x000f280000300800 */
[----:B------:R-:W3:Y:S01]  /*1b930*/  LDL.LU R7, [R1+0x88] ;  /* 0x0000880001077983 */ /* 0x000ee20000300800 */
[----:B------:R-:W-:Y:S02]  /*1b940*/  ISETP.GT.AND P0, PT, R0, 0x188, P4 ;  /* 0x000001880000780c */ /* 0x000fe40002704270 */
[----:B------:R-:W-:Y:S02]  /*1b950*/  PRMT R15, R6, 0x7610, R15 ;  /* 0x00007610060f7816 */ /* 0x000fe4000000000f */
[----:B------:R-:W-:-:S09]  /*1b960*/  PRMT R14, R5, 0x7610, R14 ;  /* 0x00007610050e7816 */ /* 0x000fd2000000000e */
[----:B------:R0:W-:Y:S01]  /*1b970*/  @P0 STG.E.U16 desc[UR46][R10.64+0x32], R15 ;  /* 0x0000320f0a000986 */ /* 0x0001e2000c10152e */
[C---:B------:R-:W-:Y:S02]  /*1b980*/  ISETP.GT.AND P6, PT, R3.reuse, 0x20, PT ;  /* 0x000000200300780c */ /* 0x040fe40003fc4270 */
[----:B------:R-:W-:Y:S02]  /*1b990*/  ISETP.GT.AND P5, PT, R3, 0x21, PT ;  /* 0x000000210300780c */ /* 0x000fe40003fa4270 */
[----:B------:R-:W-:Y:S01]  /*1b9a0*/  ISETP.GT.AND P1, PT, R0, RZ, P6 ;  /* 0x000000ff0000720c */ /* 0x000fe20003724270 */
[----:B---3--:R-:W-:-:S05]  /*1b9b0*/  FMUL R7, R7, R2 ;  /* 0x0000000207077220 */ /* 0x008fca0000400000 */
[----:B------:R-:W-:Y:S02]  /*1b9c0*/  F2FP.BF16.F32.PACK_AB R5, RZ, R7 ;  /* 0x00000007ff05723e */ /* 0x000fe400000010ff */
[----:B------:R-:W3:Y:S04]  /*1b9d0*/  LDL.LU R7, [R1+0x90] ;  /* 0x0000900001077983 */ /* 0x000ee80000300800 */
[----:B0-----:R-:W2:Y:S01]  /*1b9e0*/  LDL.LU R11, [R1+0x8c] ;  /* 0x00008c00010b7983 */ /* 0x001ea20000300800 */
[----:B-----5:R-:W-:Y:S01]  /*1b9f0*/  FMUL R4, R4, R2 ;  /* 0x0000000204047220 */ /* 0x020fe20000400000 */
[C---:B------:R-:W-:Y:S02]  /*1ba00*/  ISETP.GT.AND P2, PT, R0.reuse, RZ, P5 ;  /* 0x000000ff0000720c */ /* 0x040fe40002f44270 */
[----:B------:R-:W-:-:S02]  /*1ba10*/  ISETP.GT.AND P3, PT, R0, 0x8, P6 ;  /* 0x000000080000780c */ /* 0x000fc40003764270 */
[----:B------:R-:W-:Y:S01]  /*1ba20*/  F2FP.BF16.F32.PACK_AB R4, RZ, R4 ;  /* 0x00000004ff04723e */ /* 0x000fe200000010ff */
[----:B------:R0:W-:Y:S01]  /*1ba30*/  @P1 STG.E.U16 desc[UR46][R12.64+0x40], R14 ;  /* 0x0000400e0c001986 */ /* 0x0001e2000c10152e */
[----:B------:R-:W-:Y:S02]  /*1ba40*/  IMAD.MOV.U32 R15, RZ, RZ, R9 ;  /* 0x000000ffff0f7224 */ /* 0x000fe400078e0009 */
[----:B------:R-:W-:Y:S02]  /*1ba50*/  PRMT R6, R4, 0x7610, R6 ;  /* 0x0000761004067816 */ /* 0x000fe40000000006 */
[----:B------:R-:W-:-:S03]  /*1ba60*/  PRMT R4, R5, 0x7610, R4 ;  /* 0x0000761005047816 */ /* 0x000fc60000000004 */
[----:B------:R-:W-:Y:S01]  /*1ba70*/  @P2 STG.E.U16 desc[UR46][R12.64+0x42], R6 ;  /* 0x000042060c002986 */ /* 0x000fe2000c10152e */
[----:B0-----:R-:W-:Y:S01]  /*1ba80*/  IMAD.MOV.U32 R14, RZ, RZ, R8 ;  /* 0x000000ffff0e7224 */ /* 0x001fe200078e0008 */
[C---:B------:R-:W-:Y:S02]  /*1ba90*/  ISETP.GT.AND P0, PT, R0.reuse, 0x8, P5 ;  /* 0x000000080000780c */ /* 0x040fe40002f04270 */
[C---:B------:R-:W-:Y:S01]  /*1baa0*/  ISETP.GT.AND P4, PT, R3.reuse, 0x28, PT ;  /* 0x000000280300780c */ /* 0x040fe20003f84270 */
[----:B------:R-:W-:Y:S01]  /*1bab0*/  IMAD.U32 R10, RZ, RZ, UR8 ;  /* 0x00000008ff0a7e24 */ /* 0x000fe2000f8e00ff */
[----:B------:R0:W-:Y:S01]  /*1bac0*/  @P3 STG.E.U16 desc[UR46][R14.64+0x40], R4 ;  /* 0x000040040e003986 */ /* 0x0001e2000c10152e */
[----:B------:R-:W-:Y:S01]  /*1bad0*/  ISETP.GT.AND P3, PT, R3, 0x29, PT ;  /* 0x000000290300780c */ /* 0x000fe20003f64270 */
[----:B------:R-:W-:Y:S02]  /*1bae0*/  IMAD.U32 R9, RZ, RZ, UR5 ;  /* 0x00000005ff097e24 */ /* 0x000fe4000f8e00ff */
[----:B------:R-:W5:Y:S01]  /*1baf0*/  LDL.LU R8, [R1+0x9c] ;  /* 0x00009c0001087983 */ /* 0x000f620000300800 */
[----:B------:R-:W-:-:S02]  /*1bb00*/  ISETP.GT.AND P2, PT, R0, RZ, P3 ;  /* 0x000000ff0000720c */ /* 0x000fc40001f44270 */
[----:B------:R-:W-:Y:S01]  /*1bb10*/  ISETP.GT.AND P1, PT, R0, RZ, P4 ;  /* 0x000000ff0000720c */ /* 0x000fe20002724270 */
[----:B0-----:R-:W-:-:S05]  /*1bb20*/  FMUL R4, R23, R2 ;  /* 0x0000000217047220 */ /* 0x001fca0000400000 */
[----:B------:R-:W-:Y:S01]  /*1bb30*/  F2FP.BF16.F32.PACK_AB R4, RZ, R4 ;  /* 0x00000004ff04723e */ /* 0x000fe200000010ff */
[-C--:B--2---:R-:W-:Y:S01]  /*1bb40*/  FMUL R6, R11, R2.reuse ;  /* 0x000000020b067220 */ /* 0x084fe20000400000 */
[----:B---3--:R-:W-:Y:S01]  /*1bb50*/  FMUL R5, R7, R2 ;  /* 0x0000000207057220 */ /* 0x008fe20000400000 */
[----:B------:R-:W-:-:S03]  /*1bb60*/  IMAD.WIDE.U32 R10, R10, 0xf0, R14 ;  /* 0x000000f00a0a7825 */ /* 0x000fc600078e000e */
[----:B------:R-:W-:Y:S01]  /*1bb70*/  F2FP.BF16.F32.PACK_AB R6, RZ, R6 ;  /* 0x00000006ff06723e */ /* 0x000fe200000010ff */
[----:B------:R-:W-:Y:S01]  /*1bb80*/  VIADD R7, R11, UR4 ;  /* 0x000000040b077c36 */ /* 0x000fe20008000000 */
[----:B------:R-:W-:-:S03]  /*1bb90*/  F2FP.BF16.F32.PACK_AB R5, RZ, R5 ;  /* 0x00000005ff05723e */ /* 0x000fc600000010ff */
[----:B------:R0:W-:Y:S04]  /*1bba0*/  @P0 STG.E.U16 desc[UR46][R14.64+0x42], R6 ;  /* 0x000042060e000986 */ /* 0x0001e8000c10152e */
[----:B------:R1:W-:Y:S04]  /*1bbb0*/  @P2 STG.E.U16 desc[UR46][R12.64+0x52], R4 ;  /* 0x000052040c002986 */ /* 0x0003e8000c10152e */
[----:B------:R2:W-:Y:S01]  /*1bbc0*/  @P1 STG.E.U16 desc[UR46][R12.64+0x50], R5 ;  /* 0x000050050c001986 */ /* 0x0005e2000c10152e */
[----:B0-----:R-:W-:Y:S01]  /*1bbd0*/  FMUL R6, R22, R2 ;  /* 0x0000000216067220 */ /* 0x001fe20000400000 */
[----:B------:R-:W-:Y:S01]  /*1bbe0*/  IMAD.U32 R22, RZ, RZ, UR11 ;  /* 0x0000000bff167e24 */ /* 0x000fe2000f8e00ff */
[----:B-1----:R-:W-:-:S04]  /*1bbf0*/  IADD3 R4, P0, R10, UR13, RZ ;  /* 0x0000000d0a047c10 */ /* 0x002fc8000ff1e0ff */
[----:B--2---:R-:W-:Y:S02]  /*1bc00*/  IADD3.X R5, R7, UR12, RZ, P0, !PT ;  /* 0x0000000c07057c10 */ /* 0x004fe400087fe4ff */
[----:B------:R-:W-:-:S04]  /*1bc10*/  IADD3 R22, P0, P2, R22, UR13, R4 ;  /* 0x0000000d16167c10 */ /* 0x000fc8000fa1e004 */
[----:B------:R-:W-:Y:S02]  /*1bc20*/  IADD3.X R23, R9, UR12, R5, P0, P2 ;  /* 0x0000000c09177c10 */ /* 0x000fe400087e4405 */
[----:B------:R-:W2:Y:S01]  /*1bc30*/  LDL.LU R9, [R1+0xa0] ;  /* 0x0000a00001097983 */ /* 0x000ea20000300800 */
[C---:B------:R-:W-:Y:S02]  /*1bc40*/  ISETP.GT.AND P1, PT, R0.reuse, 0x8, P4 ;  /* 0x000000080000780c */ /* 0x040fe40002724270 */
[----:B------:R-:W-:Y:S02]  /*1bc50*/  F2FP.BF16.F32.PACK_AB R6, RZ, R6 ;  /* 0x00000006ff06723e */ /* 0x000fe400000010ff */
[----:B------:R-:W-:Y:S02]  /*1bc60*/  ISETP.GT.AND P2, PT, R3, 0x30, PT ;  /* 0x000000300300780c */ /* 0x000fe40003f44270 */
[----:B------:R-:W-:Y:S01]  /*1bc70*/  ISETP.GT.AND P0, PT, R0, 0x8, P3 ;  /* 0x000000080000780c */ /* 0x000fe20001f04270 */
[----:B-----5:R-:W-:-:S06]  /*1bc80*/  FMUL R8, R8, R2 ;  /* 0x0000000208087220 */ /* 0x020fcc0000400000 */
[----:B------:R2:W-:Y:S01]  /*1bc90*/  @P1 STG.E.U16 desc[UR46][R14.64+0x50], R6 ;  /* 0x000050060e001986 */ /* 0x0005e2000c10152e */
[----:B------:R-:W-:Y:S02]  /*1bca0*/  ISETP.GT.AND P1, PT, R0, RZ, P2 ;  /* 0x000000ff0000720c */ /* 0x000fe40001724270 */
[----:B------:R-:W-:-:S05]  /*1bcb0*/  F2FP.BF16.F32.PACK_AB R8, RZ, R8 ;  /* 0x00000008ff08723e */ /* 0x000fca00000010ff */
[----:B------:R-:W-:Y:S01]  /*1bcc0*/  @P0 STG.E.U16 desc[UR46][R14.64+0x52], R8 ;  /* 0x000052080e000986 */ /* 0x000fe2000c10152e */
[----:B------:R-:W-:Y:S01]  /*1bcd0*/  ISETP.GT.AND P0, PT, R3, 0x31, PT ;  /* 0x000000310300780c */ /* 0x000fe20003f04270 */
[----:B--2---:R-:W-:Y:S02]  /*1bce0*/  FMUL R6, R9, R2 ;  /* 0x0000000209067220 */ /* 0x004fe40000400000 */
[----:B------:R-:W2:Y:S03]  /*1bcf0*/  LDL.LU R9, [R1+0x6c] ;  /* 0x00006c0001097983 */ /* 0x000ea60000300800 */
[----:B------:R-:W-:-:S05]  /*1bd00*/  F2FP.BF16.F32.PACK_AB R6, RZ, R6 ;  /* 0x00000006ff06723e */ /* 0x000fca00000010ff */
[----:B------:R4:W-:Y:S01]  /*1bd10*/  @P1 STG.E.U16 desc[UR46][R12.64+0x60], R6 ;  /* 0x000060060c001986 */ /* 0x0009e2000c10152e */
[----:B------:R-:W-:Y:S01]  /*1bd20*/  ISETP.GT.AND P1, PT, R0, RZ, P0 ;  /* 0x000000ff0000720c */ /* 0x000fe20000724270 */
[----:B----4-:R-:W-:Y:S02]  /*1bd30*/  FMUL R6, R234, R2 ;  /* 0x00000002ea067220 */ /* 0x010fe40000400000 */
[----:B------:R-:W3:Y:S03]  /*1bd40*/  LDL.LU R234, [R1+0x70] ;  /* 0x0000700001ea7983 */ /* 0x000ee60000300800 */
[----:B------:R-:W-:-:S07]  /*1bd50*/  F2FP.BF16.F32.PACK_AB R6, RZ, R6 ;  /* 0x00000006ff06723e */ /* 0x000fce00000010ff */
[----:B------:R0:W-:Y:S01]  /*1bd60*/  @P1 STG.E.U16 desc[UR46][R12.64+0x62], R6 ;  /* 0x000062060c001986 */ /* 0x0001e2000c10152e */
[----:B------:R-:W-:Y:S01]  /*1bd70*/  ISETP.GT.AND P1, PT, R0, 0x8, P2 ;  /* 0x000000080000780c */ /* 0x000fe20001724270 */
[----:B0-----:R-:W-:-:S05]  /*1bd80*/  FMUL R6, R18, R2 ;  /* 0x0000000212067220 */ /* 0x001fca0000400000 */
[----:B------:R-:W-:-:S04]  /*1bd90*/  F2FP.BF16.F32.PACK_AB R6, RZ, R6 ;  /* 0x00000006ff06723e */ /* 0x000fc800000010ff */
[----:B------:R-:W-:Y:S01]  /*1bda0*/  PRMT R8, R6, 0x7610, R8 ;  /* 0x0000761006087816 */ /* 0x000fe20000000008 */
[----:B------:R-:W-:Y:S02]  /*1bdb0*/  FMUL R6, R233, R2 ;  /* 0x00000002e9067220 */ /* 0x000fe40000400000 */
[----:B------:R-:W4:Y:S04]  /*1bdc0*/  LDL.LU R233, [R1+0x74] ;  /* 0x0000740001e97983 */ /* 0x000f280000300800 */
[----:B------:R0:W-:Y:S01]  /*1bdd0*/  @P1 STG.E.U16 desc[UR46][R14.64+0x60], R8 ;  /* 0x000060080e001986 */ /* 0x0001e2000c10152e */
[----:B------:R-:W-:Y:S02]  /*1bde0*/  ISETP.GT.AND P1, PT, R0, 0x8, P0 ;  /* 0x000000080000780c */ /* 0x000fe40000724270 */
[----:B------:R-:W-:-:S04]  /*1bdf0*/  F2FP.BF16.F32.PACK_AB R6, RZ, R6 ;  /* 0x00000006ff06723e */ /* 0x000fc800000010ff */
[----:B0-----:R-:W-:-:S07]  /*1be00*/  PRMT R8, R6, 0x7610, R8 ;  /* 0x0000761006087816 */ /* 0x001fce0000000008 */
[----:B------:R-:W-:Y:S01]  /*1be10*/  @P1 STG.E.U16 desc[UR46][R14.64+0x62], R8 ;  /* 0x000062080e001986 */ /* 0x000fe2000c10152e */
[----:B------:R-:W-:Y:S01]  /*1be20*/  ISETP.GT.AND P1, PT, R3, 0x38, PT ;  /* 0x000000380300780c */ /* 0x000fe20003f24270 */
[----:B------:R-:W-:Y:S02]  /*1be30*/  FMUL R6, R232, R2 ;  /* 0x00000002e8067220 */ /* 0x000fe40000400000 */
[----:B------:R-:W5:Y:S01]  /*1be40*/  LDL.LU R232, [R1+0x78] ;  /* 0x0000780001e87983 */ /* 0x000f620000300800 */
[----:B------:R-:W-:Y:S02]  /*1be50*/  ISETP.GT.AND P6, PT, R0, RZ, P1 ;  /* 0x000000ff0000720c */ /* 0x000fe40000fc4270 */
[----:B------:R-:W-:-:S11]  /*1be60*/  F2FP.BF16.F32.PACK_AB R6, RZ, R6 ;  /* 0x00000006ff06723e */ /* 0x000fd600000010ff */
[----:B------:R0:W-:Y:S01]  /*1be70*/  @P6 STG.E.U16 desc[UR46][R12.64+0x70], R6 ;  /* 0x000070060c006986 */ /* 0x0001e2000c10152e */
[----:B------:R-:W-:-:S04]  /*1be80*/  ISETP.GT.AND P6, PT, R3, 0x39, PT ;  /* 0x000000390300780c */ /* 0x000fc80003fc4270 */
[----:B------:R-:W-:Y:S01]  /*1be90*/  ISETP.GT.AND P6, PT, R0, RZ, P6 ;  /* 0x000000ff0000720c */ /* 0x000fe200037c4270 */
[----:B0-----:R-:W-:-:S05]  /*1bea0*/  FMUL R6, R19, R2 ;  /* 0x0000000213067220 */ /* 0x001fca0000400000 */
        /* <DEDUP_REMOVED lines=8> */
[----:B0-----:R-:W-:Y:S02]  /*1bf30*/  FMUL R6, R235, R2 ;  /* 0x00000002eb067220 */ /* 0x001fe40000400000 */
[----:B------:R-:W5:Y:S03]  /*1bf40*/  LDL.LU R235, [R1+0x7c] ;  /* 0x00007c0001eb7983 */ /* 0x000f660000300800 */
[----:B------:R-:W-:Y:S01]  /*1bf50*/  F2FP.BF16.F32.PACK_AB R6, RZ, R6 ;  /* 0x00000006ff06723e */ /* 0x000fe200000010ff */
[----:B------:R-:W5:Y:S04]  /*1bf60*/  LDL.LU R18, [R1] ;  /* 0x0000000001127983 */ /* 0x000f680000300800 */
[----:B------:R-:W5:Y:S04]  /*1bf70*/  LDL.LU R19, [R1+0x4] ;  /* 0x0000040001137983 */ /* 0x000f680000300800 */
[----:B------:R-:W2:Y:S04]  /*1bf80*/  LDL.LU R20, [R1+0x8] ;  /* 0x0000080001147983 */ /* 0x000ea80000300800 */
[----:B------:R0:W-:Y:S04]  /*1bf90*/  @P6 STG.E.U16 desc[UR46][R14.64+0x72], R6 ;  /* 0x000072060e006986 */ /* 0x0001e8000c10152e */
[----:B0-----:R-:W3:Y:S01]  /*1bfa0*/  LDL.LU R6, [R1+0x40] ;  /* 0x0000400001067983 */ /* 0x001ee20000300800 */
[----:B------:R-:W-:-:S04]  /*1bfb0*/  ISETP.GT.AND P6, PT, R3, 0x20, PT ;  /* 0x000000200300780c */ /* 0x000fc80003fc4270 */
[----:B------:R-:W-:Y:S01]  /*1bfc0*/  ISETP.GT.AND P6, PT, R0, 0x80, P6 ;  /* 0x000000800000780c */ /* 0x000fe200037c4270 */
[----:B---3--:R-:W-:-:S05]  /*1bfd0*/  FMUL R6, R6, R2 ;  /* 0x0000000206067220 */ /* 0x008fca0000400000 */
[----:B------:R-:W-:-:S04]  /*1bfe0*/  F2FP.BF16.F32.PACK_AB R6, RZ, R6 ;  /* 0x00000006ff06723e */ /* 0x000fc800000010ff */
[----:B------:R-:W-:Y:S01]  /*1bff0*/  PRMT R8, R6, 0x7610, R8 ;  /* 0x0000761006087816 */ /* 0x000fe20000000008 */
[----:B------:R-:W-:-:S05]  /*1c000*/  IMAD.MOV.U32 R6, RZ, RZ, R10 ;  /* 0x000000ffff067224 */ /* 0x000fca00078e000a */
[----:B------:R0:W-:Y:S04]  /*1c010*/  @P6 STG.E.U16 desc[UR46][R6.64+0x40], R8 ;  /* 0x0000400806006986 */ /* 0x0001e8000c10152e */
[----:B0-----:R-:W3:Y:S01]  /*1c020*/  LDL.LU R8, [R1+0x44] ;  /* 0x0000440001087983 */ /* 0x001ee20000300800 */
[----:B------:R-:W-:Y:S01]  /*1c030*/  ISETP.GT.AND P6, PT, R0, 0x80, P5 ;  /* 0x000000800000780c */ /* 0x000fe20002fc4270 */
[----:B---3--:R-:W-:-:S05]  /*1c040*/  FMUL R8, R8, R2 ;  /* 0x0000000208087220 */ /* 0x008fca0000400000 */
[----:B------:R-:W-:-:S07]  /*1c050*/  F2FP.BF16.F32.PACK_AB R8, RZ, R8 ;  /* 0x00000008ff08723e */ /* 0x000fce00000010ff */
[----:B------:R0:W-:Y:S04]  /*1c060*/  @P6 STG.E.U16 desc[UR46][R6.64+0x42], R8 ;  /* 0x0000420806006986 */ /* 0x0001e8000c10152e */
[----:B0-----:R-:W3:Y:S01]  /*1c070*/  LDL.LU R8, [R1+0x48] ;  /* 0x0000480001087983 */ /* 0x001ee20000300800 */
[----:B------:R-:W-:-:S04]  /*1c080*/  IADD3 R10, P6, R10, UR11, RZ ;  /* 0x0000000b0a0a7c10 */ /* 0x000fc8000ffde0ff */
[----:B------:R-:W-:Y:S02]  /*1c090*/  IADD3.X R11, R7, UR5, RZ, P6, !PT ;  /* 0x00000005070b7c10 */ /* 0x000fe4000b7fe4ff */
[----:B------:R-:W-:-:S04]  /*1c0a0*/  ISETP.GT.AND P6, PT, R3, 0x20, PT ;  /* 0x000000200300780c */ /* 0x000fc80003fc4270 */
[----:B------:R-:W-:Y:S01]  /*1c0b0*/  ISETP.GT.AND P6, PT, R0, 0x88, P6 ;  /* 0x000000880000780c */ /* 0x000fe200037c4270 */
[----:B---3--:R-:W-:-:S05]  /*1c0c0*/  FMUL R8, R8, R2 ;  /* 0x0000000208087220 */ /* 0x008fca0000400000 */
[----:B------:R-:W-:-:S07]  /*1c0d0*/  F2FP.BF16.F32.PACK_AB R8, RZ, R8 ;  /* 0x00000008ff08723e */ /* 0x000fce00000010ff */
[----:B------:R0:W-:Y:S04]  /*1c0e0*/  @P6 STG.E.U16 desc[UR46][R10.64+0x40], R8 ;  /* 0x000040080a006986 */ /* 0x0001e8000c10152e */
[----:B0-----:R-:W3:Y:S01]  /*1c0f0*/  LDL.LU R8, [R1+0x4c] ;  /* 0x00004c0001087983 */ /* 0x001ee20000300800 */
        /* <DEDUP_REMOVED lines=36> */
[----:B--2---:R-:W-:-:S05]  /*1c340*/  FMUL R20, R20, R2 ;  /* 0x0000000214147220 */ /* 0x004fca0000400000 */
[----:B------:R-:W-:Y:S01]  /*1c350*/  F2FP.BF16.F32.PACK_AB R20, RZ, R20 ;  /* 0x00000014ff14723e */ /* 0x000fe200000010ff */
[----:B---3--:R-:W-:-:S05]  /*1c360*/  FMUL R8, R8, R2 ;  /* 0x0000000208087220 */ /* 0x008fca0000400000 */
[----:B------:R-:W-:-:S05]  /*1c370*/  F2FP.BF16.F32.PACK_AB R8, RZ, R8 ;  /* 0x00000008ff08723e */ /* 0x000fca00000010ff */
[----:B------:R0:W-:Y:S01]  /*1c380*/  @P6 STG.E.U16 desc[UR46][R10.64+0x60], R8 ;  /* 0x000060080a006986 */ /* 0x0001e2000c10152e */
[----:B------:R-:W-:Y:S01]  /*1c390*/  ISETP.GT.AND P6, PT, R0, 0x88, P0 ;  /* 0x000000880000780c */ /* 0x000fe200007c4270 */
[----:B0-----:R-:W-:-:S05]  /*1c3a0*/  FMUL R8, R9, R2 ;  /* 0x0000000209087220 */ /* 0x001fca0000400000 */
[----:B------:R-:W-:-:S07]  /*1c3b0*/  F2FP.BF16.F32.PACK_AB R8, RZ, R8 ;  /* 0x00000008ff08723e */ /* 0x000fce00000010ff */
[----:B------:R0:W-:Y:S01]  /*1c3c0*/  @P6 STG.E.U16 desc[UR46][R10.64+0x62], R8 ;  /* 0x000062080a006986 */ /* 0x0001e2000c10152e */
[----:B------:R-:W-:Y:S01]  /*1c3d0*/  ISETP.GT.AND P6, PT, R0, 0x80, P1 ;  /* 0x000000800000780c */ /* 0x000fe20000fc4270 */
[----:B0-----:R-:W-:Y:S02]  /*1c3e0*/  FMUL R8, R234, R2 ;  /* 0x00000002ea087220 */ /* 0x001fe40000400000 */
[----:B------:R-:W2:Y:S03]  /*1c3f0*/  LDL.LU R234, [R1+0x30] ;  /* 0x0000300001ea7983 */ /* 0x000ea60000300800 */
[----:B------:R-:W-:-:S07]  /*1c400*/  F2FP.BF16.F32.PACK_AB R8, RZ, R8 ;  /* 0x00000008ff08723e */ /* 0x000fce00000010ff */
[----:B------:R4:W-:Y:S01]  /*1c410*/  @P6 STG.E.U16 desc[UR46][R6.64+0x70], R8 ;  /* 0x0000700806006986 */ /* 0x0009e2000c10152e */
[----:B------:R-:W-:-:S04]  /*1c420*/  ISETP.GT.AND P6, PT, R3, 0x39, PT ;  /* 0x000000390300780c */ /* 0x000fc80003fc4270 */
[----:B------:R-:W-:Y:S01]  /*1c430*/  ISETP.GT.AND P6, PT, R0, 0x80, P6 ;  /* 0x000000800000780c */ /* 0x000fe200037c4270 */
[----:B----4-:R-:W-:Y:S02]  /*1c440*/  FMUL R8, R233, R2 ;  /* 0x00000002e9087220 */ /* 0x010fe40000400000 */
[----:B------:R-:W3:Y:S03]  /*1c450*/  LDL.LU R233, [R1+0x34] ;  /* 0x0000340001e97983 */ /* 0x000ee60000300800 */
[----:B------:R-:W-:-:S07]  /*1c460*/  F2FP.BF16.F32.PACK_AB R8, RZ, R8 ;  /* 0x00000008ff08723e */ /* 0x000fce00000010ff */
[----:B------:R5:W-:Y:S01]  /*1c470*/  @P6 STG.E.U16 desc[UR46][R6.64+0x72], R8 ;  /* 0x0000720806006986 */ /* 0x000be2000c10152e */
[----:B------:R-:W-:Y:S01]  /*1c480*/  ISETP.GT.AND P6, PT, R0, 0x88, P1 ;  /* 0x000000880000780c */ /* 0x000fe20000fc4270 */
[----:B-----5:R-:W-:Y:S02]  /*1c490*/  FMUL R8, R232, R2 ;  /* 0x00000002e8087220 */ /* 0x020fe40000400000 */
[----:B------:R-:W4:Y:S03]  /*1c4a0*/  LDL.LU R232, [R1+0x38] ;  /* 0x0000380001e87983 */ /* 0x000f260000300800 */
[----:B------:R-:W-:-:S07]  /*1c4b0*/  F2FP.BF16.F32.PACK_AB R8, RZ, R8 ;  /* 0x00000008ff08723e */ /* 0x000fce00000010ff */
[----:B------:R0:W-:Y:S01]  /*1c4c0*/  @P6 STG.E.U16 desc[UR46][R10.64+0x70], R8 ;  /* 0x000070080a006986 */ /* 0x0001e2000c10152e */
[----:B------:R-:W-:-:S04]  /*1c4d0*/  ISETP.GT.AND P6, PT, R3, 0x39, PT ;  /* 0x000000390300780c */ /* 0x000fc80003fc4270 */
[----:B------:R-:W-:Y:S01]  /*1c4e0*/  ISETP.GT.AND P6, PT, R0, 0x88, P6 ;  /* 0x000000880000780c */ /* 0x000fe200037c4270 */
[----:B0-----:R-:W-:Y:S02]  /*1c4f0*/  FMUL R8, R235, R2 ;  /* 0x00000002eb087220 */ /* 0x001fe40000400000 */
[----:B------:R-:W5:Y:S03]  /*1c500*/  LDL.LU R235, [R1+0x3c] ;  /* 0x00003c0001eb7983 */ /* 0x000f660000300800 */
        /* <DEDUP_REMOVED lines=18> */
[----:B0-----:R-:W2:Y:S01]  /*1c630*/  LDL.LU R20, [R1+0xc] ;  /* 0x00000c0001147983 */ /* 0x001ea20000300800 */
[----:B------:R-:W-:Y:S01]  /*1c640*/  ISETP.GT.AND P6, PT, R0, 0x108, P5 ;  /* 0x000001080000780c */ /* 0x000fe20002fc4270 */
[----:B--2---:R-:W-:-:S05]  /*1c650*/  FMUL R20, R20, R2 ;  /* 0x0000000214147220 */ /* 0x004fca0000400000 */
[----:B------:R-:W-:-:S07]  /*1c660*/  F2FP.BF16.F32.PACK_AB R20, RZ, R20 ;  /* 0x00000014ff14723e */ /* 0x000fce00000010ff */
[----:B------:R0:W-:Y:S04]  /*1c670*/  @P6 STG.E.U16 desc[UR46][R18.64+0x42], R20 ;  /* 0x0000421412006986 */ /* 0x0001e8000c10152e */
[----:B0-----:R-:W2:Y:S01]  /*1c680*/  LDL.LU R18, [R1+0x10] ;  /* 0x0000100001127983 */ /* 0x001ea20000300800 */
[----:B------:R-:W-:-:S03]  /*1c690*/  ISETP.GT.AND P6, PT, R0, 0x100, P4 ;  /* 0x000001000000780c */ /* 0x000fc600027c4270 */
[----:B------:R-:W3:Y:S01]  /*1c6a0*/  LDL.LU R19, [R1+0x2c] ;  /* 0x00002c0001137983 */ /* 0x000ee20000300800 */
[----:B--2---:R-:W-:-:S05]  /*1c6b0*/  FMUL R18, R18, R2 ;  /* 0x0000000212127220 */ /* 0x004fca0000400000 */
[----:B------:R-:W-:-:S05]  /*1c6c0*/  F2FP.BF16.F32.PACK_AB R18, RZ, R18 ;  /* 0x00000012ff12723e */ /* 0x000fca00000010ff */
        /* <DEDUP_REMOVED lines=28> */
[----:B---3--:R-:W-:-:S05]  /*1c890*/  FMUL R19, R19, R2 ;  /* 0x0000000213137220 */ /* 0x008fca0000400000 */
[----:B------:R-:W-:-:S04]  /*1c8a0*/  F2FP.BF16.F32.PACK_AB R19, RZ, R19 ;  /* 0x00000013ff13723e */ /* 0x000fc800000010ff */
[----:B------:R-:W-:Y:S01]  /*1c8b0*/  PRMT R20, R19, 0x7610, R20 ;  /* 0x0000761013147816 */ /* 0x000fe20000000014 */
[----:B------:R-:W-:-:S05]  /*1c8c0*/  FMUL R19, R234, R2 ;  /* 0x00000002ea137220 */ /* 0x000fca0000400000 */
[----:B------:R-:W-:Y:S01]  /*1c8d0*/  F2FP.BF16.F32.PACK_AB R19, RZ, R19 ;  /* 0x00000013ff13723e */ /* 0x000fe200000010ff */
[----:B------:R-:W-:-:S05]  /*1c8e0*/  FMUL R216, R216, R2 ;  /* 0x00000002d8d87220 */ /* 0x000fca0000400000 */
[----:B------:R-:W-:Y:S01]  /*1c8f0*/  F2FP.BF16.F32.PACK_AB R216, RZ, R216 ;  /* 0x000000d8ffd8723e */ /* 0x000fe200000010ff */
[----:B------:R-:W-:-:S05]  /*1c900*/  FMUL R217, R217, R2 ;  /* 0x00000002d9d97220 */ /* 0x000fca0000400000 */
[----:B------:R-:W-:Y:S01]  /*1c910*/  F2FP.BF16.F32.PACK_AB R217, RZ, R217 ;  /* 0x000000d9ffd9723e */ /* 0x000fe200000010ff */
[-C--:B------:R-:W-:Y:S01]  /*1c920*/  FMUL R218, R218, R2.reuse ;  /* 0x00000002dada7220 */ /* 0x080fe20000400000 */
[----:B------:R-:W-:-:S04]  /*1c930*/  FMUL R219, R219, R2 ;  /* 0x00000002dbdb7220 */ /* 0x000fc80000400000 */
[----:B------:R-:W-:Y:S02]  /*1c940*/  F2FP.BF16.F32.PACK_AB R218, RZ, R218 ;  /* 0x000000daffda723e */ /* 0x000fe400000010ff */
[----:B------:R-:W-:Y:S01]  /*1c950*/  F2FP.BF16.F32.PACK_AB R219, RZ, R219 ;  /* 0x000000dbffdb723e */ /* 0x000fe200000010ff */
[----:B------:R-:W-:-:S05]  /*1c960*/  FMUL R220, R220, R2 ;  /* 0x00000002dcdc7220 */ /* 0x000fca0000400000 */
[----:B------:R-:W-:Y:S01]  /*1c970*/  F2FP.BF16.F32.PACK_AB R220, RZ, R220 ;  /* 0x000000dcffdc723e */ /* 0x000fe200000010ff */
[-C--:B------:R-:W-:Y:S01]  /*1c980*/  FMUL R221, R221, R2.reuse ;  /* 0x00000002dddd7220 */ /* 0x080fe20000400000 */
[----:B------:R-:W-:-:S04]  /*1c990*/  FMUL R222, R222, R2 ;  /* 0x00000002dede7220 */ /* 0x000fc80000400000 */
[----:B------:R-:W-:Y:S02]  /*1c9a0*/  F2FP.BF16.F32.PACK_AB R221, RZ, R221 ;  /* 0x000000ddffdd723e */ /* 0x000fe400000010ff */
[----:B------:R-:W-:Y:S01]  /*1c9b0*/  F2FP.BF16.F32.PACK_AB R222, RZ, R222 ;  /* 0x000000deffde723e */ /* 0x000fe200000010ff */
[-C--:B------:R-:W-:Y:S01]  /*1c9c0*/  FMUL R223, R223, R2.reuse ;  /* 0x00000002dfdf7220 */ /* 0x080fe20000400000 */
[-C--:B------:R-:W-:Y:S01]  /*1c9d0*/  FMUL R224, R224, R2.reuse ;  /* 0x00000002e0e07220 */ /* 0x080fe20000400000 */
[----:B------:R-:W-:-:S03]  /*1c9e0*/  FMUL R225, R225, R2 ;  /* 0x00000002e1e17220 */ /* 0x000fc60000400000 */
[----:B------:R-:W-:Y:S02]  /*1c9f0*/  F2FP.BF16.F32.PACK_AB R223, RZ, R223 ;  /* 0x000000dfffdf723e */ /* 0x000fe400000010ff */
[----:B------:R-:W-:Y:S01]  /*1ca00*/  F2FP.BF16.F32.PACK_AB R224, RZ, R224 ;  /* 0x000000e0ffe0723e */ /* 0x000fe200000010ff */
[-C--:B------:R-:W-:Y:S01]  /*1ca10*/  FMUL R226, R226, R2.reuse ;  /* 0x00000002e2e27220 */ /* 0x080fe20000400000 */
[----:B------:R-:W-:Y:S01]  /*1ca20*/  F2FP.BF16.F32.PACK_AB R225, RZ, R225 ;  /* 0x000000e1ffe1723e */ /* 0x000fe200000010ff */
[-C--:B------:R-:W-:Y:S01]  /*1ca30*/  FMUL R227, R227, R2.reuse ;  /* 0x00000002e3e37220 */ /* 0x080fe20000400000 */
[-C--:B------:R-:W-:Y:S01]  /*1ca40*/  FMUL R228, R228, R2.reuse ;  /* 0x00000002e4e47220 */ /* 0x080fe20000400000 */
[----:B------:R-:W-:Y:S01]  /*1ca50*/  FMUL R229, R229, R2 ;  /* 0x00000002e5e57220 */ /* 0x000fe20000400000 */
[----:B------:R-:W-:Y:S02]  /*1ca60*/  F2FP.BF16.F32.PACK_AB R226, RZ, R226 ;  /* 0x000000e2ffe2723e */ /* 0x000fe400000010ff */
[----:B------:R-:W-:-:S02]  /*1ca70*/  F2FP.BF16.F32.PACK_AB R227, RZ, R227 ;  /* 0x000000e3ffe3723e */ /* 0x000fc400000010ff */
[----:B------:R-:W-:Y:S02]  /*1ca80*/  F2FP.BF16.F32.PACK_AB R228, RZ, R228 ;  /* 0x000000e4ffe4723e */ /* 0x000fe400000010ff */
[----:B------:R-:W-:Y:S01]  /*1ca90*/  F2FP.BF16.F32.PACK_AB R229, RZ, R229 ;  /* 0x000000e5ffe5723e */ /* 0x000fe200000010ff */
[-C--:B------:R-:W-:Y:S01]  /*1caa0*/  FMUL R230, R230, R2.reuse ;  /* 0x00000002e6e67220 */ /* 0x080fe20000400000 */
[-C--:B------:R-:W-:Y:S01]  /*1cab0*/  FMUL R231, R231, R2.reuse ;  /* 0x00000002e7e77220 */ /* 0x080fe20000400000 */
[-C--:B------:R-:W-:Y:S01]  /*1cac0*/  FMUL R200, R200, R2.reuse ;  /* 0x00000002c8c87220 */ /* 0x080fe20000400000 */
[-C--:B------:R-:W-:Y:S01]  /*1cad0*/  FMUL R201, R201, R2.reuse ;  /* 0x00000002c9c97220 */ /* 0x080fe20000400000 */
[----:B------:R-:W-:Y:S01]  /*1cae0*/  FMUL R202, R202, R2 ;  /* 0x00000002caca7220 */ /* 0x000fe20000400000 */
[----:B------:R-:W-:Y:S02]  /*1caf0*/  F2FP.BF16.F32.PACK_AB R230, RZ, R230 ;  /* 0x000000e6ffe6723e */ /* 0x000fe400000010ff */
[----:B------:R-:W-:-:S02]  /*1cb00*/  F2FP.BF16.F32.PACK_AB R231, RZ, R231 ;  /* 0x000000e7ffe7723e */ /* 0x000fc400000010ff */
[----:B------:R-:W-:Y:S02]  /*1cb10*/  F2FP.BF16.F32.PACK_AB R200, RZ, R200 ;  /* 0x000000c8ffc8723e */ /* 0x000fe400000010ff */
[----:B------:R-:W-:Y:S02]  /*1cb20*/  F2FP.BF16.F32.PACK_AB R201, RZ, R201 ;  /* 0x000000c9ffc9723e */ /* 0x000fe400000010ff */
[----:B------:R-:W-:Y:S01]  /*1cb30*/  F2FP.BF16.F32.PACK_AB R202, RZ, R202 ;  /* 0x000000caffca723e */ /* 0x000fe200000010ff */
[----:B--2---:R-:W-:-:S05]  /*1cb40*/  FMUL R18, R18, R2 ;  /* 0x0000000212127220 */ /* 0x004fca0000400000 */
[----:B------:R-:W-:-:S05]  /*1cb50*/  F2FP.BF16.F32.PACK_AB R18, RZ, R18 ;  /* 0x00000012ff12723e */ /* 0x000fca00000010ff */
[----:B------:R0:W-:Y:S01]  /*1cb60*/  @P6 STG.E.U16 desc[UR46][R8.64+0x60], R18 ;  /* 0x0000601208006986 */ /* 0x0001e2000c10152e */
[----:B------:R-:W-:-:S13]  /*1cb70*/  ISETP.GT.AND P6, PT, R0, 0x108, P0 ;  /* 0x000001080000780c */ /* 0x000fda00007c4270 */
[----:B------:R1:W-:Y:S01]  /*1cb80*/  @P6 STG.E.U16 desc[UR46][R8.64+0x62], R20 ;  /* 0x0000621408006986 */ /* 0x0003e2000c10152e */
[----:B------:R-:W-:Y:S01]  /*1cb90*/  ISETP.GT.AND P6, PT, R0, 0x100, P1 ;  /* 0x000001000000780c */ /* 0x000fe20000fc4270 */
[----:B0-----:R-:W-:-:S12]  /*1cba0*/  FMUL R18, R233, R2 ;  /* 0x00000002e9127220 */ /* 0x001fd80000400000 */
[----:B------:R0:W-:Y:S01]  /*1cbb0*/  @P6 STG.E.U16 desc[UR46][R4.64+0x70], R19 ;  /* 0x0000701304006986 */ /* 0x0001e2000c10152e */
[----:B------:R-:W-:-:S04]  /*1cbc0*/  ISETP.GT.AND P6, PT, R3, 0x39, PT ;  /* 0x000000390300780c */ /* 0x000fc80003fc4270 */
[----:B------:R-:W-:Y:S02]  /*1cbd0*/  ISETP.GT.AND P6, PT, R0, 0x100, P6 ;  /* 0x000001000000780c */ /* 0x000fe400037c4270 */
[----:B------:R-:W-:-:S04]  /*1cbe0*/  F2FP.BF16.F32.PACK_AB R18, RZ, R18 ;  /* 0x00000012ff12723e */ /* 0x000fc800000010ff */
[----:B------:R-:W-:Y:S01]  /*1cbf0*/  PRMT R21, R18, 0x7610, R21 ;  /* 0x0000761012157816 */ /* 0x000fe20000000015 */
[----:B----4-:R-:W-:-:S06]  /*1cc00*/  FMUL R18, R232, R2 ;  /* 0x00000002e8127220 */ /* 0x010fcc0000400000 */
[----:B------:R-:W-:Y:S01]  /*1cc10*/  @P6 STG.E.U16 desc[UR46][R4.64+0x72], R21 ;  /* 0x0000721504006986 */ /* 0x000fe2000c10152e */
[----:B------:R-:W-:Y:S02]  /*1cc20*/  ISETP.GT.AND P6, PT, R0, 0x108, P1 ;  /* 0x000001080000780c */ /* 0x000fe40000fc4270 */
[----:B------:R-:W-:-:S04]  /*1cc30*/  F2FP.BF16.F32.PACK_AB R18, RZ, R18 ;  /* 0x00000012ff12723e */ /* 0x000fc800000010ff */
[----:B-1----:R-:W-:Y:S01]  /*1cc40*/  PRMT R20, R18, 0x7610, R20 ;  /* 0x0000761012147816 */ /* 0x002fe20000000014 */
[----:B-----5:R-:W-:-:S06]  /*1cc50*/  FMUL R18, R235, R2 ;  /* 0x00000002eb127220 */ /* 0x020fcc0000400000 */
[----:B------:R-:W-:Y:S01]  /*1cc60*/  @P6 STG.E.U16 desc[UR46][R8.64+0x70], R20 ;  /* 0x0000701408006986 */ /* 0x000fe2000c10152e */
[----:B------:R-:W-:-:S04]  /*1cc70*/  ISETP.GT.AND P6, PT, R3, 0x39, PT ;  /* 0x000000390300780c */ /* 0x000fc80003fc4270 */
[----:B------:R-:W-:Y:S02]  /*1cc80*/  ISETP.GT.AND P6, PT, R0, 0x108, P6 ;  /* 0x000001080000780c */ /* 0x000fe400037c4270 */
[----:B------:R-:W-:-:S04]  /*1cc90*/  F2FP.BF16.F32.PACK_AB R18, RZ, R18 ;  /* 0x00000012ff12723e */ /* 0x000fc800000010ff */
[----:B0-----:R-:W-:-:S07]  /*1cca0*/  PRMT R19, R18, 0x7610, R19 ;  /* 0x0000761012137816 */ /* 0x001fce0000000013 */
[----:B------:R0:W-:Y:S01]  /*1ccb0*/  @P6 STG.E.U16 desc[UR46][R8.64+0x72], R19 ;  /* 0x0000721308006986 */ /* 0x0001e2000c10152e */
[----:B------:R-:W-:-:S04]  /*1ccc0*/  IADD3 R18, P6, R4, UR13, RZ ;  /* 0x0000000d04127c10 */ /* 0x000fc8000ffde0ff */
[----:B0-----:R-:W-:Y:S02]  /*1ccd0*/  IADD3.X R19, R5, UR12, RZ, P6, !PT ;  /* 0x0000000c05137c10 */ /* 0x001fe4000b7fe4ff */
[----:B------:R-:W-:-:S04]  /*1cce0*/  ISETP.GT.AND P6, PT, R3, 0x20, PT ;  /* 0x000000200300780c */ /* 0x000fc80003fc4270 */
[----:B------:R-:W-:-:S13]  /*1ccf0*/  ISETP.GT.AND P6, PT, R0, 0x180, P6 ;  /* 0x000001800000780c */ /* 0x000fda00037c4270 */
[----:B------:R0:W-:Y:S01]  /*1cd00*/  @P6 STG.E.U16 desc[UR46][R18.64+0x40], R216 ;  /* 0x000040d812006986 */ /* 0x0001e2000c10152e */
[C---:B------:R-:W-:Y:S02]  /*1cd10*/  ISETP.GT.AND P6, PT, R0.reuse, 0x180, P5 ;  /* 0x000001800000780c */ /* 0x040fe40002fc4270 */
[----:B------:R-:W-:-:S11]  /*1cd20*/  ISETP.GT.AND P5, PT, R0, 0x188, P5 ;  /* 0x000001880000780c */ /* 0x000fd60002fa4270 */
[----:B------:R0:W-:Y:S01]  /*1cd30*/  @P6 STG.E.U16 desc[UR46][R18.64+0x42], R217 ;  /* 0x000042d912006986 */ /* 0x0001e2000c10152e */
[----:B------:R-:W-:-:S04]  /*1cd40*/  IADD3 R20, P6, R18, UR11, RZ ;  /* 0x0000000b12147c10 */ /* 0x000fc8000ffde0ff */
[----:B------:R-:W-:Y:S02]  /*1cd50*/  IADD3.X R21, R19, UR5, RZ, P6, !PT ;  /* 0x0000000513157c10 */ /* 0x000fe4000b7fe4ff */
[----:B------:R-:W-:-:S04]  /*1cd60*/  ISETP.GT.AND P6, PT, R3, 0x20, PT ;  /* 0x000000200300780c */ /* 0x000fc80003fc4270 */
[----:B------:R-:W-:-:S13]  /*1cd70*/  ISETP.GT.AND P6, PT, R0, 0x188, P6 ;  /* 0x000001880000780c */ /* 0x000fda00037c4270 */
[----:B------:R0:W-:Y:S04]  /*1cd80*/  @P6 STG.E.U16 desc[UR46][R20.64+0x40], R218 ;  /* 0x000040da14006986 */ /* 0x0001e8000c10152e */
[----:B------:R0:W-:Y:S01]  /*1cd90*/  @P5 STG.E.U16 desc[UR46][R22.64+0x42], R219 ;  /* 0x000042db16005986 */ /* 0x0001e2000c10152e */
[C---:B------:R-:W-:Y:S02]  /*1cda0*/  ISETP.GT.AND P5, PT, R0.reuse, 0x180, P4 ;  /* 0x000001800000780c */ /* 0x040fe400027a4270 */
[----:B------:R-:W-:-:S11]  /*1cdb0*/  ISETP.GT.AND P4, PT, R0, 0x188, P4 ;  /* 0x000001880000780c */ /* 0x000fd60002784270 */
[----:B------:R0:W-:Y:S01]  /*1cdc0*/  @P5 STG.E.U16 desc[UR46][R18.64+0x50], R220 ;  /* 0x000050dc12005986 */ /* 0x0001e2000c10152e */
[C---:B------:R-:W-:Y:S02]  /*1cdd0*/  ISETP.GT.AND P5, PT, R0.reuse, 0x180, P3 ;  /* 0x000001800000780c */ /* 0x040fe40001fa4270 */
[----:B------:R-:W-:-:S11]  /*1cde0*/  ISETP.GT.AND P3, PT, R0, 0x188, P3 ;  /* 0x000001880000780c */ /* 0x000fd60001f64270 */
[----:B------:R0:W-:Y:S04]  /*1cdf0*/  @P5 STG.E.U16 desc[UR46][R18.64+0x52], R221 ;  /* 0x000052dd12005986 */ /* 0x0001e8000c10152e */
[----:B------:R0:W-:Y:S01]  /*1ce00*/  @P4 STG.E.U16 desc[UR46][R20.64+0x50], R222 ;  /* 0x000050de14004986 */ /* 0x0001e2000c10152e */
[C---:B------:R-:W-:Y:S02]  /*1ce10*/  ISETP.GT.AND P4, PT, R0.reuse, 0x180, P2 ;  /* 0x000001800000780c */ /* 0x040fe40001784270 */
[C---:B------:R-:W-:Y:S02]  /*1ce20*/  ISETP.GT.AND P5, PT, R0.reuse, 0x180, P0 ;  /* 0x000001800000780c */ /* 0x040fe400007a4270 */
[C---:B------:R-:W-:Y:S02]  /*1ce30*/  ISETP.GT.AND P2, PT, R0.reuse, 0x188, P2 ;  /* 0x000001880000780c */ /* 0x040fe40001744270 */
[----:B------:R-:W-:Y:S01]  /*1ce40*/  ISETP.GT.AND P6, PT, R3, 0x39, PT ;  /* 0x000000390300780c */ /* 0x000fe20003fc4270 */
[----:B------:R0:W-:Y:S01]  /*1ce50*/  @P3 STG.E.U16 desc[UR46][R20.64+0x52], R223 ;  /* 0x000052df14003986 */ /* 0x0001e2000c10152e */
[----:B------:R-:W-:-:S02]  /*1ce60*/  ISETP.GT.AND P0, PT, R0, 0x188, P0 ;  /* 0x000001880000780c */ /* 0x000fc40000704270 */
[----:B------:R-:W-:-:S03]  /*1ce70*/  ISETP.GT.AND P3, PT, R0, 0x180, P1 ;  /* 0x000001800000780c */ /* 0x000fc60000f64270 */
[----:B------:R0:W-:Y:S01]  /*1ce80*/  @P4 STG.E.U16 desc[UR46][R18.64+0x60], R224 ;  /* 0x000060e012004986 */ /* 0x0001e2000c10152e */
[----:B------:R-:W-:-:S03]  /*1ce90*/  ISETP.GT.AND P4, PT, R0, 0x180, P6 ;  /* 0x000001800000780c */ /* 0x000fc60003784270 */
[----:B------:R0:W-:Y:S01]  /*1cea0*/  @P5 STG.E.U16 desc[UR46][R18.64+0x62], R225 ;  /* 0x000062e112005986 */ /* 0x0001e2000c10152e */
[----:B------:R-:W-:-:S03]  /*1ceb0*/  ISETP.GT.AND P1, PT, R0, 0x188, P1 ;  /* 0x000001880000780c */ /* 0x000fc60000f24270 */
[----:B------:R0:W-:Y:S01]  /*1cec0*/  @P2 STG.E.U16 desc[UR46][R20.64+0x60], R226 ;  /* 0x000060e214002986 */ /* 0x0001e2000c10152e */
[C---:B------:R-:W-:Y:S02]  /*1ced0*/  ISETP.GT.AND P2, PT, R3.reuse, 0x39, PT ;  /* 0x000000390300780c */ /* 0x040fe40003f44270 */
[C---:B------:R-:W-:Y:S02]  /*1cee0*/  ISETP.GT.AND P6, PT, R3.reuse, 0x40, PT ;  /* 0x000000400300780c */ /* 0x040fe40003fc4270 */
[----:B------:R-:W-:Y:S01]  /*1cef0*/  ISETP.GT.AND P5, PT, R3, 0x41, PT ;  /* 0x000000410300780c */ /* 0x000fe20003fa4270 */
[----:B------:R0:W-:Y:S01]  /*1cf00*/  @P0 STG.E.U16 desc[UR46][R20.64+0x62], R227 ;  /* 0x000062e314000986 */ /* 0x0001e2000c10152e */
[C---:B------:R-:W-:Y:S02]  /*1cf10*/  ISETP.GT.AND P0, PT, R0.reuse, 0x188, P2 ;  /* 0x000001880000780c */ /* 0x040fe40001704270 */
[C---:B------:R-:W-:Y:S01]  /*1cf20*/  ISETP.GT.AND P2, PT, R0.reuse, RZ, P6 ;  /* 0x000000ff0000720c */ /* 0x040fe20003744270 */
[----:B------:R0:W-:Y:S01]  /*1cf30*/  @P3 STG.E.U16 desc[UR46][R18.64+0x70], R228 ;  /* 0x000070e412003986 */ /* 0x0001e2000c10152e */
[----:B------:R-:W-:-:S03]  /*1cf40*/  ISETP.GT.AND P3, PT, R0, RZ, P5 ;  /* 0x000000ff0000720c */ /* 0x000fc60002f64270 */
[----:B------:R0:W-:Y:S01]  /*1cf50*/  @P4 STG.E.U16 desc[UR46][R18.64+0x72], R229 ;  /* 0x000072e512004986 */ /* 0x0001e2000c10152e */
[----:B------:R-:W-:-:S03]  /*1cf60*/  ISETP.GT.AND P4, PT, R0, 0x8, P6 ;  /* 0x000000080000780c */ /* 0x000fc60003784270 */
[----:B------:R0:W-:Y:S01]  /*1cf70*/  @P1 STG.E.U16 desc[UR46][R20.64+0x70], R230 ;  /* 0x000070e614001986 */ /* 0x0001e2000c10152e */
[----:B------:R-:W-:Y:S01]  /*1cf80*/  ISETP.GT.AND P1, PT, R0, 0x8, P5 ;  /* 0x000000080000780c */ /* 0x000fe20002f24270 */
[----:B------:R-:W-:Y:S02]  /*1cf90*/  FMUL R203, R203, R2 ;  /* 0x00000002cbcb7220 */ /* 0x000fe40000400000 */
[----:B------:R0:W-:Y:S04]  /*1cfa0*/  @P0 STG.E.U16 desc[UR46][R20.64+0x72], R231 ;  /* 0x000072e714000986 */ /* 0x0001e8000c10152e */
[----:B------:R0:W-:Y:S04]  /*1cfb0*/  @P2 STG.E.U16 desc[UR46][R12.64+0x80], R200 ;  /* 0x000080c80c002986 */ /* 0x0001e8000c10152e */
[----:B------:R0:W-:Y:S01]  /*1cfc0*/  @P3 STG.E.U16 desc[UR46][R12.64+0x82], R201 ;  /* 0x000082c90c003986 */ /* 0x0001e2000c10152e */
[----:B------:R-:W-:-:S03]  /*1cfd0*/  ISETP.GT.AND P3, PT, R3, 0x49, PT ;  /* 0x000000490300780c */ /* 0x000fc60003f64270 */
[----:B------:R0:W-:Y:S01]  /*1cfe0*/  @P4 STG.E.U16 desc[UR46][R14.64+0x80], R202 ;  /* 0x000080ca0e004986 */ /* 0x0001e2000c10152e */
[----:B------:R-:W-:Y:S02]  /*1cff0*/  ISETP.GT.AND P4, PT, R3, 0x48, PT ;  /* 0x000000480300780c */ /* 0x000fe40003f84270 */
[----:B------:R-:W-:Y:S02]  /*1d000*/  F2FP.BF16.F32.PACK_AB R203, RZ, R203 ;  /* 0x000000cbffcb723e */ /* 0x000fe400000010ff */
[C---:B------:R-:W-:Y:S02]  /*1d010*/  ISETP.GT.AND P0, PT, R0.reuse, RZ, P4 ;  /* 0x000000ff0000720c */ /* 0x040fe40002704270 */
[----:B------:R-:W-:Y:S01]  /*1d020*/  ISETP.GT.AND P2, PT, R0, RZ, P3 ;  /* 0x000000ff0000720c */ /* 0x000fe20001f44270 */
[-C--:B------:R-:W-:Y:S01]  /*1d030*/  FMUL R204, R204, R2.reuse ;  /* 0x00000002cccc7220 */ /* 0x080fe20000400000 */
[-C--:B------:R-:W-:Y:S01]  /*1d040*/  FMUL R205, R205, R2.reuse ;  /* 0x00000002cdcd7220 */ /* 0x080fe20000400000 */
[----:B------:R0:W-:Y:S01]  /*1d050*/  @P1 STG.E.U16 desc[UR46][R14.64+0x82], R203 ;  /* 0x000082cb0e001986 */ /* 0x0001e2000c10152e */
[----:B------:R-:W-:Y:S01]  /*1d060*/  ISETP.GT.AND P1, PT, R0, 0x8, P4 ;  /* 0x000000080000780c */ /* 0x000fe20002724270 */
[----:B------:R-:W-:Y:S01]  /*1d070*/  FMUL R206, R206, R2 ;  /* 0x00000002cece7220 */ /* 0x000fe20000400000 */
[----:B------:R-:W-:-:S02]  /*1d080*/  F2FP.BF16.F32.PACK_AB R204, RZ, R204 ;  /* 0x000000ccffcc723e */ /* 0x000fc400000010ff */
[----:B------:R-:W-:Y:S02]  /*1d090*/  F2FP.BF16.F32.PACK_AB R205, RZ, R205 ;  /* 0x000000cdffcd723e */ /* 0x000fe400000010ff */
[----:B------:R-:W-:Y:S01]  /*1d0a0*/  F2FP.BF16.F32.PACK_AB R206, RZ, R206 ;  /* 0x000000ceffce723e */ /* 0x000fe200000010ff */
[----:B------:R0:W-:Y:S01]  /*1d0b0*/  @P0 STG.E.U16 desc[UR46][R12.64+0x90], R204 ;  /* 0x000090cc0c000986 */ /* 0x0001e2000c10152e */
[----:B------:R-:W-:-:S03]  /*1d0c0*/  ISETP.GT.AND P0, PT, R0, 0x8, P3 ;  /* 0x000000080000780c */ /* 0x000fc60001f04270 */
[----:B------:R0:W-:Y:S01]  /*1d0d0*/  @P2 STG.E.U16 desc[UR46][R12.64+0x92], R205 ;  /* 0x000092cd0c002986 */ /* 0x0001e2000c10152e */
[----:B------:R-:W-:Y:S01]  /*1d0e0*/  ISETP.GT.AND P2, PT, R3, 0x50, PT ;  /* 0x000000500300780c */ /* 0x000fe20003f44270 */
[-C--:B------:R-:W-:Y:S02]  /*1d0f0*/  FMUL R207, R207, R2.reuse ;  /* 0x00000002cfcf7220 */ /* 0x080fe40000400000 */
[----:B------:R0:W-:Y:S01]  /*1d100*/  @P1 STG.E.U16 desc[UR46][R14.64+0x90], R206 ;  /* 0x000090ce0e001986 */ /* 0x0001e2000c10152e */
[----:B------:R-:W-:Y:S01]  /*1d110*/  ISETP.GT.AND P1, PT, R0, RZ, P2 ;  /* 0x000000ff0000720c */ /* 0x000fe20001724270 */
[----:B------:R-:W-:Y:S01]  /*1d120*/  FMUL R208, R208, R2 ;  /* 0x00000002d0d07220 */ /* 0x000fe20000400000 */
[----:B------:R-:W-:-:S04]  /*1d130*/  F2FP.BF16.F32.PACK_AB R207, RZ, R207 ;  /* 0x000000cfffcf723e */ /* 0x000fc800000010ff */
[----:B------:R-:W-:Y:S01]  /*1d140*/  F2FP.BF16.F32.PACK_AB R208, RZ, R208 ;  /* 0x000000d0ffd0723e */ /* 0x000fe200000010ff */
[----:B------:R0:W-:Y:S01]  /*1d150*/  @P0 STG.E.U16 desc[UR46][R14.64+0x92], R207 ;  /* 0x000092cf0e000986 */ /* 0x0001e2000c10152e */
[----:B------:R-:W-:Y:S01]  /*1d160*/  ISETP.GT.AND P0, PT, R3, 0x51, PT ;  /* 0x000000510300780c */ /* 0x000fe20003f04270 */
[----:B------:R-:W-:-:S04]  /*1d170*/  FMUL R209, R209, R2 ;  /* 0x00000002d1d17220 */ /* 0x000fc80000400000 */
[----:B------:R0:W-:Y:S01]  /*1d180*/  @P1 STG.E.U16 desc[UR46][R12.64+0xa0], R208 ;  /* 0x0000a0d00c001986 */ /* 0x0001e2000c10152e */
[----:B------:R-:W-:Y:S02]  /*1d190*/  ISETP.GT.AND P1, PT, R0, RZ, P0 ;  /* 0x000000ff0000720c */ /* 0x000fe40000724270 */
[----:B------:R-:W-:Y:S01]  /*1d1a0*/  F2FP.BF16.F32.PACK_AB R209, RZ, R209 ;  /* 0x000000d1ffd1723e */ /* 0x000fe200000010ff */
[----:B------:R-:W-:-:S10]  /*1d1b0*/  FMUL R210, R210, R2 ;  /* 0x00000002d2d27220 */ /* 0x000fd40000400000 */
[----:B------:R0:W-:Y:S01]  /*1d1c0*/  @P1 STG.E.U16 desc[UR46][R12.64+0xa2], R209 ;  /* 0x0000a2d10c001986 */ /* 0x0001e2000c10152e */
[----:B------:R-:W-:Y:S02]  /*1d1d0*/  ISETP.GT.AND P1, PT, R0, 0x8, P2 ;  /* 0x000000080000780c */ /* 0x000fe40001724270 */
[----:B------:R-:W-:Y:S01]  /*1d1e0*/  F2FP.BF16.F32.PACK_AB R210, RZ, R210 ;  /* 0x000000d2ffd2723e */ /* 0x000fe200000010ff */
[----:B------:R-:W-:-:S10]  /*1d1f0*/  FMUL R211, R211, R2 ;  /* 0x00000002d3d37220 */ /* 0x000fd40000400000 */
[----:B------:R0:W-:Y:S01]  /*1d200*/  @P1 STG.E.U16 desc[UR46][R14.64+0xa0], R210 ;  /* 0x0000a0d20e001986 */ /* 0x0001e2000c10152e */
[----:B------:R-:W-:Y:S02]  /*1d210*/  ISETP.GT.AND P1, PT, R0, 0x8, P0 ;  /* 0x000000080000780c */ /* 0x000fe40000724270 */
[----:B------:R-:W-:Y:S01]  /*1d220*/  F2FP.BF16.F32.PACK_AB R211, RZ, R211 ;  /* 0x000000d3ffd3723e */ /* 0x000fe200000010ff */
[----:B------:R-:W-:-:S10]  /*1d230*/  FMUL R212, R212, R2 ;  /* 0x00000002d4d47220 */ /* 0x000fd40000400000 */
[----:B------:R0:W-:Y:S01]  /*1d240*/  @P1 STG.E.U16 desc[UR46][R14.64+0xa2], R211 ;  /* 0x0000a2d30e001986 */ /* 0x0001e2000c10152e */
[----:B------:R-:W-:-:S04]  /*1d250*/  ISETP.GT.AND P1, PT, R3, 0x58, PT ;  /* 0x000000580300780c */ /* 0x000fc80003f24270 */
[----:B------:R-:W-:Y:S02]  /*1d260*/  ISETP.GT.AND P6, PT, R0, RZ, P1 ;  /* 0x000000ff0000720c */ /* 0x000fe40000fc4270 */
        /* <DEDUP_REMOVED lines=156> */
[-C--:B------:R-:W-:Y:S01]  /*1dc30*/  FMUL R153, R153, R2.reuse ;  /* 0x0000000299997220 */ /* 0x080fe20000400000 */
[----:B------:R-:W-:-:S09]  /*1dc40*/  FMUL R155, R155, R2 ;  /* 0x000000029b9b7220 */ /* 0x000fd20000400000 */
[----:B------:R0:W-:Y:S01]  /*1dc50*/  @P6 STG.E.U16 desc[UR46][R18.64+0x80], R152 ;  /* 0x0000809812006986 */ /* 0x0001e2000c10152e */
[C---:B------:R-:W-:Y:S02]  /*1dc60*/  ISETP.GT.AND P6, PT, R0.reuse, 0x180, P5 ;  /* 0x000001800000780c */ /* 0x040fe40002fc4270 */
[----:B------:R-:W-:Y:S02]  /*1dc70*/  ISETP.GT.AND P5, PT, R0, 0x188, P5 ;  /* 0x000001880000780c */ /* 0x000fe40002fa4270 */
[----:B------:R-:W-:Y:S02]  /*1dc80*/  F2FP.BF16.F32.PACK_AB R153, RZ, R153 ;  /* 0x00000099ff99723e */ /* 0x000fe400000010ff */
[----:B------:R-:W-:-:S07]  /*1dc90*/  F2FP.BF16.F32.PACK_AB R155, RZ, R155 ;  /* 0x0000009bff9b723e */ /* 0x000fce00000010ff */
[----:B------:R0:W-:Y:S01]  /*1dca0*/  @P6 STG.E.U16 desc[UR46][R18.64+0x82], R153 ;  /* 0x0000829912006986 */ /* 0x0001e2000c10152e */
[----:B------:R-:W-:-:S03]  /*1dcb0*/  ISETP.GT.AND P6, PT, R3, 0x40, PT ;  /* 0x000000400300780c */ /* 0x000fc60003fc4270 */
[----:B------:R0:W-:Y:S01]  /*1dcc0*/  @P5 STG.E.U16 desc[UR46][R20.64+0x82], R155 ;  /* 0x0000829b14005986 */ /* 0x0001e2000c10152e */
[C---:B------:R-:W-:Y:S02]  /*1dcd0*/  ISETP.GT.AND P6, PT, R0.reuse, 0x188, P6 ;  /* 0x000001880000780c */ /* 0x040fe400037c4270 */
[----:B------:R-:W-:Y:S01]  /*1dce0*/  ISETP.GT.AND P5, PT, R0, 0x180, P4 ;  /* 0x000001800000780c */ /* 0x000fe200027a4270 */
[-C--:B------:R-:W-:Y:S01]  /*1dcf0*/  FMUL R154, R154, R2.reuse ;  /* 0x000000029a9a7220 */ /* 0x080fe20000400000 */
[----:B------:R-:W-:-:S04]  /*1dd00*/  FMUL R156, R156, R2 ;  /* 0x000000029c9c7220 */ /* 0x000fc80000400000 */
[----:B------:R-:W-:Y:S02]  /*1dd10*/  F2FP.BF16.F32.PACK_AB R154, RZ, R154 ;  /* 0x0000009aff9a723e */ /* 0x000fe400000010ff */
[----:B------:R-:W-:-:S03]  /*1dd20*/  F2FP.BF16.F32.PACK_AB R156, RZ, R156 ;  /* 0x0000009cff9c723e */ /* 0x000fc600000010ff */
[----:B------:R0:W-:Y:S01]  /*1dd30*/  @P6 STG.E.U16 desc[UR46][R20.64+0x80], R154 ;  /* 0x0000809a14006986 */ /* 0x0001e2000c10152e */
[----:B------:R-:W-:-:S03]  /*1dd40*/  ISETP.GT.AND P4, PT, R0, 0x188, P4 ;  /* 0x000001880000780c */ /* 0x000fc60002784270 */
[----:B------:R0:W-:Y:S01]  /*1dd50*/  @P5 STG.E.U16 desc[UR46][R18.64+0x90], R156 ;  /* 0x0000909c12005986 */ /* 0x0001e2000c10152e */
[----:B------:R-:W-:Y:S01]  /*1dd60*/  ISETP.GT.AND P5, PT, R0, 0x180, P3 ;  /* 0x000001800000780c */ /* 0x000fe20001fa4270 */
[-C--:B------:R-:W-:Y:S01]  /*1dd70*/  FMUL R157, R157, R2.reuse ;  /* 0x000000029d9d7220 */ /* 0x080fe20000400000 */
[----:B------:R-:W-:-:S04]  /*1dd80*/  FMUL R158, R158, R2 ;  /* 0x000000029e9e7220 */ /* 0x000fc80000400000 */
[----:B------:R-:W-:Y:S02]  /*1dd90*/  F2FP.BF16.F32.PACK_AB R157, RZ, R157 ;  /* 0x0000009dff9d723e */ /* 0x000fe400000010ff */
[----:B------:R-:W-:Y:S02]  /*1dda0*/  F2FP.BF16.F32.PACK_AB R158, RZ, R158 ;  /* 0x0000009eff9e723e */ /* 0x000fe400000010ff */
[----:B------:R-:W-:-:S03]  /*1ddb0*/  ISETP.GT.AND P3, PT, R0, 0x188, P3 ;  /* 0x000001880000780c */ /* 0x000fc60001f64270 */
[----:B------:R0:W-:Y:S01]  /*1ddc0*/  @P5 STG.E.U16 desc[UR46][R18.64+0x92], R157 ;  /* 0x0000929d12005986 */ /* 0x0001e2000c10152e */
[----:B------:R-:W-:-:S03]  /*1ddd0*/  FMUL R159, R159, R2 ;  /* 0x000000029f9f7220 */ /* 0x000fc60000400000 */
[----:B------:R0:W-:Y:S01]  /*1dde0*/  @P4 STG.E.U16 desc[UR46][R20.64+0x90], R158 ;  /* 0x0000909e14004986 */ /* 0x0001e2000c10152e */
[----:B------:R-:W-:Y:S01]  /*1ddf0*/  ISETP.GT.AND P4, PT, R0, 0x180, P2 ;  /* 0x000001800000780c */ /* 0x000fe20001784270 */
[----:B------:R-:W-:Y:S01]  /*1de00*/  FMUL R160, R160, R2 ;  /* 0x00000002a0a07220 */ /* 0x000fe20000400000 */
[----:B------:R-:W-:Y:S02]  /*1de10*/  F2FP.BF16.F32.PACK_AB R159, RZ, R159 ;  /* 0x0000009fff9f723e */ /* 0x000fe400000010ff */
[C---:B------:R-:W-:Y:S02]  /*1de20*/  ISETP.GT.AND P5, PT, R0.reuse, 0x180, P0 ;  /* 0x000001800000780c */ /* 0x040fe400007a4270 */
[----:B------:R-:W-:Y:S02]  /*1de30*/  F2FP.BF16.F32.PACK_AB R160, RZ, R160 ;  /* 0x000000a0ffa0723e */ /* 0x000fe400000010ff */
[----:B------:R-:W-:Y:S01]  /*1de40*/  ISETP.GT.AND P2, PT, R0, 0x188, P2 ;  /* 0x000001880000780c */ /* 0x000fe20001744270 */
[-C--:B------:R-:W-:Y:S01]  /*1de50*/  FMUL R161, R161, R2.reuse ;  /* 0x00000002a1a17220 */ /* 0x080fe20000400000 */
[----:B------:R-:W-:Y:S01]  /*1de60*/  ISETP.GT.AND P6, PT, R3, 0x59, PT ;  /* 0x000000590300780c */ /* 0x000fe20003fc4270 */
[----:B------:R-:W-:Y:S01]  /*1de70*/  FMUL R162, R162, R2 ;  /* 0x00000002a2a27220 */ /* 0x000fe20000400000 */
[----:B------:R0:W-:Y:S01]  /*1de80*/  @P3 STG.E.U16 desc[UR46][R20.64+0x92], R159 ;  /* 0x0000929f14003986 */ /* 0x0001e2000c10152e */
[----:B------:R-:W-:-:S02]  /*1de90*/  ISETP.GT.AND P0, PT, R0, 0x188, P0 ;  /* 0x000001880000780c */ /* 0x000fc40000704270 */
[C---:B------:R-:W-:Y:S01]  /*1dea0*/  ISETP.GT.AND P3, PT, R0.reuse, 0x180, P1 ;  /* 0x000001800000780c */ /* 0x040fe20000f64270 */
[----:B------:R0:W-:Y:S01]  /*1deb0*/  @P4 STG.E.U16 desc[UR46][R18.64+0xa0], R160 ;  /* 0x0000a0a012004986 */ /* 0x0001e2000c10152e */
[----:B------:R-:W-:Y:S01]  /*1dec0*/  ISETP.GT.AND P4, PT, R0, 0x180, P6 ;  /* 0x000001800000780c */ /* 0x000fe20003784270 */
[-C--:B------:R-:W-:Y:S01]  /*1ded0*/  FMUL R163, R163, R2.reuse ;  /* 0x00000002a3a37220 */ /* 0x080fe20000400000 */
[----:B------:R-:W-:Y:S01]  /*1dee0*/  F2FP.BF16.F32.PACK_AB R161, RZ, R161 ;  /* 0x000000a1ffa1723e */ /* 0x000fe200000010ff */
[----:B------:R-:W-:Y:S01]  /*1def0*/  FMUL R164, R164, R2 ;  /* 0x00000002a4a47220 */ /* 0x000fe20000400000 */
[----:B------:R-:W-:Y:S01]  /*1df00*/  F2FP.BF16.F32.PACK_AB R162, RZ, R162 ;  /* 0x000000a2ffa2723e */ /* 0x000fe200000010ff */
[----:B------:R-:W-:Y:S01]  /*1df10*/  FMUL R165, R165, R2 ;  /* 0x00000002a5a57220 */ /* 0x000fe20000400000 */
[----:B------:R-:W-:Y:S01]  /*1df20*/  F2FP.BF16.F32.PACK_AB R163, RZ, R163 ;  /* 0x000000a3ffa3723e */ /* 0x000fe200000010ff */
[----:B------:R0:W-:Y:S01]  /*1df30*/  @P5 STG.E.U16 desc[UR46][R18.64+0xa2], R161 ;  /* 0x0000a2a112005986 */ /* 0x0001e2000c10152e */
[----:B------:R-:W-:-:S02]  /*1df40*/  F2FP.BF16.F32.PACK_AB R164, RZ, R164 ;  /* 0x000000a4ffa4723e */ /* 0x000fc400000010ff */
[----:B------:R-:W-:Y:S01]  /*1df50*/  F2FP.BF16.F32.PACK_AB R165, RZ, R165 ;  /* 0x000000a5ffa5723e */ /* 0x000fe200000010ff */
[----:B------:R0:W-:Y:S01]  /*1df60*/  @P2 STG.E.U16 desc[UR46][R20.64+0xa0], R162 ;  /* 0x0000a0a214002986 */ /* 0x0001e2000c10152e */
[----:B------:R-:W-:Y:S02]  /*1df70*/  ISETP.GT.AND P1, PT, R0, 0x188, P1 ;  /* 0x000001880000780c */ /* 0x000fe40000f24270 */
[C---:B------:R-:W-:Y:S02]  /*1df80*/  ISETP.GT.AND P2, PT, R3.reuse, 0x59, PT ;  /* 0x000000590300780c */ /* 0x040fe40003f44270 */
[C---:B------:R-:W-:Y:S02]  /*1df90*/  ISETP.GT.AND P6, PT, R3.reuse, 0x60, PT ;  /* 0x000000600300780c */ /* 0x040fe40003fc4270 */
[----:B------:R-:W-:Y:S01]  /*1dfa0*/  ISETP.GT.AND P5, PT, R3, 0x61, PT ;  /* 0x000000610300780c */ /* 0x000fe20003fa4270 */
[----:B------:R-:W-:Y:S01]  /*1dfb0*/  FMUL R166, R166, R2 ;  /* 0x00000002a6a67220 */ /* 0x000fe20000400000 */
[----:B------:R0:W-:Y:S01]  /*1dfc0*/  @P0 STG.E.U16 desc[UR46][R20.64+0xa2], R163 ;  /* 0x0000a2a314000986 */ /* 0x0001e2000c10152e */
[----:B------:R-:W-:-:S02]  /*1dfd0*/  ISETP.GT.AND P0, PT, R0, 0x188, P2 ;  /* 0x000001880000780c */ /* 0x000fc40001704270 */
[C---:B------:R-:W-:Y:S01]  /*1dfe0*/  ISETP.GT.AND P2, PT, R0.reuse, RZ, P6 ;  /* 0x000000ff0000720c */ /* 0x040fe20003744270 */
[----:B------:R0:W-:Y:S01]  /*1dff0*/  @P3 STG.E.U16 desc[UR46][R18.64+0xb0], R164 ;  /* 0x0000b0a412003986 */ /* 0x0001e2000c10152e */
[C---:B------:R-:W-:Y:S01]  /*1e000*/  ISETP.GT.AND P3, PT, R0.reuse, RZ, P5 ;  /* 0x000000ff0000720c */ /* 0x040fe20002f64270 */
[-C--:B------:R-:W-:Y:S02]  /*1e010*/  FMUL R167, R167, R2.reuse ;  /* 0x00000002a7a77220 */ /* 0x080fe40000400000 */
[----:B------:R0:W-:Y:S01]  /*1e020*/  @P4 STG.E.U16 desc[UR46][R18.64+0xb2], R165 ;  /* 0x0000b2a512004986 */ /* 0x0001e2000c10152e */
[----:B------:R-:W-:Y:S01]  /*1e030*/  ISETP.GT.AND P4, PT, R0, 0x8, P6 ;  /* 0x000000080000780c */ /* 0x000fe20003784270 */
[----:B------:R-:W-:Y:S01]  /*1e040*/  FMUL R136, R136, R2 ;  /* 0x0000000288887220 */ /* 0x000fe20000400000 */
[----:B------:R-:W-:Y:S01]  /*1e050*/  F2FP.BF16.F32.PACK_AB R166, RZ, R166 ;  /* 0x000000a6ffa6723e */ /* 0x000fe200000010ff */
[-C--:B------:R-:W-:Y:S01]  /*1e060*/  FMUL R137, R137, R2.reuse ;  /* 0x0000000289897220 */ /* 0x080fe20000400000 */
[----:B------:R-:W-:Y:S01]  /*1e070*/  FMUL R138, R138, R2 ;  /* 0x000000028a8a7220 */ /* 0x000fe20000400000 */
[----:B------:R-:W-:-:S02]  /*1e080*/  F2FP.BF16.F32.PACK_AB R167, RZ, R167 ;  /* 0x000000a7ffa7723e */ /* 0x000fc400000010ff */
[----:B------:R0:W-:Y:S01]  /*1e090*/  @P1 STG.E.U16 desc[UR46][R20.64+0xb0], R166 ;  /* 0x0000b0a614001986 */ /* 0x0001e2000c10152e */
[----:B------:R-:W-:Y:S02]  /*1e0a0*/  F2FP.BF16.F32.PACK_AB R136, RZ, R136 ;  /* 0x00000088ff88723e */ /* 0x000fe400000010ff */
[----:B------:R-:W-:Y:S02]  /*1e0b0*/  F2FP.BF16.F32.PACK_AB R137, RZ, R137 ;  /* 0x00000089ff89723e */ /* 0x000fe400000010ff */
[----:B------:R-:W-:Y:S02]  /*1e0c0*/  F2FP.BF16.F32.PACK_AB R138, RZ, R138 ;  /* 0x0000008aff8a723e */ /* 0x000fe400000010ff */
[----:B------:R-:W-:Y:S01]  /*1e0d0*/  ISETP.GT.AND P1, PT, R0, 0x8, P5 ;  /* 0x000000080000780c */ /* 0x000fe20002f24270 */
[----:B------:R-:W-:Y:S01]  /*1e0e0*/  FMUL R139, R139, R2 ;  /* 0x000000028b8b7220 */ /* 0x000fe20000400000 */
        /* <DEDUP_REMOVED lines=222> */
[----:B------:R-:W-:Y:S01]  /*1eed0*/  FMUL R94, R94, R2 ;  /* 0x000000025e5e7220 */ /* 0x000fe20000400000 */
[----:B------:R-:W-:-:S03]  /*1eee0*/  ISETP.GT.AND P3, PT, R0, 0x188, P3 ;  /* 0x000001880000780c */ /* 0x000fc60001f64270 */
[----:B------:R-:W-:Y:S02]  /*1eef0*/  F2FP.BF16.F32.PACK_AB R93, RZ, R93 ;  /* 0x0000005dff5d723e */ /* 0x000fe400000010ff */
[----:B------:R-:W-:Y:S01]  /*1ef00*/  F2FP.BF16.F32.PACK_AB R94, RZ, R94 ;  /* 0x0000005eff5e723e */ /* 0x000fe200000010ff */
[----:B------:R-:W-:-:S04]  /*1ef10*/  FMUL R95, R95, R2 ;  /* 0x000000025f5f7220 */ /* 0x000fc80000400000 */
[----:B------:R0:W-:Y:S04]  /*1ef20*/  @P5 STG.E.U16 desc[UR46][R18.64+0xd2], R93 ;  /* 0x0000d25d12005986 */ /* 0x0001e8000c10152e */
[----:B------:R0:W-:Y:S01]  /*1ef30*/  @P4 STG.E.U16 desc[UR46][R20.64+0xd0], R94 ;  /* 0x0000d05e14004986 */ /* 0x0001e2000c10152e */
[----:B------:R-:W-:Y:S01]  /*1ef40*/  ISETP.GT.AND P4, PT, R0, 0x180, P2 ;  /* 0x000001800000780c */ /* 0x000fe20001784270 */
[-C--:B------:R-:W-:Y:S01]  /*1ef50*/  FMUL R96, R96, R2.reuse ;  /* 0x0000000260607220 */ /* 0x080fe20000400000 */
[----:B------:R-:W-:Y:S02]  /*1ef60*/  F2FP.BF16.F32.PACK_AB R95, RZ, R95 ;  /* 0x0000005fff5f723e */ /* 0x000fe400000010ff */
[C---:B------:R-:W-:Y:S02]  /*1ef70*/  ISETP.GT.AND P5, PT, R0.reuse, 0x180, P0 ;  /* 0x000001800000780c */ /* 0x040fe400007a4270 */
[----:B------:R-:W-:Y:S01]  /*1ef80*/  ISETP.GT.AND P2, PT, R0, 0x188, P2 ;  /* 0x000001880000780c */ /* 0x000fe20001744270 */
[----:B------:R-:W-:Y:S01]  /*1ef90*/  FMUL R97, R97, R2 ;  /* 0x0000000261617220 */ /* 0x000fe20000400000 */
[----:B------:R-:W-:Y:S01]  /*1efa0*/  F2FP.BF16.F32.PACK_AB R96, RZ, R96 ;  /* 0x00000060ff60723e */ /* 0x000fe200000010ff */
[----:B------:R-:W-:Y:S01]  /*1efb0*/  FMUL R98, R98, R2 ;  /* 0x0000000262627220 */ /* 0x000fe20000400000 */
[----:B------:R0:W-:Y:S01]  /*1efc0*/  @P3 STG.E.U16 desc[UR46][R20.64+0xd2], R95 ;  /* 0x0000d25f14003986 */ /* 0x0001e2000c10152e */
[----:B------:R-:W-:-:S02]  /*1efd0*/  ISETP.GT.AND P0, PT, R0, 0x188, P0 ;  /* 0x000001880000780c */ /* 0x000fc40000704270 */
[----:B------:R-:W-:Y:S02]  /*1efe0*/  ISETP.GT.AND P6, PT, R3, 0x79, PT ;  /* 0x000000790300780c */ /* 0x000fe40003fc4270 */
[----:B------:R-:W-:Y:S01]  /*1eff0*/  ISETP.GT.AND P3, PT, R0, 0x180, P1 ;  /* 0x000001800000780c */ /* 0x000fe20000f64270 */
[-C--:B------:R-:W-:Y:S01]  /*1f000*/  FMUL R99, R99, R2.reuse ;  /* 0x0000000263637220 */ /* 0x080fe20000400000 */
[----:B------:R-:W-:Y:S01]  /*1f010*/  F2FP.BF16.F32.PACK_AB R97, RZ, R97 ;  /* 0x00000061ff61723e */ /* 0x000fe200000010ff */
[----:B------:R-:W-:Y:S01]  /*1f020*/  FMUL R100, R100, R2 ;  /* 0x0000000264647220 */ /* 0x000fe20000400000 */
[----:B------:R0:W-:Y:S01]  /*1f030*/  @P4 STG.E.U16 desc[UR46][R18.64+0xe0], R96 ;  /* 0x0000e06012004986 */ /* 0x0001e2000c10152e */
[----:B------:R-:W-:Y:S02]  /*1f040*/  F2FP.BF16.F32.PACK_AB R98, RZ, R98 ;  /* 0x00000062ff62723e */ /* 0x000fe400000010ff */
[C---:B------:R-:W-:Y:S02]  /*1f050*/  ISETP.GT.AND P4, PT, R0.reuse, 0x180, P6 ;  /* 0x000001800000780c */ /* 0x040fe40003784270 */
[----:B------:R-:W-:Y:S01]  /*1f060*/  ISETP.GT.AND P1, PT, R0, 0x188, P1 ;  /* 0x000001880000780c */ /* 0x000fe20000f24270 */
[-C--:B------:R-:W-:Y:S01]  /*1f070*/  FMUL R101, R101, R2.reuse ;  /* 0x0000000265657220 */ /* 0x080fe20000400000 */
[----:B------:R0:W-:Y:S01]  /*1f080*/  @P5 STG.E.U16 desc[UR46][R18.64+0xe2], R97 ;  /* 0x0000e26112005986 */ /* 0x0001e2000c10152e */
[----:B------:R-:W-:Y:S01]  /*1f090*/  F2FP.BF16.F32.PACK_AB R99, RZ, R99 ;  /* 0x00000063ff63723e */ /* 0x000fe200000010ff */
[----:B------:R-:W-:Y:S01]  /*1f0a0*/  FMUL R102, R102, R2 ;  /* 0x0000000266667220 */ /* 0x000fe20000400000 */
[----:B------:R-:W-:Y:S01]  /*1f0b0*/  F2FP.BF16.F32.PACK_AB R100, RZ, R100 ;  /* 0x00000064ff64723e */ /* 0x000fe200000010ff */
[----:B------:R0:W-:Y:S01]  /*1f0c0*/  @P2 STG.E.U16 desc[UR46][R20.64+0xe0], R98 ;  /* 0x0000e06214002986 */ /* 0x0001e2000c10152e */
[----:B------:R-:W-:-:S02]  /*1f0d0*/  ISETP.GT.AND P2, PT, R3, 0x79, PT ;  /* 0x000000790300780c */ /* 0x000fc40003f44270 */
[C---:B------:R-:W-:Y:S01]  /*1f0e0*/  ISETP.GT.AND P6, PT, R3.reuse, 0x81, PT ;  /* 0x000000810300780c */ /* 0x040fe20003fc4270 */
[----:B------:R0:W-:Y:S01]  /*1f0f0*/  @P0 STG.E.U16 desc[UR46][R20.64+0xe2], R99 ;  /* 0x0000e26314000986 */ /* 0x0001e2000c10152e */
[----:B------:R-:W-:Y:S02]  /*1f100*/  F2FP.BF16.F32.PACK_AB R101, RZ, R101 ;  /* 0x00000065ff65723e */ /* 0x000fe400000010ff */
[----:B------:R-:W-:Y:S01]  /*1f110*/  F2FP.BF16.F32.PACK_AB R102, RZ, R102 ;  /* 0x00000066ff66723e */ /* 0x000fe200000010ff */
[----:B------:R0:W-:Y:S01]  /*1f120*/  @P3 STG.E.U16 desc[UR46][R18.64+0xf0], R100 ;  /* 0x0000f06412003986 */ /* 0x0001e2000c10152e */
[C---:B------:R-:W-:Y:S02]  /*1f130*/  ISETP.GT.AND P0, PT, R0.reuse, 0x188, P2 ;  /* 0x000001880000780c */ /* 0x040fe40001704270 */
[----:B------:R-:W-:Y:S02]  /*1f140*/  ISETP.GT.AND P5, PT, R3, 0x80, PT ;  /* 0x000000800300780c */ /* 0x000fe40003fa4270 */
[C---:B------:R-:W-:Y:S01]  /*1f150*/  ISETP.GT.AND P3, PT, R0.reuse, RZ, P6 ;  /* 0x000000ff0000720c */ /* 0x040fe20003764270 */
[-C--:B------:R-:W-:Y:S01]  /*1f160*/  FMUL R103, R103, R2.reuse ;  /* 0x0000000267677220 */ /* 0x080fe20000400000 */
[----:B------:R0:W-:Y:S01]  /*1f170*/  @P4 STG.E.U16 desc[UR46][R18.64+0xf2], R101 ;  /* 0x0000f26512004986 */ /* 0x0001e2000c10152e */
[----:B------:R-:W-:Y:S01]  /*1f180*/  FMUL R73, R73, R2 ;  /* 0x0000000249497220 */ /* 0x000fe20000400000 */
[----:B------:R-:W-:-:S02]  /*1f190*/  ISETP.GT.AND P2, PT, R0, RZ, P5 ;  /* 0x000000ff0000720c */ /* 0x000fc40002f44270 */
[----:B------:R0:W-:Y:S01]  /*1f1a0*/  @P1 STG.E.U16 desc[UR46][R20.64+0xf0], R102 ;  /* 0x0000f06614001986 */ /* 0x0001e2000c10152e */
[----:B------:R-:W-:Y:S01]  /*1f1b0*/  ISETP.GT.AND P1, PT, R0, 0x8, P6 ;  /* 0x000000080000780c */ /* 0x000fe20003724270 */
[-C--:B------:R-:W-:Y:S01]  /*1f1c0*/  FMUL R72, R72, R2.reuse ;  /* 0x0000000248487220 */ /* 0x080fe20000400000 */
[----:B------:R-:W-:Y:S01]  /*1f1d0*/  F2FP.BF16.F32.PACK_AB R103, RZ, R103 ;  /* 0x00000067ff67723e */ /* 0x000fe200000010ff */
[----:B------:R-:W-:Y:S01]  /*1f1e0*/  FMUL R75, R75, R2 ;  /* 0x000000024b4b7220 */ /* 0x000fe20000400000 */
[----:B------:R-:W-:Y:S02]  /*1f1f0*/  F2FP.BF16.F32.PACK_AB R73, RZ, R73 ;  /* 0x00000049ff49723e */ /* 0x000fe400000010ff */
[----:B------:R-:W-:Y:S01]  /*1f200*/  ISETP.GT.AND P4, PT, R0, 0x8, P5 ;  /* 0x000000080000780c */ /* 0x000fe20002f84270 */
[----:B------:R0:W-:Y:S01]  /*1f210*/  @P0 STG.E.U16 desc[UR46][R20.64+0xf2], R103 ;  /* 0x0000f26714000986 */ /* 0x0001e2000c10152e */
[----:B------:R-:W-:Y:S02]  /*1f220*/  ISETP.GT.AND P5, PT, R3, 0x88, PT ;  /* 0x000000880300780c */ /* 0x000fe40003fa4270 */
[----:B------:R-:W-:Y:S01]  /*1f230*/  F2FP.BF16.F32.PACK_AB R72, RZ, R72 ;  /* 0x00000048ff48723e */ /* 0x000fe200000010ff */
[----:B------:R0:W-:Y:S01]  /*1f240*/  @P3 STG.E.U16 desc[UR46][R12.64+0x102], R73 ;  /* 0x000102490c003986 */ /* 0x0001e2000c10152e */
[----:B------:R-:W-:-:S02]  /*1f250*/  F2FP.BF16.F32.PACK_AB R75, RZ, R75 ;  /* 0x0000004bff4b723e */ /* 0x000fc400000010ff */
[----:B------:R-:W-:Y:S02]  /*1f260*/  ISETP.GT.AND P3, PT, R3, 0x89, PT ;  /* 0x000000890300780c */ /* 0x000fe40003f64270 */
[----:B------:R-:W-:Y:S01]  /*1f270*/  ISETP.GT.AND P0, PT, R0, RZ, P5 ;  /* 0x000000ff0000720c */ /* 0x000fe20002f04270 */
[-C--:B------:R-:W-:Y:S01]  /*1f280*/  FMUL R74, R74, R2.reuse ;  /* 0x000000024a4a7220 */ /* 0x080fe20000400000 */
[----:B------:R0:W-:Y:S01]  /*1f290*/  @P2 STG.E.U16 desc[UR46][R12.64+0x100], R72 ;  /* 0x000100480c002986 */ /* 0x0001e2000c10152e */
[-C--:B------:R-:W-:Y:S01]  /*1f2a0*/  FMUL R76, R76, R2.reuse ;  /* 0x000000024c4c7220 */ /* 0x080fe20000400000 */
[C---:B------:R-:W-:Y:S02]  /*1f2b0*/  ISETP.GT.AND P2, PT, R0.reuse, RZ, P3 ;  /* 0x000000ff0000720c */ /* 0x040fe40001f44270 */
[----:B------:R0:W-:Y:S01]  /*1f2c0*/  @P1 STG.E.U16 desc[UR46][R14.64+0x102], R75 ;  /* 0x0001024b0e001986 */ /* 0x0001e2000c10152e */
[----:B------:R-:W-:Y:S01]  /*1f2d0*/  ISETP.GT.AND P1, PT, R0, 0x8, P5 ;  /* 0x000000080000780c */ /* 0x000fe20002f24270 */
[----:B------:R-:W-:Y:S01]  /*1f2e0*/  FMUL R77, R77, R2 ;  /* 0x000000024d4d7220 */ /* 0x000fe20000400000 */
[----:B------:R-:W-:Y:S01]  /*1f2f0*/  F2FP.BF16.F32.PACK_AB R74, RZ, R74 ;  /* 0x0000004aff4a723e */ /* 0x000fe200000010ff */
[----:B------:R-:W-:Y:S01]  /*1f300*/  FMUL R78, R78, R2 ;  /* 0x000000024e4e7220 */ /* 0x000fe20000400000 */
[----:B------:R-:W-:-:S02]  /*1f310*/  F2FP.BF16.F32.PACK_AB R76, RZ, R76 ;  /* 0x0000004cff4c723e */ /* 0x000fc400000010ff */
[----:B------:R-:W-:Y:S01]  /*1f320*/  F2FP.BF16.F32.PACK_AB R77, RZ, R77 ;  /* 0x0000004dff4d723e */ /* 0x000fe200000010ff */
[----:B------:R0:W-:Y:S01]  /*1f330*/  @P4 STG.E.U16 desc[UR46][R14.64+0x100], R74 ;  /* 0x0001004a0e004986 */ /* 0x0001e2000c10152e */
[----:B------:R-:W-:-:S03]  /*1f340*/  F2FP.BF16.F32.PACK_AB R78, RZ, R78 ;  /* 0x0000004eff4e723e */ /* 0x000fc600000010ff */
[----:B------:R0:W-:Y:S01]  /*1f350*/  @P0 STG.E.U16 desc[UR46][R12.64+0x110], R76 ;  /* 0x0001104c0c000986 */ /* 0x0001e2000c10152e */
[----:B------:R-:W-:-:S03]  /*1f360*/  ISETP.GT.AND P0, PT, R3, 0x90, PT ;  /* 0x000000900300780c */ /* 0x000fc60003f04270 */
[----:B------:R0:W-:Y:S01]  /*1f370*/  @P2 STG.E.U16 desc[UR46][R12.64+0x112], R77 ;  /* 0x0001124d0c002986 */ /* 0x0001e2000c10152e */
[----:B------:R-:W-:-:S03]  /*1f380*/  ISETP.GT.AND P2, PT, R0, 0x8, P3 ;  /* 0x000000080000780c */ /* 0x000fc60001f44270 */
[----:B------:R0:W-:Y:S01]  /*1f390*/  @P1 STG.E.U16 desc[UR46][R14.64+0x110], R78 ;  /* 0x0001104e0e001986 */ /* 0x0001e2000c10152e */
[----:B------:R-:W-:Y:S01]  /*1f3a0*/  ISETP.GT.AND P1, PT, R0, RZ, P0 ;  /* 0x000000ff0000720c */ /* 0x000fe20000724270 */
[-C--:B------:R-:W-:Y:S01]  /*1f3b0*/  FMUL R79, R79, R2.reuse ;  /* 0x000000024f4f7220 */ /* 0x080fe20000400000 */
[----:B------:R-:W-:Y:S01]  /*1f3c0*/  FMUL R80, R80, R2 ;  /* 0x0000000250507220 */ /* 0x000fe20000400000 */
[----:B------:R-:W-:-:S03]  /*1f3d0*/  ISETP.GT.AND P4, PT, R3, 0x91, PT ;  /* 0x000000910300780c */ /* 0x000fc60003f84270 */
[----:B------:R-:W-:Y:S02]  /*1f3e0*/  F2FP.BF16.F32.PACK_AB R79, RZ, R79 ;  /* 0x0000004fff4f723e */ /* 0x000fe400000010ff */
[----:B------:R-:W-:-:S03]  /*1f3f0*/  F2FP.BF16.F32.PACK_AB R80, RZ, R80 ;  /* 0x00000050ff50723e */ /* 0x000fc600000010ff */
[----:B------:R0:W-:Y:S04]  /*1f400*/  @P2 STG.E.U16 desc[UR46][R14.64+0x112], R79 ;  /* 0x0001124f0e002986 */ /* 0x0001e8000c10152e */
[----:B------:R0:W-:Y:S01]  /*1f410*/  @P1 STG.E.U16 desc[UR46][R12.64+0x120], R80 ;  /* 0x000120500c001986 */ /* 0x0001e2000c10152e */
[----:B------:R-:W-:Y:S01]  /*1f420*/  ISETP.GT.AND P1, PT, R0, RZ, P4 ;  /* 0x000000ff0000720c */ /* 0x000fe20002724270 */
[----:B------:R-:W-:-:S05]  /*1f430*/  FMUL R81, R81, R2 ;  /* 0x0000000251517220 */ /* 0x000fca0000400000 */
[----:B------:R-:W-:Y:S01]  /*1f440*/  F2FP.BF16.F32.PACK_AB R81, RZ, R81 ;  /* 0x00000051ff51723e */ /* 0x000fe200000010ff */
[----:B------:R-:W-:-:S06]  /*1f450*/  FMUL R82, R82, R2 ;  /* 0x0000000252527220 */ /* 0x000fcc0000400000 */
[----:B------:R0:W-:Y:S01]  /*1f460*/  @P1 STG.E.U16 desc[UR46][R12.64+0x122], R81 ;  /* 0x000122510c001986 */ /* 0x0001e2000c10152e */
[----:B------:R-:W-:Y:S02]  /*1f470*/  ISETP.GT.AND P1, PT, R0, 0x8, P0 ;  /* 0x000000080000780c */ /* 0x000fe40000724270 */
[----:B------:R-:W-:Y:S01]  /*1f480*/  F2FP.BF16.F32.PACK_AB R82, RZ, R82 ;  /* 0x00000052ff52723e */ /* 0x000fe200000010ff */
[----:B------:R-:W-:-:S10]  /*1f490*/  FMUL R83, R83, R2 ;  /* 0x0000000253537220 */ /* 0x000fd40000400000 */
[----:B------:R0:W-:Y:S01]  /*1f4a0*/  @P1 STG.E.U16 desc[UR46][R14.64+0x120], R82 ;  /* 0x000120520e001986 */ /* 0x0001e2000c10152e */
[----:B------:R-:W-:Y:S02]  /*1f4b0*/  ISETP.GT.AND P1, PT, R0, 0x8, P4 ;  /* 0x000000080000780c */ /* 0x000fe40002724270 */
[----:B------:R-:W-:Y:S02]  /*1f4c0*/  F2FP.BF16.F32.PACK_AB R83, RZ, R83 ;  /* 0x00000053ff53723e */ /* 0x000fe400000010ff */
[----:B------:R-:W-:Y:S01]  /*1f4d0*/  ISETP.GT.AND P2, PT, R3, 0x98, PT ;  /* 0x000000980300780c */ /* 0x000fe20003f44270 */
[----:B------:R-:W-:-:S08]  /*1f4e0*/  FMUL R84, R84, R2 ;  /* 0x0000000254547220 */ /* 0x000fd00000400000 */
[----:B------:R0:W-:Y:S01]  /*1f4f0*/  @P1 STG.E.U16 desc[UR46][R14.64+0x122], R83 ;  /* 0x000122530e001986 */ /* 0x0001e2000c10152e */
        /* <DEDUP_REMOVED lines=177> */
[C---:B------:R-:W-:Y:S02]  /*20010*/  ISETP.GT.AND P6, PT, R0.reuse, 0x180, P3 ;  /* 0x000001800000780c */ /* 0x040fe40001fc4270 */
[----:B------:R-:W-:Y:S02]  /*20020*/  F2FP.BF16.F32.PACK_AB R29, RZ, R29 ;  /* 0x0000001dff1d723e */ /* 0x000fe400000010ff */
[----:B------:R-:W-:Y:S01]  /*20030*/  ISETP.GT.AND P5, PT, R0, 0x188, P5 ;  /* 0x000001880000780c */ /* 0x000fe20002fa4270 */
[-C--:B------:R-:W-:Y:S01]  /*20040*/  FMUL R30, R30, R2.reuse ;  /* 0x000000021e1e7220 */ /* 0x080fe20000400000 */
[----:B------:R-:W-:Y:S01]  /*20050*/  ISETP.GT.AND P3, PT, R0, 0x188, P3 ;  /* 0x000001880000780c */ /* 0x000fe20001f64270 */
[-C--:B------:R-:W-:Y:S01]  /*20060*/  FMUL R31, R31, R2.reuse ;  /* 0x000000021f1f7220 */ /* 0x080fe20000400000 */
[----:B------:R-:W-:-:S05]  /*20070*/  FMUL R32, R32, R2 ;  /* 0x0000000220207220 */ /* 0x000fca0000400000 */
[----:B------:R0:W-:Y:S01]  /*20080*/  @P6 STG.E.U16 desc[UR46][R18.64+0x112], R29 ;  /* 0x0001121d12006986 */ /* 0x0001e2000c10152e */
[C---:B------:R-:W-:Y:S02]  /*20090*/  ISETP.GT.AND P6, PT, R0.reuse, 0x180, P0 ;  /* 0x000001800000780c */ /* 0x040fe400007c4270 */
[----:B------:R-:W-:Y:S02]  /*200a0*/  F2FP.BF16.F32.PACK_AB R30, RZ, R30 ;  /* 0x0000001eff1e723e */ /* 0x000fe400000010ff */
[----:B------:R-:W-:Y:S02]  /*200b0*/  F2FP.BF16.F32.PACK_AB R31, RZ, R31 ;  /* 0x0000001fff1f723e */ /* 0x000fe400000010ff */
[----:B------:R-:W-:Y:S01]  /*200c0*/  F2FP.BF16.F32.PACK_AB R32, RZ, R32 ;  /* 0x00000020ff20723e */ /* 0x000fe200000010ff */
[----:B------:R0:W-:Y:S01]  /*200d0*/  @P5 STG.E.U16 desc[UR46][R20.64+0x110], R30 ;  /* 0x0001101e14005986 */ /* 0x0001e2000c10152e */
[C---:B------:R-:W-:Y:S02]  /*200e0*/  ISETP.GT.AND P5, PT, R0.reuse, 0x180, P4 ;  /* 0x000001800000780c */ /* 0x040fe400027a4270 */
[C---:B------:R-:W-:Y:S01]  /*200f0*/  ISETP.GT.AND P0, PT, R0.reuse, 0x188, P0 ;  /* 0x000001880000780c */ /* 0x040fe20000704270 */
[----:B------:R0:W-:Y:S01]  /*20100*/  @P3 STG.E.U16 desc[UR46][R20.64+0x112], R31 ;  /* 0x0001121f14003986 */ /* 0x0001e2000c10152e */
[C---:B------:R-:W-:Y:S01]  /*20110*/  ISETP.GT.AND P4, PT, R0.reuse, 0x188, P4 ;  /* 0x000001880000780c */ /* 0x040fe20002784270 */
[-C--:B------:R-:W-:Y:S01]  /*20120*/  FMUL R33, R33, R2.reuse ;  /* 0x0000000221217220 */ /* 0x080fe20000400000 */
[C---:B------:R-:W-:Y:S01]  /*20130*/  ISETP.GT.AND P3, PT, R0.reuse, 0x180, P1 ;  /* 0x000001800000780c */ /* 0x040fe20000f64270 */
[----:B------:R0:W-:Y:S01]  /*20140*/  @P6 STG.E.U16 desc[UR46][R18.64+0x120], R32 ;  /* 0x0001202012006986 */ /* 0x0001e2000c10152e */
[----:B------:R-:W-:Y:S01]  /*20150*/  ISETP.GT.AND P6, PT, R0, 0x180, P2 ;  /* 0x000001800000780c */ /* 0x000fe200017c4270 */
[-C--:B------:R-:W-:Y:S01]  /*20160*/  FMUL R34, R34, R2.reuse ;  /* 0x0000000222227220 */ /* 0x080fe20000400000 */
[C---:B------:R-:W-:Y:S01]  /*20170*/  ISETP.GT.AND P2, PT, R0.reuse, 0x188, P2 ;  /* 0x000001880000780c */ /* 0x040fe20001744270 */
[-C--:B------:R-:W-:Y:S01]  /*20180*/  FMUL R35, R35, R2.reuse ;  /* 0x0000000223237220 */ /* 0x080fe20000400000 */
[----:B------:R-:W-:Y:S01]  /*20190*/  ISETP.GT.AND P1, PT, R0, 0x188, P1 ;  /* 0x000001880000780c */ /* 0x000fe20000f24270 */
[-C--:B------:R-:W-:Y:S01]  /*201a0*/  FMUL R36, R36, R2.reuse ;  /* 0x0000000224247220 */ /* 0x080fe20000400000 */
[-C--:B------:R-:W-:Y:S01]  /*201b0*/  FMUL R37, R37, R2.reuse ;  /* 0x0000000225257220 */ /* 0x080fe20000400000 */
[-C--:B------:R-:W-:Y:S01]  /*201c0*/  FMUL R38, R38, R2.reuse ;  /* 0x0000000226267220 */ /* 0x080fe20000400000 */
[----:B------:R-:W-:Y:S01]  /*201d0*/  FMUL R39, R39, R2 ;  /* 0x0000000227277220 */ /* 0x000fe20000400000 */
[----:B------:R-:W-:-:S02]  /*201e0*/  F2FP.BF16.F32.PACK_AB R33, RZ, R33 ;  /* 0x00000021ff21723e */ /* 0x000fc400000010ff */
[----:B------:R-:W-:Y:S02]  /*201f0*/  F2FP.BF16.F32.PACK_AB R34, RZ, R34 ;  /* 0x00000022ff22723e */ /* 0x000fe400000010ff */
[----:B------:R-:W-:Y:S02]  /*20200*/  F2FP.BF16.F32.PACK_AB R35, RZ, R35 ;  /* 0x00000023ff23723e */ /* 0x000fe400000010ff */
[----:B------:R-:W-:Y:S02]  /*20210*/  F2FP.BF16.F32.PACK_AB R36, RZ, R36 ;  /* 0x00000024ff24723e */ /* 0x000fe400000010ff */
[----:B------:R-:W-:Y:S01]  /*20220*/  F2FP.BF16.F32.PACK_AB R37, RZ, R37 ;  /* 0x00000025ff25723e */ /* 0x000fe200000010ff */
[----:B------:R0:W-:Y:S01]  /*20230*/  @P5 STG.E.U16 desc[UR46][R18.64+0x122], R33 ;  /* 0x0001222112005986 */ /* 0x0001e2000c10152e */
[----:B------:R-:W-:Y:S02]  /*20240*/  F2FP.BF16.F32.PACK_AB R38, RZ, R38 ;  /* 0x00000026ff26723e */ /* 0x000fe400000010ff */
[----:B------:R-:W-:Y:S01]  /*20250*/  F2FP.BF16.F32.PACK_AB R39, RZ, R39 ;  /* 0x00000027ff27723e */ /* 0x000fe200000010ff */
[----:B------:R0:W-:Y:S04]  /*20260*/  @P0 STG.E.U16 desc[UR46][R20.64+0x120], R34 ;  /* 0x0001202214000986 */ /* 0x0001e8000c10152e */
[----:B------:R0:W-:Y:S04]  /*20270*/  @P4 STG.E.U16 desc[UR46][R20.64+0x122], R35 ;  /* 0x0001222314004986 */ /* 0x0001e8000c10152e */
[----:B------:R0:W-:Y:S04]  /*20280*/  @P6 STG.E.U16 desc[UR46][R18.64+0x130], R36 ;  /* 0x0001302412006986 */ /* 0x0001e8000c10152e */
[----:B------:R0:W-:Y:S04]  /*20290*/  @P3 STG.E.U16 desc[UR46][R18.64+0x132], R37 ;  /* 0x0001322512003986 */ /* 0x0001e8000c10152e */
[----:B------:R0:W-:Y:S04]  /*202a0*/  @P2 STG.E.U16 desc[UR46][R20.64+0x130], R38 ;  /* 0x0001302614002986 */ /* 0x0001e8000c10152e */
[----:B------:R0:W-:Y:S02]  /*202b0*/  @P1 STG.E.U16 desc[UR46][R20.64+0x132], R39 ;  /* 0x0001322714001986 */ /* 0x0001e4000c10152e */
.L_x_665:
[----:B------:R-:W-:Y:S05]  /*202c0*/  BSYNC B0 ;  /* 0x0000000000007941 */ /* 0x000fea0003800000 */
.L_x_33:
[----:B0-----:R-:W2:Y:S04]  /*202d0*/  LDL.LU R5, [R1+0x1e8] ;  /* 0x0001e80001057983 */ /* 0x001ea80000300800 */
[----:B------:R-:W2:Y:S01]  /*202e0*/  LDL.LU R4, [R1+0x1ec] ;  /* 0x0001ec0001047983 */ /* 0x000ea20000300800 */
[----:B------:R-:W-:Y:S01]  /*202f0*/  ULDC UR4, c[0x0][0xc] ;  /* 0x0000030000047ab9 */ /* 0x000fe20000000800 */
[----:B------:R-:W-:Y:S01]  /*20300*/  ULDC UR5, c[0x0][0x10] ;  /* 0x0000040000057ab9 */ /* 0x000fe20000000800 */
[----:B------:R-:W2:Y:S01]  /*20310*/  LDC R3, c[0x0][0x14] ;  /* 0x00000500ff037b82 */ /* 0x000ea20000000800 */
[----:B------:R-:W-:Y:S01]  /*20320*/  UIMAD.WIDE.U32 UR4, UR4, UR5, URZ ;  /* 0x00000005040472a5 */ /* 0x000fe2000f8e003f */
[----:B------:R-:W-:Y:S01]  /*20330*/  PRMT R0, RZ, 0x7610, R0 ;  /* 0x00007610ff007816 */ /* 0x000fe20000000000 */
[----:B------:R-:W-:Y:S01]  /*20340*/  UMOV UR41, 0xffffffff ;  /* 0xffffffff00297882 */ /* 0x000fe20000000000 */
[----:B------:R-:W-:-:S03]  /*20350*/  UMOV UR42, 0xffffffff ;  /* 0xffffffff002a7882 */ /* 0x000fc60000000000 */
[----:B--2---:R-:W-:-:S04]  /*20360*/  IMAD.WIDE.U32 R4, R3, UR4, R4 ;  /* 0x0000000403047c25 */ /* 0x004fc8000f8e0004 */
[----:B------:R-:W-:Y:S01]  /*20370*/  IMAD R3, R3, UR5, RZ ;  /* 0x0000000503037c24 */ /* 0x000fe2000f8e02ff */
[----:B------:R-:W-:Y:S01]  /*20380*/  ULDC.64 UR4, c[0x0][0x650] ;  /* 0x0001940000047ab9 */ /* 0x000fe20000000a00 */
[----:B----4-:R-:W-:Y:S01]  /*20390*/  IMAD.MOV.U32 R7, RZ, RZ, R4 ;  /* 0x000000ffff077224 */ /* 0x010fe200078e0004 */
[----:B------:R-:W-:Y:S01]  /*203a0*/  ISETP.GE.U32.AND P0, PT, R4, UR4, PT ;  /* 0x0000000404007c0c */ /* 0x000fe2000bf06070 */
[----:B------:R-:W-:-:S05]  /*203b0*/  IMAD.IADD R6, R5, 0x1, R3 ;  /* 0x0000000105067824 */ /* 0x000fca00078e0203 */
[----:B------:R0:W-:Y:S01]  /*203c0*/  STL [R1+0x1e8], R6 ;  /* 0x0001e80601007387 */ /* 0x0001e20000100800 */
[----:B------:R-:W-:-:S03]  /*203d0*/  ISETP.GE.U32.AND.EX P0, PT, R6, UR5, PT, P0 ;  /* 0x0000000506007c0c */ /* 0x000fc6000bf06100 */
[----:B------:R0:W-:Y:S10]  /*203e0*/  STL [R1+0x1ec], R7 ;  /* 0x0001ec0701007387 */ /* 0x0001f40000100800 */
[----:B0-----:R-:W-:Y:S05]  /*203f0*/  @P0 BRA `(.L_x_666) ;  /* 0x0000000400880947 */ /* 0x001fea0003800000 */
[----:B------:R-:W0:Y:S01]  /*20400*/  S2UR UR6, SR_CTAID.X ;  /* 0x00000000000679c3 */ /* 0x000e220000002500 */
[----:B------:R-:W-:Y:S01]  /*20410*/  ULDC.64 UR12, c[0x0][0x628] ;  /* 0x00018a00000c7ab9 */ /* 0x000fe20000000a00 */
[----:B------:R-:W-:Y:S01]  /*20420*/  ULDC UR4, c[0x0][0x150] ;  /* 0x0000540000047ab9 */ /* 0x000fe20000000800 */
[----:B------:R-:W-:Y:S01]  /*20430*/  ISETP.NE.U32.AND P0, PT, RZ, UR12, PT ;  /* 0x0000000cff007c0c */ /* 0x000fe2000bf05070 */
[----:B------:R-:W-:Y:S01]  /*20440*/  ULDC UR15, c[0x0][0x630] ;  /* 0x00018c00000f7ab9 */ /* 0x000fe20000000800 */
[C---:B------:R-:W-:Y:S01]  /*20450*/  R2UR UR16, R7.reuse ;  /* 0x00000000071072ca */ /* 0x040fe200000e0000 */
[----:B------:R-:W-:Y:S01]  /*20460*/  ULDC UR19, c[0x0][0x154] ;  /* 0x0000550000137ab9 */ /* 0x000fe20000000800 */
[----:B------:R-:W-:Y:S01]  /*20470*/  ISETP.NE.AND.EX P0, PT, RZ, UR13, PT, P0 ;  /* 0x0000000dff007c0c */ /* 0x000fe2000bf05300 */
[----:B------:R-:W2:Y:S01]  /*20480*/  S2UR UR18, SR_CTAID.Y ;  /* 0x00000000001279c3 */ /* 0x000ea20000002600 */
[----:B------:R-:W-:Y:S02]  /*20490*/  R2UR UR17, R6 ;  /* 0x00000000061172ca */ /* 0x000fe400000e0000 */
[----:B------:R-:W-:-:S02]  /*204a0*/  R2UR UR10, R7 ;  /* 0x00000000070a72ca */ /* 0x000fc400000e0000 */
[----:B------:R-:W-:Y:S02]  /*204b0*/  R2UR UR11, R6 ;  /* 0x00000000060b72ca */ /* 0x000fe400000e0000 */
[----:B0-----:R-:W-:-:S05]  /*204c0*/  I2FP.F32.U32 R0, UR6 ;  /* 0x0000000600007c45 */ /* 0x001fca0008201000 */
[----:B------:R-:W-:-:S04]  /*204d0*/  FMUL R0, R0, UR4 ;  /* 0x0000000400007c20 */ /* 0x000fc80008400000 */
[----:B------:R0:W4:Y:S01]  /*204e0*/  F2I.U32.TRUNC.NTZ R3, R0 ;  /* 0x0000000000037305 */ /* 0x000122000020f000 */
[----:B--2---:R-:W-:Y:S05]  /*204f0*/  @!P0 BRA `(.L_x_667) ;  /* 0x0000000000308947 */ /* 0x004fea0003800000 */
        /* <DEDUP_REMOVED lines=12> */
.L_x_667:
[----:B------:R-:W-:Y:S01]  /*205c0*/  USHF.R.U64 UR42, UR10, UR15, UR11 ;  /* 0x0000000f0a2a7299 */ /* 0x000fe2000800120b */
[----:B0-----:R-:W-:Y:S01]  /*205d0*/  I2FP.F32.U32 R0, UR18 ;  /* 0x0000001200007c45 */ /* 0x001fe20008201000 */
[----:B------:R-:W-:Y:S02]  /*205e0*/  USHF.R.U32.HI UR4, URZ, UR15, UR11 ;  /* 0x0000000f3f047299 */ /* 0x000fe4000801160b */
[----:B------:R-:W-:Y:S02]  /*205f0*/  UIADD3 UR10, UP0, URZ, -UR42, URZ ;  /* 0x8000002a3f0a7290 */ /* 0x000fe4000ff1e03f */
[----:B------:R-:W-:Y:S01]  /*20600*/  FMUL R0, R0, UR19 ;  /* 0x0000001300007c20 */ /* 0x000fe20008400000 */
[----:B------:R-:W-:Y:S01]  /*20610*/  ULDC.64 UR12, c[0x0][0x620] ;  /* 0x00018800000c7ab9 */ /* 0x000fe20000000a00 */
[----:B------:R-:W-:Y:S01]  /*20620*/  UIADD3.X UR4, URZ, ~UR4, URZ, UP0, !UPT ;  /* 0x800000043f047290 */ /* 0x000fe200087fe43f */
[----:B------:R-:W-:Y:S01]  /*20630*/  UMOV UR8, UR16 ;  /* 0x0000001000087c82 */ /* 0x000fe20008000000 */
[----:B------:R-:W-:-:S02]  /*20640*/  UMOV UR9, UR17 ;  /* 0x0000001100097c82 */ /* 0x000fc40008000000 */
[----:B------:R-:W-:Y:S01]  /*20650*/  UIMAD UR4, UR4, UR12, URZ ;  /* 0x0000000c040472a4 */ /* 0x000fe2000f8e023f */
[----:B------:R-:W0:Y:S01]  /*20660*/  F2I.U32.TRUNC.NTZ R0, R0 ;  /* 0x0000000000007305 */ /* 0x000e22000020f000 */
[----:B------:R-:W-:Y:S01]  /*20670*/  UIMAD.WIDE.U32 UR8, UR10, UR12, UR8 ;  /* 0x0000000c0a0872a5 */ /* 0x000fe2000f8e0008 */
[----:B----4-:R-:W-:Y:S01]  /*20680*/  R2UR UR12, R3 ;  /* 0x00000000030c72ca */ /* 0x010fe200000e0000 */
[----:B------:R-:W-:Y:S01]  /*20690*/  UIMAD UR10, UR10, UR13, UR4 ;  /* 0x0000000d0a0a72a4 */ /* 0x000fe2000f8e0204 */
[----:B------:R-:W-:Y:S01]  /*206a0*/  ULDC UR11, c[0x0][0x618] ;  /* 0x00018600000b7ab9 */ /* 0x000fe20000000800 */
[----:B------:R-:W-:Y:S02]  /*206b0*/  ULDC UR21, c[0x0][0x658] ;  /* 0x0001960000157ab9 */ /* 0x000fe40000000800 */
[----:B------:R-:W-:Y:S01]  /*206c0*/  UIADD3 UR9, UR9, UR10, URZ ;  /* 0x0000000a09097290 */ /* 0x000fe2000fffe03f */
[----:B------:R-:W-:Y:S01]  /*206d0*/  UMOV UR15, 0xffffffff ;  /* 0xffffffff000f7882 */ /* 0x000fe20000000000 */
[----:B------:R-:W-:Y:S01]  /*206e0*/  ULDC.64 UR4, c[0x0][0x640] ;  /* 0x0001900000047ab9 */ /* 0x000fe20000000a00 */
[----:B------:R-:W-:Y:S01]  /*206f0*/  USHF.L.U32 UR15, UR15, UR21, URZ ;  /* 0x000000150f0f7299 */ /* 0x000fe2000800063f */
[----:B------:R-:W-:Y:S01]  /*20700*/  ISETP.NE.U32.AND P0, PT, RZ, UR4, PT ;  /* 0x00000004ff007c0c */ /* 0x000fe2000bf05070 */
[----:B------:R-:W-:-:S02]  /*20710*/  USHF.R.U64 UR16, UR8, UR11, UR9 ;  /* 0x0000000b08107299 */ /* 0x000fc40008001209 */
[----:B------:R-:W-:Y:S01]  /*20720*/  USHF.R.U32.HI UR8, URZ, UR11, UR9 ;  /* 0x0000000b3f087299 */ /* 0x000fe20008011609 */
[----:B0-----:R-:W-:Y:S01]  /*20730*/  R2UR UR14, R0 ;  /* 0x00000000000e72ca */ /* 0x001fe200000e0000 */
[----:B------:R-:W-:Y:S01]  /*20740*/  ULDC UR17, c[0x0][0x608] ;  /* 0x0001820000117ab9 */ /* 0x000fe20000000800 */
[----:B------:R-:W-:Y:S01]  /*20750*/  ULOP3.LUT UR40, URZ, UR15, URZ, 0x33, !UPT ;  /* 0x0000000f3f287292 */ /* 0x000fe2000f8e333f */
[----:B------:R-:W-:Y:S01]  /*20760*/  ISETP.NE.AND.EX P0, PT, RZ, UR5, PT, P0 ;  /* 0x00000005ff007c0c */ /* 0x000fe2000bf05300 */
[----:B------:R-:W-:Y:S02]  /*20770*/  USHF.R.U64 UR15, UR16, UR17, UR8 ;  /* 0x00000011100f7299 */ /* 0x000fe40008001208 */
[----:B------:R-:W-:Y:S02]  /*20780*/  USHF.R.U32.HI UR8, URZ, UR17, UR8 ;  /* 0x000000113f087299 */ /* 0x000fe40008011608 */
[----:B------:R-:W-:Y:S02]  /*20790*/  UIADD3 UR12, -UR12, URZ, URZ ;  /* 0x0000003f0c0c7290 */ /* 0x000fe4000fffe13f */
[----:B------:R-:W-:Y:S01]  /*207a0*/  USHF.R.U64 UR17, UR15, UR21, UR8 ;  /* 0x000000150f117299 */ /* 0x000fe20008001208 */
[----:B------:R-:W-:Y:S01]  /*207b0*/  UMOV UR19, 0x1 ;  /* 0x0000000100137882 */ /* 0x000fe20000000000 */
[----:B------:R-:W-:Y:S01]  /*207c0*/  ULDC UR13, c[0x0][0x144] ;  /* 0x00005100000d7ab9 */ /* 0x000fe20000000800 */
[----:B------:R-:W-:Y:S01]  /*207d0*/  ULDC UR7, c[0x0][0x600] ;  /* 0x0001800000077ab9 */ /* 0x000fe20000000800 */
[----:B------:R-:W-:-:S02]  /*207e0*/  USHF.L.U32 UR24, UR19, UR21, URZ ;  /* 0x0000001513187299 */ /* 0x000fc4000800063f */
[----:B------:R-:W-:Y:S02]  /*207f0*/  USHF.R.U32.HI UR8, URZ, UR21, UR8 ;  /* 0x000000153f087299 */ /* 0x000fe40008011608 */
[----:B------:R-:W-:Y:S02]  /*20800*/  UIMAD UR21, UR13, UR12, UR6 ;  /* 0x0000000c0d1572a4 */ /* 0x000fe4000f8e0206 */
[----:B------:R-:W-:Y:S02]  /*20810*/  UIADD3 UR20, UR7, -0x1, URZ ;  /* 0xffffffff07147890 */ /* 0x000fe4000fffe03f */
[----:B------:R-:W-:Y:S01]  /*20820*/  UIADD3 UR19, -UR14, URZ, URZ ;  /* 0x0000003f0e137290 */ /* 0x000fe2000fffe13f */
[----:B------:R-:W-:Y:S01]  /*20830*/  ULDC UR25, c[0x0][0x148] ;  /* 0x0000520000197ab9 */ /* 0x000fe20000000800 */
[----:B------:R-:W-:Y:S01]  /*20840*/  ULDC UR22, c[0x0][0x648] ;  /* 0x0001920000167ab9 */ /* 0x000fe20000000800 */
[----:B------:R-:W-:Y:S01]  /*20850*/  ULDC UR23, c[0x0][0x638] ;  /* 0x00018e0000177ab9 */ /* 0x000fe20000000800 */
        /* <DEDUP_REMOVED lines=14> */
.L_x_668:
[----:B------:R-:W-:Y:S01]  /*20940*/  UISETP.NE.AND UP0, UPT, UR39, URZ, UPT ;  /* 0x0000003f2700728c */ /* 0x000fe2000bf05270 */
[----:B------:R-:W-:Y:S01]  /*20950*/  IMAD.MOV.U32 R0, RZ, RZ, 0x1 ;  /* 0x00000001ff007424 */ /* 0x000fe200078e00ff */
[----:B------:R-:W-:Y:S02]  /*20960*/  USHF.R.U64 UR4, UR6, UR22, UR8 ;  /* 0x0000001606047299 */ /* 0x000fe40008001208 */
[----:B------:R-:W-:Y:S02]  /*20970*/  ULOP3.LUT UR40, UR15, UR40, URZ, 0xc0, !UPT ;  /* 0x000000280f287292 */ /* 0x000fe4000f8ec03f */
[----:B------:R-:W-:Y:S02]  /*20980*/  UIADD3 UR5, -UR4, URZ, URZ ;  /* 0x0000003f04057290 */ /* 0x000fe4000fffe13f */
[----:B------:R-:W-:Y:S02]  /*20990*/  UIMAD UR40, UR24, UR4, UR40 ;  /* 0x00000004182872a4 */ /* 0x000fe4000f8e0228 */
[----:B------:R-:W-:-:S02]  /*209a0*/  ULOP3.LUT UR16, UR16, UR20, URZ, 0xc0, !UPT ;  /* 0x0000001410107292 */ /* 0x000fc4000f8ec03f */
[----:B------:R-:W-:Y:S02]  /*209b0*/  @UP0 UIMAD UR21, UR25, UR19, UR18 ;  /* 0x00000013191502a4 */ /* 0x000fe4000f8e0212 */
[----:B------:R-:W-:-:S03]  /*209c0*/  UIMAD UR4, UR5, UR23, UR17 ;  /* 0x00000017050472a4 */ /* 0x000fc6000f8e0211 */
[----:B------:R-:W-:Y:S01]  /*209d0*/  ULDC UR5, c[0x0][0x610] ;  /* 0x0001840000057ab9 */ /* 0x000fe20000000800 */
[----:B------:R-:W-:Y:S02]  /*209e0*/  UIMAD UR4, UR4, UR7, UR16 ;  /* 0x00000007040472a4 */ /* 0x000fe4000f8e0210 */
[----:B------:R-:W-:-:S04]  /*209f0*/  UIMAD UR40, UR40, UR5, UR21 ;  /* 0x00000005282872a4 */ /* 0x000fc8000f8e0215 */
[----:B------:R-:W-:Y:S02]  /*20a00*/  USEL UR41, UR4, UR40, !UP0 ;  /* 0x0000002804297287 */ /* 0x000fe4000c000000 */
[----:B------:R-:W-:-:S12]  /*20a10*/  USEL UR40, UR40, UR4, !UP0 ;  /* 0x0000000428287287 */ /* 0x000fd8000c000000 */
.L_x_666:
[----:B------:R-:W-:-:S13]  /*20a20*/  LOP3.LUT P0, RZ, R0, 0xff, RZ, 0xc0, !PT ;  /* 0x000000ff00ff7812 */ /* 0x000fda000780c0ff */
[----:B------:R-:W-:Y:S05]  /*20a30*/  @P0 BRA `(.L_x_669) ;  /* 0xfffffe0800a00947 */ /* 0x000fea000383ffff */
[----:B------:R-:W-:Y:S05]  /*20a40*/  EXIT ;  /* 0x000000000000794d */ /* 0x000fea0003800000 */
.L_x_8:
[----:B------:R-:W2:Y:S01]  /*20a50*/  LDL R5, [R1+0x1ec] ;  /* 0x0001ec0001057983 */ /* 0x000ea20000100800 */
[----:B------:R-:W-:-:S03]  /*20a60*/  ULDC.64 UR4, c[0x0][0x650] ;  /* 0x0001940000047ab9 */ /* 0x000fc60000000a00 */
[----:B------:R-:W3:Y:S01]  /*20a70*/  LDL R4, [R1+0x1e8] ;  /* 0x0001e80001047983 */ /* 0x000ee20000100800 */
[----:B0-----:R-:W-:Y:S01]  /*20a80*/  PRMT R0, RZ, 0x7610, R0 ;  /* 0x00007610ff007816 */ /* 0x001fe20000000000 */
[----:B------:R-:W-:Y:S02]  /*20a90*/  IMAD.MOV.U32 R3, RZ, RZ, -0x1 ;  /* 0xffffffffff037424 */ /* 0x000fe400078e00ff */
[----:B------:R-:W-:Y:S02]  /*20aa0*/  IMAD.MOV.U32 R2, RZ, RZ, -0x1 ;  /* 0xffffffffff027424 */ /* 0x000fe400078e00ff */
[----:B------:R-:W-:Y:S01]  /*20ab0*/  IMAD.MOV.U32 R10, RZ, RZ, -0x1 ;  /* 0xffffffffff0a7424 */ /* 0x000fe200078e00ff */
[----:B--2---:R-:W-:-:S04]  /*20ac0*/  ISETP.GE.U32.AND P0, PT, R5, UR4, PT ;  /* 0x0000000405007c0c */ /* 0x004fc8000bf06070 */
[----:B---3--:R-:W-:-:S13]  /*20ad0*/  ISETP.GE.U32.AND.EX P0, PT, R4, UR5, PT, P0 ;  /* 0x0000000504007c0c */ /* 0x008fda000bf06100 */
        /* <DEDUP_REMOVED lines=21> */
.L_x_671:
[----:B------:R-:W-:Y:S01]  /*20c30*/  USHF.R.U64 UR4, UR14, UR19, UR15 ;  /* 0x000000130e047299 */ /* 0x000fe2000800120f */
[----:B------:R-:W-:Y:S01]  /*20c40*/  R2UR UR7, R4 ;  /* 0x00000000040772ca */ /* 0x000fe200000e0000 */
[----:B------:R-:W-:Y:S02]  /*20c50*/  USHF.R.U32.HI UR5, URZ, UR19, UR15 ;  /* 0x000000133f057299 */ /* 0x000fe4000801160f */
[----:B------:R-:W-:Y:S01]  /*20c60*/  UIADD3 UR13, UP0, URZ, -UR4, URZ ;  /* 0x800000043f0d7290 */ /* 0x000fe2000ff1e03f */
[----:B------:R-:W-:Y:S01]  /*20c70*/  ULDC.64 UR14, c[0x0][0x620] ;  /* 0x00018800000e7ab9 */ /* 0x000fe20000000a00 */
[----:B------:R-:W-:Y:S02]  /*20c80*/  UMOV UR6, UR20 ;  /* 0x0000001400067c82 */ /* 0x000fe40008000000 */
[----:B------:R-:W-:Y:S02]  /*20c90*/  UIADD3.X UR5, URZ, ~UR5, URZ, UP0, !UPT ;  /* 0x800000053f057290 */ /* 0x000fe400087fe43f */
[----:B------:R-:W-:-:S02]  /*20ca0*/  UISETP.NE.AND UP1, UPT, UR39, URZ, UPT ;  /* 0x0000003f2700728c */ /* 0x000fc4000bf25270 */
[----:B------:R-:W-:Y:S02]  /*20cb0*/  UIMAD UR5, UR5, UR14, URZ ;  /* 0x0000000e050572a4 */ /* 0x000fe4000f8e023f */
[----:B------:R-:W-:Y:S02]  /*20cc0*/  UIMAD.WIDE.U32 UR6, UR13, UR14, UR6 ;  /* 0x0000000e0d0672a5 */ /* 0x000fe4000f8e0006 */
[----:B------:R-:W-:Y:S01]  /*20cd0*/  UIMAD UR5, UR13, UR15, UR5 ;  /* 0x0000000f0d0572a4 */ /* 0x000fe2000f8e0205 */
[----:B------:R-:W-:Y:S02]  /*20ce0*/  ULDC UR14, c[0x0][0x608] ;  /* 0x00018200000e7ab9 */ /* 0x000fe40000000800 */
[----:B------:R-:W-:Y:S01]  /*20cf0*/  ULDC UR13, c[0x0][0x618] ;  /* 0x00018600000d7ab9 */ /* 0x000fe20000000800 */
[----:B------:R-:W-:Y:S01]  /*20d00*/  UIADD3 UR5, UR7, UR5, URZ ;  /* 0x0000000507057290 */ /* 0x000fe2000fffe03f */
[----:B------:R-:W-:Y:S01]  /*20d10*/  ULDC UR22, c[0x0][0x658] ;  /* 0x0001960000167ab9 */ /* 0x000fe20000000800 */
[----:B------:R-:W-:-:S02]  /*20d20*/  @UP1 UIMAD UR8, UR11, UR12, UR10 ;  /* 0x0000000c0b0812a4 */ /* 0x000fc4000f8e020a */
[----:B------:R-:W-:Y:S02]  /*20d30*/  USHF.R.U64 UR17, UR6, UR13, UR5 ;  /* 0x0000000d06117299 */ /* 0x000fe40008001205 */
[----:B------:R-:W-:Y:S01]  /*20d40*/  USHF.R.U32.HI UR5, URZ, UR13, UR5 ;  /* 0x0000000d3f057299 */ /* 0x000fe20008011605 */
[----:B------:R-:W-:Y:S01]  /*20d50*/  ULDC.64 UR6, c[0x0][0x640] ;  /* 0x0001900000067ab9 */ /* 0x000fe20000000a00 */
[----:B------:R-:W-:Y:S01]  /*20d60*/  UMOV UR10, 0xffffffff ;  /* 0xffffffff000a7882 */ /* 0x000fe20000000000 */
[----:B------:R-:W-:Y:S01]  /*20d70*/  ISETP.NE.U32.AND P0, PT, RZ, UR6, PT ;  /* 0x00000006ff007c0c */ /* 0x000fe2000bf05070 */
[----:B------:R-:W-:Y:S02]  /*20d80*/  USHF.R.U64 UR18, UR17, UR14, UR5 ;  /* 0x0000000e11127299 */ /* 0x000fe40008001205 */
[----:B------:R-:W-:Y:S01]  /*20d90*/  USHF.R.U32.HI UR5, URZ, UR14, UR5 ;  /* 0x0000000e3f057299 */ /* 0x000fe20008011605 */
[----:B------:R-:W-:Y:S01]  /*20da0*/  ISETP.NE.AND.EX P0, PT, RZ, UR7, PT, P0 ;  /* 0x00000007ff007c0c */ /* 0x000fe2000bf05300 */
[----:B------:R-:W-:-:S02]  /*20db0*/  USHF.L.U32 UR11, UR10, UR22, URZ ;  /* 0x000000160a0b7299 */ /* 0x000fc4000800063f */
[----:B------:R-:W-:Y:S01]  /*20dc0*/  USHF.R.U64 UR19, UR18, UR22, UR5 ;  /* 0x0000001612137299 */ /* 0x000fe20008001205 */
[----:B------:R-:W-:Y:S01]  /*20dd0*/  ULDC UR20, c[0x0][0x600] ;  /* 0x0001800000147ab9 */ /* 0x000fe20000000800 */
[----:B------:R-:W-:Y:S02]  /*20de0*/  USHF.R.U32.HI UR10, URZ, UR22, UR5 ;  /* 0x000000163f0a7299 */ /* 0x000fe40008011605 */
[----:B------:R-:W-:Y:S02]  /*20df0*/  UIADD3 UR21, UR20, -0x1, URZ ;  /* 0xffffffff14157890 */ /* 0x000fe4000fffe03f */
[----:B------:R-:W-:Y:S01]  /*20e00*/  ULOP3.LUT UR26, URZ, UR11, URZ, 0x33, !UPT ;  /* 0x0000000b3f1a7292 */ /* 0x000fe2000f8e333f */
        /* <DEDUP_REMOVED lines=17> */
.L_x_672:
[----:B------:R-:W-:Y:S01]  /*20f20*/  USHF.R.U64 UR6, UR5, UR23, UR10 ;  /* 0x0000001705067299 */ /* 0x000fe2000800120a */
[----:B------:R-:W-:Y:S01]  /*20f30*/  IMAD.MOV.U32 R0, RZ, RZ, 0x1 ;  /* 0x00000001ff007424 */ /* 0x000fe200078e00ff */
[----:B------:R-:W-:Y:S01]  /*20f40*/  USHF.L.U32 UR25, UR25, UR22, URZ ;  /* 0x0000001619197299 */ /* 0x000fe2000800063f */
[----:B------:R-:W-:Y:S01]  /*20f50*/  IMAD.U32 R10, RZ, RZ, UR4 ;  /* 0x00000004ff0a7e24 */ /* 0x000fe2000f8e00ff */
[----:B------:R-:W-:Y:S02]  /*20f60*/  ULOP3.LUT UR5, UR18, UR26, URZ, 0xc0, !UPT ;  /* 0x0000001a12057292 */ /* 0x000fe4000f8ec03f */
[----:B------:R-:W-:Y:S02]  /*20f70*/  UIADD3 UR7, -UR6, URZ, URZ ;  /* 0x0000003f06077290 */ /* 0x000fe4000fffe13f */
[----:B------:R-:W-:Y:S02]  /*20f80*/  UIMAD UR6, UR25, UR6, UR5 ;  /* 0x00000006190672a4 */ /* 0x000fe4000f8e0205 */
[----:B------:R-:W-:-:S02]  /*20f90*/  ULOP3.LUT UR17, UR17, UR21, URZ, 0xc0, !UPT ;  /* 0x0000001511117292 */ /* 0x000fc4000f8ec03f */
[----:B------:R-:W-:Y:S02]  /*20fa0*/  UIMAD UR5, UR7, UR24, UR19 ;  /* 0x00000018070572a4 */ /* 0x000fe4000f8e0213 */
[----:B------:R-:W-:Y:S01]  /*20fb0*/  UISETP.NE.AND UP0, UPT, UR39, URZ, UPT ;  /* 0x0000003f2700728c */ /* 0x000fe2000bf05270 */
[----:B------:R-:W-:Y:S01]  /*20fc0*/  ULDC UR7, c[0x0][0x610] ;  /* 0x0001840000077ab9 */ /* 0x000fe20000000800 */
[----:B------:R-:W-:Y:S02]  /*20fd0*/  UIMAD UR5, UR5, UR20, UR17 ;  /* 0x00000014050572a4 */ /* 0x000fe4000f8e0211 */
[----:B------:R-:W-:-:S04]  /*20fe0*/  UIMAD UR8, UR6, UR7, UR8 ;  /* 0x00000007060872a4 */ /* 0x000fc8000f8e0208 */
[----:B------:R-:W-:Y:S02]  /*20ff0*/  USEL UR6, UR5, UR8, !UP0 ;  /* 0x0000000805067287 */ /* 0x000fe4000c000000 */
[----:B------:R-:W-:-:S04]  /*21000*/  USEL UR8, UR8, UR5, !UP0 ;  /* 0x0000000508087287 */ /* 0x000fc8000c000000 */
[----:B------:R-:W-:Y:S02]  /*21010*/  IMAD.U32 R2, RZ, RZ, UR6 ;  /* 0x00000006ff027e24 */ /* 0x000fe4000f8e00ff */
[----:B------:R-:W-:-:S07]  /*21020*/  IMAD.U32 R3, RZ, RZ, UR8 ;  /* 0x00000008ff037e24 */ /* 0x000fce000f8e00ff */
.L_x_670:
[----:B------:R-:W-:-:S08]  /*21030*/  NOP ;  /* 0x0000000000007918 */ /* 0x000fd00000000000 */
[----:B-1----:R-:W0:-:S00]  /*21040*/  USETMAXREG.DEALLOC.CTAPOOL 0x18 ;  /* 0x00000018000079c8 */ /* 0x002e0000080e0500 */
[----:B------:R-:W-:-:S13]  /*21050*/  ISETP.NE.AND P0, PT, RZ, UR9, PT ;  /* 0x00000009ff007c0c */ /* 0x000fda000bf05270 */
[----:B------:R-:W-:Y:S05]  /*21060*/  @P0 EXIT ;  /* 0x000000000000094d */ /* 0x000fea0003800000 */
[----:B0-----:R-:W-:Y:S01]  /*21070*/  LOP3.LUT P0, RZ, R0, 0xff, RZ, 0xc0, !PT ;  /* 0x000000ff00ff7812 */ /* 0x001fe2000780c0ff */
[----:B------:R-:W-:Y:S02]  /*21080*/  IMAD.MOV.U32 R6, RZ, RZ, 0x1 ;  /* 0x00000001ff067424 */ /* 0x000fe400078e00ff */
[----:B------:R-:W-:-:S10]  /*21090*/  IMAD.MOV.U32 R7, RZ, RZ, RZ ;  /* 0x000000ffff077224 */ /* 0x000fd400078e00ff */
[----:B------:R-:W-:Y:S05]  /*210a0*/  @!P0 BRA `(.L_x_673) ;  /* 0x0000000c006c8947 */ /* 0x000fea0003800000 */
[----:B------:R-:W0:Y:S01]  /*210b0*/  LDC R0, c[0x0][0x28c] ;  /* 0x0000a300ff007b82 */ /* 0x000e220000000800 */
[----:B------:R-:W1:Y:S01]  /*210c0*/  S2R R11, SR_CgaCtaId ;  /* 0x00000000000b7919 */ /* 0x000e620000008800 */
[----:B------:R-:W-:Y:S01]  /*210d0*/  ULDC UR5, c[0x0][0x658] ;  /* 0x0001960000057ab9 */ /* 0x000fe20000000800 */
[----:B------:R-:W-:Y:S01]  /*210e0*/  UMOV UR7, 0xffffffff ;  /* 0xffffffff00077882 */ /* 0x000fe20000000000 */
[----:B------:R-:W-:Y:S01]  /*210f0*/  ULDC UR6, c[0x0][0xc] ;  /* 0x0000030000067ab9 */ /* 0x000fe20000000800 */
[----:B------:R-:W-:Y:S01]  /*21100*/  USHF.L.U32 UR9, UR7, UR5, URZ ;  /* 0x0000000507097299 */ /* 0x000fe2000800063f */
[----:B------:R-:W-:Y:S01]  /*21110*/  BSSY B0, `(.L_x_673) ;  /* 0x00000d4000007945 */ /* 0x000fe20003800000 */
[----:B------:R-:W-:Y:S01]  /*21120*/  UMOV UR8, 0x1 ;  /* 0x0000000100087882 */ /* 0x000fe20000000000 */
[----:B------:R-:W-:Y:S01]  /*21130*/  ULDC UR7, c[0x0][0x10] ;  /* 0x0000040000077ab9 */ /* 0x000fe20000000800 */
[----:B------:R-:W-:Y:S01]  /*21140*/  USHF.L.U32 UR5, UR8, UR5, URZ ;  /* 0x0000000508057299 */ /* 0x000fe2000800063f */
[----:B------:R-:W-:Y:S01]  /*21150*/  IMAD.MOV.U32 R8, RZ, RZ, 0x1 ;  /* 0x00000001ff087424 */ /* 0x000fe200078e00ff */
[----:B------:R-:W-:Y:S01]  /*21160*/  UIMAD.WIDE.U32 UR6, UR6, UR7, URZ ;  /* 0x00000007060672a5 */ /* 0x000fe2000f8e003f */
[----:B------:R-:W-:Y:S01]  /*21170*/  IMAD.MOV.U32 R6, RZ, RZ, 0x1 ;  /* 0x00000001ff067424 */ /* 0x000fe200078e00ff */
[----:B------:R-:W-:Y:S01]  /*21180*/  ULDC UR8, c[0x0][0x14] ;  /* 0x0000050000087ab9 */ /* 0x000fe20000000800 */
[----:B------:R-:W-:Y:S01]  /*21190*/  IMAD.MOV.U32 R7, RZ, RZ, RZ ;  /* 0x000000ffff077224 */ /* 0x000fe200078e00ff */
[----:B------:R-:W-:-:S02]  /*211a0*/  UIMAD.WIDE.U32 UR20, UR6, UR8, URZ ;  /* 0x00000008061472a5 */ /* 0x000fc4000f8e003f */
[----:B------:R-:W-:Y:S01]  /*211b0*/  UIMAD UR7, UR7, UR8, URZ ;  /* 0x00000008070772a4 */ /* 0x000fe2000f8e023f */
[----:B------:R-:W-:Y:S01]  /*211c0*/  ULDC UR4, c[0x0][0x600] ;  /* 0x0001800000047ab9 */ /* 0x000fe20000000800 */
[----:B------:R-:W-:Y:S02]  /*211d0*/  ULOP3.LUT UR24, UR38, 0x2, URZ, 0xfc, !UPT ;  /* 0x0000000226187892 */ /* 0x000fe4000f8efc3f */
[----:B------:R-:W-:Y:S01]  /*211e0*/  UIADD3 UR4, UR4, -0x1, URZ ;  /* 0xffffffff04047890 */ /* 0x000fe2000fffe03f */
[----:B0-----:R-:W-:Y:S01]  /*211f0*/  VIADD R0, R0, 0xf ;  /* 0x0000000f00007836 */ /* 0x001fe20000000000 */
[----:B------:R-:W-:Y:S02]  /*21200*/  ULOP3.LUT UR6, URZ, UR9, URZ, 0x33, !UPT ;  /* 0x000000093f067292 */ /* 0x000fe4000f8e333f */
[----:B------:R-:W-:Y:S02]  /*21210*/  UIADD3 UR7, UR21, UR7, URZ ;  /* 0x0000000715077290 */ /* 0x000fe4000fffe03f */
[----:B------:R-:W-:Y:S01]  /*21220*/  SHF.R.S32.HI R5, RZ, 0x1f, R0 ;  /* 0x0000001fff057819 */ /* 0x000fe20000011400 */
[----:B------:R-:W-:-:S03]  /*21230*/  ULDC.64 UR22, c[0x0][0x198] ;  /* 0x0000660000167ab9 */ /* 0x000fc60000000a00 */
[----:B------:R-:W-:Y:S02]  /*21240*/  LEA.HI R0, R5, R0, RZ, 0x4 ;  /* 0x0000000005007211 */ /* 0x000fe400078f20ff */
[----:B-1----:R-:W-:Y:S02]  /*21250*/  LOP3.LUT R11, R11, 0x1, RZ, 0xc0, !PT ;  /* 0x000000010b0b7812 */ /* 0x002fe400078ec0ff */
[----:B------:R-:W-:-:S05]  /*21260*/  SHF.R.S32.HI R0, RZ, 0x4, R0 ;  /* 0x00000004ff007819 */ /* 0x000fca0000011400 */
[----:B------:R-:W-:-:S07]  /*21270*/  VIADD R16, R0, 0x1 ;  /* 0x0000000100107836 */ /* 0x000fce0000000000 */
.L_x_684:
[----:B------:R-:W-:-:S03]  /*21280*/  UMOV UR8, 0xffffffff ;  /* 0xffffffff00087882 */ /* 0x000fc60000000000 */
[----:B------:R-:W-:Y:S05]  /*21290*/  BRA.DIV UR8, `(.L_x_674) ;  /* 0x0000001208b87947 */ /* 0x000fea000b800000 */
[----:B------:R-:W-:-:S13]  /*212a0*/  ELECT P6, URZ, PT ;  /* 0x00000000003f782f */ /* 0x000fda00038c0000 */
.L_x_701:
[----:B------:R-:W0:Y:S01]  /*212b0*/  LDC R4, c[0x0][0x28c] ;  /* 0x0000a300ff047b82 */ /* 0x000e220000000800 */
[----:B------:R-:W-:Y:S01]  /*212c0*/  BSSY B1, `(.L_x_675) ;  /* 0x000003c000017945 */ /* 0x000fe20003800000 */
[----:B0-----:R-:W-:-:S13]  /*212d0*/  ISETP.LT.OR P6, PT, R4, 0x1, !P6 ;  /* 0x000000010400780c */ /* 0x001fda00077c1670 */
[----:B------:R-:W-:Y:S05]  /*212e0*/  @P6 BRA `(.L_x_676) ;  /* 0x0000000000e46947 */ /* 0x000fea0003800000 */
[----:B------:R-:W-:Y:S02]  /*212f0*/  IMAD R5, R2, 0x2, R11 ;  /* 0x0000000202057824 */ /* 0x000fe400078e020b */
[----:B------:R-:W-:Y:S02]  /*21300*/  IMAD.SHL.U32 R2, R3, 0x200, RZ ;  /* 0x0000020003027824 */ /* 0x000fe400078e00ff */
[----:B------:R-:W-:Y:S02]  /*21310*/  IMAD R5, R5, 0x50, RZ ;  /* 0x0000005005057824 */ /* 0x000fe400078e02ff */
[----:B------:R-:W-:Y:S02]  /*21320*/  IMAD.MOV.U32 R13, RZ, RZ, RZ ;  /* 0x000000ffff0d7224 */ /* 0x000fe400078e00ff */
[----:B------:R-:W-:Y:S02]  /*21330*/  IMAD.MOV.U32 R4, RZ, RZ, R16 ;  /* 0x000000ffff047224 */ /* 0x000fe400078e0010 */
[----:B------:R-:W-:-:S02]  /*21340*/  IMAD.MOV.U32 R3, RZ, RZ, R6 ;  /* 0x000000ffff037224 */ /* 0x000fc400078e0006 */
[----:B------:R-:W-:-:S07]  /*21350*/  IMAD.MOV.U32 R12, RZ, RZ, R7 ;  /* 0x000000ffff0c7224 */ /* 0x000fce00078e0007 */
.L_x_679:
[----:B------:R-:W0:Y:S01]  /*21360*/  S2R R14, SR_CgaCtaId ;  /* 0x00000000000e7919 */ /* 0x000e220000008800 */
[----:B------:R-:W-:-:S04]  /*21370*/  MOV R9, 0x400 ;  /* 0x0000040000097802 */ /* 0x000fc80000000f00 */
[----:B0-----:R-:W-:Y:S02]  /*21380*/  LEA R9, R14, R9, 0x18 ;  /* 0x000000090e097211 */ /* 0x001fe400078ec0ff */
[----:B------:R-:W-:-:S03]  /*21390*/  SHF.L.U32 R14, R3, 0x1f, RZ ;  /* 0x0000001f030e7819 */ /* 0x000fc600000006ff */
[----:B------:R-:W-:-:S04]  /*213a0*/  IMAD R15, R12, 0x8, R9 ;  /* 0x000000080c0f7824 */ /* 0x000fc800078e0209 */
[----:B------:R-:W0:Y:S02]  /*213b0*/  SYNCS.PHASECHK.TRANS64.TRYWAIT P0, [R15+URZ+0x50], R14 ;  /* 0x0000500e0f0075a7 */ /* 0x000e24000800017f */
[----:B0-----:R-:W-:Y:S05]  /*213c0*/  @!P0 BRA `(.L_x_677) ;  /* 0x00000010008c8947 */ /* 0x001fea0003800000 */
.L_x_702:
[----:B------:R-:W1:Y:S01]  /*213d0*/  S2R R17, SR_TID.X ;  /* 0x0000000000117919 */ /* 0x000e620000002100 */
[----:B------:R-:W-:-:S04]  /*213e0*/  UPRMT UR8, UR24, 0x9910, URZ ;  /* 0x0000991018087896 */ /* 0x000fc8000800003f */
[----:B------:R-:W-:Y:S01]  /*213f0*/  UISETP.NE.AND UP0, UPT, UR8, 0x2, UPT ;  /* 0x000000020800788c */ /* 0x000fe2000bf05270 */
[----:B-1----:R-:W-:-:S13]  /*21400*/  LOP3.LUT P0, RZ, R17, 0x7f, RZ, 0xc0, !PT ;  /* 0x0000007f11ff7812 */ /* 0x002fda000780c0ff */
[----:B0-----:R-:W0:Y:S02]  /*21410*/  @!P0 LDC R14, c[0x0][0x500] ;  /* 0x00014000ff0e8b82 */ /* 0x001e240000000800 */
[----:B0-----:R0:W-:Y:S01]  /*21420*/  @!P0 SYNCS.ARRIVE.TRANS64 RZ, [R15+URZ], R14 ;  /* 0x0000000e0fff89a7 */ /* 0x0011e2000800003f */
[----:B------:R-:W-:-:S13]  /*21430*/  PLOP3.LUT P0, PT, PT, PT, UP0, 0x80, 0x0 ;  /* 0x000000000000781c */ /* 0x000fda0003f0f008 */
[----:B0-----:R-:W-:Y:S05]  /*21440*/  @P0 BRA `(.L_x_678) ;  /* 0x0000000000040947 */ /* 0x001fea0003800000 */
[----:B------:R-:W-:Y:S01]  /*21450*/  BPT.TRAP 0x1 ;  /* 0x000000040000795c */ /* 0x000fe20000300000 */
.L_x_678:
[----:B------:R-:W-:Y:S01]  /*21460*/  IMAD R14, R12, 0x4000, R9 ;  /* 0x000040000c0e7824 */ /* 0x000fe200078e0209 */
[----:B------:R-:W-:Y:S01]  /*21470*/  R2UR UR18, R2 ;  /* 0x00000000021272ca */ /* 0x000fe200000e0000 */
[----:B------:R-:W-:Y:S01]  /*21480*/  VIADD R4, R4, 0xffffffff ;  /* 0xffffffff04047836 */ /* 0x000fe20000000000 */
[----:B------:R-:W-:Y:S01]  /*21490*/  R2UR UR9, R15 ;  /* 0x000000000f0972ca */ /* 0x000fe200000e0000 */
[----:B------:R-:W-:Y:S01]  /*214a0*/  UIADD3 UR14, UP0, UR22, 0xf0, URZ ;  /* 0x000000f0160e7890 */ /* 0x000fe2000ff1e03f */
[----:B------:R-:W-:Y:S01]  /*214b0*/  R2UR UR8, R14 ;  /* 0x000000000e0872ca */ /* 0x000fe200000e0000 */
[----:B------:R-:W-:Y:S01]  /*214c0*/  IMAD R14, R12, 0x2, R11 ;  /* 0x000000020c0e7824 */ /* 0x000fe200078e020b */
[----:B------:R-:W-:Y:S01]  /*214d0*/  R2UR UR10, R13 ;  /* 0x000000000d0a72ca */ /* 0x000fe200000e0000 */
[----:B------:R-:W-:Y:S01]  /*214e0*/  UIADD3 UR26, UP1, UR22, 0x1f0, URZ ;  /* 0x000001f0161a7890 */ /* 0x000fe2000ff3e03f */
[----:B------:R-:W-:Y:S01]  /*214f0*/  R2UR UR12, R10 ;  /* 0x000000000a0c72ca */ /* 0x000fe200000e0000 */
[----:B------:R-:W-:Y:S01]  /*21500*/  IMAD R14, R14, 0x500, RZ ;  /* 0x000005000e0e7824 */ /* 0x000fe200078e02ff */
[----:B------:R-:W-:Y:S01]  /*21510*/  R2UR UR19, R5 ;  /* 0x00000000051372ca */ /* 0x000fe200000e0000 */
[----:B------:R-:W-:Y:S01]  /*21520*/  UIADD3.X UR15, URZ, UR23, URZ, UP0, !UPT ;  /* 0x000000173f0f7290 */ /* 0x000fe200087fe43f */
[----:B------:R-:W-:Y:S01]  /*21530*/  ISETP.GT.AND P1, PT, R4, 0x1, PT ;  /* 0x000000010400780c */ /* 0x000fe20003f24270 */
[----:B------:R-:W-:Y:S01]  /*21540*/  IMAD R14, R14, 0x2, R9 ;  /* 0x000000020e0e7824 */ /* 0x000fe200078e0209 */
[----:B------:R-:W-:Y:S01]  /*21550*/  UIADD3.X UR27, URZ, UR23, URZ, UP1, !UPT ;  /* 0x000000173f1b7290 */ /* 0x000fe20008ffe43f */
[----:B------:R-:W-:Y:S01]  /*21560*/  VIADD R12, R12, 0x1 ;  /* 0x000000010c0c7836 */ /* 0x000fe20000000000 */
[----:B------:R-:W-:Y:S01]  /*21570*/  UMOV UR16, 0x0 ;  /* 0x0000000000107882 */ /* 0x000fe20000000000 */
[----:B------:R-:W-:Y:S01]  /*21580*/  UIADD3 UR8, UR8, 0x180, URZ ;  /* 0x0000018008087890 */ /* 0x000fe2000fffe03f */
[----:B------:R-:W-:Y:S01]  /*21590*/  R2UR UR11, R14 ;  /* 0x000000000e0b72ca */ /* 0x000fe200000e0000 */
[----:B------:R-:W-:Y:S01]  /*215a0*/  UMOV UR17, 0x10000000 ;  /* 0x1000000000117882 */ /* 0x000fe20000000000 */
[----:B------:R-:W-:Y:S01]  /*215b0*/  ISETP.NE.AND P0, PT, R12, 0xa, PT ;  /* 0x0000000a0c00780c */ /* 0x000fe20003f05270 */
[----:B------:R-:W-:Y:S01]  /*215c0*/  UMOV UR25, 0x30000 ;  /* 0x0003000000197882 */ /* 0x000fe20000000000 */
[----:B------:R-:W-:-:S02]  /*215d0*/  VIADD R13, R13, 0x10 ;  /* 0x000000100d0d7836 */ /* 0x000fc40000000000 */
[----:B------:R-:W-:Y:S02]  /*215e0*/  SEL R14, RZ, 0x1, P0 ;  /* 0x00000001ff0e7807 */ /* 0x000fe40000000000 */
[----:B------:R-:W-:Y:S02]  /*215f0*/  SEL R12, R12, RZ, P0 ;  /* 0x000000ff0c0c7207 */ /* 0x000fe40000000000 */
[----:B------:R-:W-:-:S03]  /*21600*/  LOP3.LUT R3, R3, R14, RZ, 0x3c, !PT ;  /* 0x0000000e03037212 */ /* 0x000fc600078e3cff */
[----:B------:R-:W-:-:S03]  /*21610*/  UIADD3 UR13, UR11, 0x28180, URZ ;  /* 0x000281800b0d7890 */ /* 0x000fc6000fffe03f */
[----:B------:R-:W-:Y:S02]  /*21620*/  UMOV UR11, UR18 ;  /* 0x00000012000b7c82 */ /* 0x000fe40008000000 */
[----:B------:R0:W-:Y:S02]  /*21630*/  UTMALDG.3D [UR8], [UR14], desc[UR16] ;  /* 0x000010080e0075b4 */ /* 0x0001e40008011000 */
[----:B0-----:R-:W-:Y:S01]  /*21640*/  UMOV UR8, UR13 ;  /* 0x0000000d00087c82 */ /* 0x001fe20008000000 */
[----:B------:R-:W-:Y:S02]  /*21650*/  UMOV UR11, UR19 ;  /* 0x00000013000b7c82 */ /* 0x000fe40008000000 */
[----:B------:R0:W-:Y:S02]  /*21660*/  UTMALDG.3D.MULTICAST [UR8], [UR26], UR25, desc[UR16] ;  /* 0x000010081a0073b4 */ /* 0x0001e40008011819 */
[----:B0-----:R-:W-:Y:S05]  /*21670*/  @P1 BRA `(.L_x_679) ;  /* 0xfffffffc00381947 */ /* 0x001fea000383ffff */
.L_x_676:
[----:B------:R-:W-:Y:S05]  /*21680*/  BSYNC B1 ;  /* 0x0000000000017941 */ /* 0x000fea0003800000 */
.L_x_675:
[----:B------:R-:W2:Y:S01]  /*21690*/  LDL.LU R15, [R1+0x1e8] ;  /* 0x0001e800010f7983 */ /* 0x000ea20000300800 */
[----:B------:R-:W-:Y:S01]  /*216a0*/  LOP3.LUT P0, RZ, R8, 0xff, RZ, 0xc0, !PT ;  /* 0x000000ff08ff7812 */ /* 0x000fe2000780c0ff */
[C---:B------:R-:W-:Y:S01]  /*216b0*/  IMAD.IADD R4, R0.reuse, 0x1, R7 ;  /* 0x0000000100047824 */ /* 0x040fe200078e0207 */
[----:B------:R-:W-:Y:S01]  /*216c0*/  ULDC.64 UR8, c[0x0][0x650] ;  /* 0x0001940000087ab9 */ /* 0x000fe20000000a00 */
[----:B------:R-:W3:Y:S01]  /*216d0*/  LDL.LU R14, [R1+0x1ec] ;  /* 0x0001ec00010e7983 */ /* 0x000ee20000300800 */
[----:B------:R-:W-:Y:S01]  /*216e0*/  ISETP.GE.U32.AND P1, PT, R0, 0xa, PT ;  /* 0x0000000a0000780c */ /* 0x000fe20003f26070 */
[----:B------:R-:W-:Y:S01]  /*216f0*/  BSSY B1, `(.L_x_680) ;  /* 0x0000073000017945 */ /* 0x000fe20003800000 */
[----:B------:R-:W-:Y:S01]  /*21700*/  IMAD.MOV.U32 R10, RZ, RZ, -0x1 ;  /* 0xffffffffff0a7424 */ /* 0x000fe200078e00ff */
[----:B------:R-:W-:-:S06]  /*21710*/  PRMT R8, RZ, 0x7610, R8 ;  /* 0x00007610ff087816 */ /* 0x000fcc0000000008 */
[----:B------:R-:W0:Y:S01]  /*21720*/  @P0 S2R R3, SR_CgaCtaId ;  /* 0x0000000000030919 */ /* 0x000e220000008800 */
[----:B------:R-:W-:-:S04]  /*21730*/  @P0 MOV R2, 0x400 ;  /* 0x0000040000020802 */ /* 0x000fc80000000f00 */
[----:B0-----:R-:W-:-:S04]  /*21740*/  @P0 LEA R2, R3, R2, 0x18 ;  /* 0x0000000203020211 */ /* 0x001fc800078ec0ff */
[----:B------:R0:W-:Y:S01]  /*21750*/  @P0 SYNCS.ARRIVE.TRANS64.A1T0 RZ, [R2+URZ+0xb8], RZ ;  /* 0x0000b8ff02ff09a7 */ /* 0x0001e2000810003f */
[----:B------:R-:W-:-:S04]  /*21760*/  ISETP.GT.U32.AND P0, PT, R4, 0x9, PT ;  /* 0x000000090400780c */ /* 0x000fc80003f04070 */
[----:B------:R-:W-:Y:S01]  /*21770*/  ISETP.LT.U32.AND P0, PT, R0, 0xa, P0 ;  /* 0x0000000a0000780c */ /* 0x000fe20000701070 */
[----:B0-----:R-:W-:-:S04]  /*21780*/  IMAD.WIDE.U32 R2, R4, -0x33333333, RZ ;  /* 0xcccccccd04027825 */ /* 0x001fc800078e00ff */
[----:B------:R-:W-:Y:S01]  /*21790*/  IMAD.MOV.U32 R2, RZ, RZ, -0x1 ;  /* 0xffffffffff027424 */ /* 0x000fe200078e00ff */
[----:B------:R-:W-:Y:S02]  /*217a0*/  SHF.R.U32.HI R5, RZ, 0x3, R3 ;  /* 0x00000003ff057819 */ /* 0x000fe40000011603 */
[----:B------:R-:W-:-:S03]  /*217b0*/  SEL R3, RZ, 0x1, !P0 ;  /* 0x00000001ff037807 */ /* 0x000fc60004000000 */
[--C-:B------:R-:W-:Y:S01]  /*217c0*/  IMAD R7, R5, -0xa, R4.reuse ;  /* 0xfffffff605077824 */ /* 0x100fe200078e0204 */
[----:B------:R-:W-:Y:S01]  /*217d0*/  LOP3.LUT R6, R6, R3, RZ, 0x3c, !PT ;  /* 0x0000000306067212 */ /* 0x000fe200078e3cff */
[----:B------:R-:W-:Y:S01]  /*217e0*/  IMAD.MOV.U32 R3, RZ, RZ, -0x1 ;  /* 0xffffffffff037424 */ /* 0x000fe200078e00ff */
[----:B------:R-:W-:Y:S02]  /*217f0*/  PRMT R4, RZ, 0x7610, R4 ;  /* 0x00007610ff047816 */ /* 0x000fe40000000004 */
[----:B------:R-:W-:Y:S02]  /*21800*/  @P1 LOP3.LUT R6, R6, 0x1, R5, 0x78, !PT ;  /* 0x0000000106061812 */ /* 0x000fe400078e7805 */
[----:B---3--:R-:W-:-:S04]  /*21810*/  IADD3 R14, P0, R14, UR20, RZ ;  /* 0x000000140e0e7c10 */ /* 0x008fc8000ff1e0ff */
[----:B--2---:R-:W-:Y:S01]  /*21820*/  IADD3.X R15, R15, UR7, RZ, P0, !PT ;  /* 0x000000070f0f7c10 */ /* 0x004fe200087fe4ff */
[----:B------:R0:W-:Y:S01]  /*21830*/  STL [R1+0x1ec], R14 ;  /* 0x0001ec0e01007387 */ /* 0x0001e20000100800 */
[----:B------:R-:W-:-:S03]  /*21840*/  ISETP.GE.U32.AND P0, PT, R14, UR8, PT ;  /* 0x000000080e007c0c */ /* 0x000fc6000bf06070 */
[----:B------:R0:W-:Y:S01]  /*21850*/  STL [R1+0x1e8], R15 ;  /* 0x0001e80f01007387 */ /* 0x0001e20000100800 */
[----:B------:R-:W-:-:S13]  /*21860*/  ISETP.GE.U32.AND.EX P0, PT, R15, UR9, PT, P0 ;  /* 0x000000090f007c0c */ /* 0x000fda000bf06100 */
[----:B0-----:R-:W-:Y:S05]  /*21870*/  @P0 BRA `(.L_x_681) ;  /* 0x0000000400680947 */ /* 0x001fea0003800000 */
[----:B------:R-:W0:Y:S01]  /*21880*/  S2UR UR8, SR_CTAID.X ;  /* 0x00000000000879c3 */ /* 0x000e220000002500 */
[----:B------:R-:W-:Y:S01]  /*21890*/  ULDC.64 UR10, c[0x0][0x628] ;  /* 0x00018a00000a7ab9 */ /* 0x000fe20000000a00 */
[----:B------:R-:W-:Y:S01]  /*218a0*/  ULDC UR9, c[0x0][0x150] ;  /* 0x0000540000097ab9 */ /* 0x000fe20000000800 */
[----:B------:R-:W-:Y:S01]  /*218b0*/  ISETP.NE.U32.AND P0, PT, RZ, UR10, PT ;  /* 0x0000000aff007c0c */ /* 0x000fe2000bf05070 */
[----:B------:R-:W-:Y:S01]  /*218c0*/  ULDC UR12, c[0x0][0x630] ;  /* 0x00018c00000c7ab9 */ /* 0x000fe20000000800 */
[----:B------:R-:W-:Y:S01]  /*218d0*/  ULDC UR14, c[0x0][0x154] ;  /* 0x00005500000e7ab9 */ /* 0x000fe20000000800 */
[----:B------:R-:W-:Y:S01]  /*218e0*/  IMAD.MOV.U32 R3, RZ, RZ, R15 ;  /* 0x000000ffff037224 */ /* 0x000fe200078e000f */
[----:B------:R-:W-:Y:S01]  /*218f0*/  ISETP.NE.AND.EX P0, PT, RZ, UR11, PT, P0 ;  /* 0x0000000bff007c0c */ /* 0x000fe2000bf05300 */
[----:B------:R-:W1:Y:S01]  /*21900*/  S2UR UR13, SR_CTAID.Y ;  /* 0x00000000000d79c3 */ /* 0x000e620000002600 */
[----:B0-----:R-:W-:-:S05]  /*21910*/  I2FP.F32.U32 R2, UR8 ;  /* 0x0000000800027c45 */ /* 0x001fca0008201000 */
[----:B------:R-:W-:Y:S01]  /*21920*/  FMUL R9, R2, UR9 ;  /* 0x0000000902097c20 */ /* 0x000fe20008400000 */
[----:B------:R-:W-:Y:S01]  /*21930*/  IMAD.MOV.U32 R2, RZ, RZ, R14 ;  /* 0x000000ffff027224 */ /* 0x000fe200078e000e */
[----:B-1----:R-:W-:-:S04]  /*21940*/  I2FP.F32.U32 R12, UR13 ;  /* 0x0000000d000c7c45 */ /* 0x002fc80008201000 */
[----:B------:R-:W0:Y:S01]  /*21950*/  F2I.U32.TRUNC.NTZ R9, R9 ;  /* 0x0000000900097305 */ /* 0x000e22000020f000 */
[----:B------:R-:W-:Y:S05]  /*21960*/  @!P0 BRA `(.L_x_682) ;  /* 0x0000000000288947 */ /* 0x000fea0003800000 */
[----:B------:R-:W-:Y:S02]  /*21970*/  ULDC UR9, c[0x0][0x634] ;  /* 0x00018d0000097ab9 */ /* 0x000fe40000000800 */
[----:B------:R-:W-:-:S05]  /*21980*/  IADD3 R3, P0, R14, UR9, RZ ;  /* 0x000000090e037c10 */ /* 0x000fca000ff1e0ff */
[----:B------:R-:W-:-:S04]  /*21990*/  IMAD.X R13, RZ, RZ, R15, P0 ;  /* 0x000000ffff0d7224 */ /* 0x000fc800000e060f */
[----:B------:R-:W-:-:S04]  /*219a0*/  IMAD.WIDE.U32 R4, R13, UR10, RZ ;  /* 0x0000000a0d047c25 */ /* 0x000fc8000f8e00ff */
[----:B------:R-:W-:-:S04]  /*219b0*/  IMAD.WIDE.U32 R4, P0, R3, UR11, R4 ;  /* 0x0000000b03047c25 */ /* 0x000fc8000f800004 */
[----:B------:R-:W-:-:S04]  /*219c0*/  IMAD.WIDE.U32 R2, R3, UR10, RZ ;  /* 0x0000000a03027c25 */ /* 0x000fc8000f8e00ff */
[----:B------:R-:W-:Y:S01]  /*219d0*/  IMAD.MOV.U32 R2, RZ, RZ, R5 ;  /* 0x000000ffff027224 */ /* 0x000fe200078e0005 */
[----:B------:R-:W-:Y:S01]  /*219e0*/  IADD3 RZ, P1, R3, R4, RZ ;  /* 0x0000000403ff7210 */ /* 0x000fe20007f3e0ff */
[----:B------:R-:W-:-:S04]  /*219f0*/  IMAD.X R3, RZ, RZ, RZ, P0 ;  /* 0x000000ffff037224 */ /* 0x000fc800000e06ff */
[----:B------:R-:W-:-:S08]  /*21a00*/  IMAD.WIDE.U32.X R2, R13, UR11, R2, P1 ;  /* 0x0000000b0d027c25 */ /* 0x000fd000088e0402 */
.L_x_682:
[--C-:B------:R-:W-:Y:S01]  /*21a10*/  SHF.R.U64 R10, R2, UR12, R3.reuse ;  /* 0x0000000c020a7c19 */ /* 0x100fe20008001203 */
[----:B------:R-:W-:Y:S01]  /*21a20*/  ULDC.64 UR10, c[0x0][0x620] ;  /* 0x00018800000a7ab9 */ /* 0x000fe20000000a00 */
[----:B------:R-:W-:Y:S01]  /*21a30*/  SHF.R.U32.HI R2, RZ, UR12, R3 ;  /* 0x0000000cff027c19 */ /* 0x000fe20008011603 */
[----:B------:R-:W-:Y:S01]  /*21a40*/  FMUL R12, R12, UR14 ;  /* 0x0000000e0c0c7c20 */ /* 0x000fe20008400000 */
[----:B------:R-:W-:Y:S01]  /*21a50*/  IADD3 R13, P0, RZ, -R10, RZ ;  /* 0x8000000aff0d7210 */ /* 0x000fe20007f1e0ff */
[----:B------:R-:W-:Y:S01]  /*21a60*/  IMAD.MOV.U32 R3, RZ, RZ, R15 ;  /* 0x000000ffff037224 */ /* 0x000fe200078e000f */
[----:B------:R-:W-:Y:S01]  /*21a70*/  ULDC.64 UR14, c[0x0][0x640] ;  /* 0x00019000000e7ab9 */ /* 0x000fe20000000a00 */
[----:B0-----:R-:W-:Y:S02]  /*21a80*/  R2UR UR9, R9 ;  /* 0x00000000090972ca */ /* 0x001fe400000e0000 */
[----:B------:R-:W-:Y:S01]  /*21a90*/  IMAD.X R2, RZ, RZ, ~R2, P0 ;  /* 0x000000ffff027224 */ /* 0x000fe200000e0e02 */
[----:B------:R-:W0:Y:S01]  /*21aa0*/  F2I.U32.TRUNC.NTZ R12, R12 ;  /* 0x0000000c000c7305 */ /* 0x000e22000020f000 */
[----:B------:R-:W-:-:S02]  /*21ab0*/  ISETP.NE.U32.AND P0, PT, RZ, UR14, PT ;  /* 0x0000000eff007c0c */ /* 0x000fc4000bf05070 */
[----:B------:R-:W-:Y:S02]  /*21ac0*/  IMAD R2, R2, UR10, RZ ;  /* 0x0000000a02027c24 */ /* 0x000fe4000f8e02ff */
[----:B------:R-:W-:Y:S02]  /*21ad0*/  ISETP.NE.AND.EX P0, PT, RZ, UR15, PT, P0 ;  /* 0x0000000fff007c0c */ /* 0x000fe4000bf05300 */
[----:B------:R-:W-:Y:S02]  /*21ae0*/  IMAD R5, R13, UR11, R2 ;  /* 0x0000000b0d057c24 */ /* 0x000fe4000f8e0202 */
[----:B------:R-:W-:-:S04]  /*21af0*/  IMAD.MOV.U32 R2, RZ, RZ, R14 ;  /* 0x000000ffff027224 */ /* 0x000fc800078e000e */
[----:B------:R-:W-:Y:S01]  /*21b00*/  IMAD.WIDE.U32 R2, R13, UR10, R2 ;  /* 0x0000000a0d027c25 */ /* 0x000fe2000f8e0002 */
[----:B------:R-:W-:Y:S01]  /*21b10*/  ULDC UR10, c[0x0][0x618] ;  /* 0x00018600000a7ab9 */ /* 0x000fe20000000800 */
[----:B0-----:R-:W-:Y:S02]  /*21b20*/  R2UR UR11, R12 ;  /* 0x000000000c0b72ca */ /* 0x001fe400000e0000 */
[----:B------:R-:W-:-:S05]  /*21b30*/  IMAD.IADD R3, R3, 0x1, R5 ;  /* 0x0000000103037824 */ /* 0x000fca00078e0205 */
[--C-:B------:R-:W-:Y:S02]  /*21b40*/  SHF.R.U64 R9, R2, UR10, R3.reuse ;  /* 0x0000000a02097c19 */ /* 0x100fe40008001203 */
[----:B------:R-:W-:Y:S01]  /*21b50*/  SHF.R.U32.HI R2, RZ, UR10, R3 ;  /* 0x0000000aff027c19 */ /* 0x000fe20008011603 */
[----:B------:R-:W-:-:S03]  /*21b60*/  ULDC UR10, c[0x0][0x608] ;  /* 0x00018200000a7ab9 */ /* 0x000fc60000000800 */
[--C-:B------:R-:W-:Y:S02]  /*21b70*/  SHF.R.U64 R12, R9, UR10, R2.reuse ;  /* 0x0000000a090c7c19 */ /* 0x100fe40008001202 */
[----:B------:R-:W-:Y:S01]  /*21b80*/  SHF.R.U32.HI R3, RZ, UR10, R2 ;  /* 0x0000000aff037c19 */ /* 0x000fe20008011602 */
[----:B------:R-:W-:-:S03]  /*21b90*/  ULDC UR10, c[0x0][0x658] ;  /* 0x00019600000a7ab9 */ /* 0x000fc60000000800 */
[--C-:B------:R-:W-:Y:S02]  /*21ba0*/  SHF.R.U64 R13, R12, UR10, R3.reuse ;  /* 0x0000000a0c0d7c19 */ /* 0x100fe40008001203 */
[----:B------:R-:W-:-:S03]  /*21bb0*/  SHF.R.U32.HI R14, RZ, UR10, R3 ;  /* 0x0000000aff0e7c19 */ /* 0x000fc60008011603 */
[----:B------:R-:W-:Y:S02]  /*21bc0*/  IMAD.MOV.U32 R2, RZ, RZ, R13 ;  /* 0x000000ffff027224 */ /* 0x000fe400078e000d */
[----:B------:R-:W-:Y:S01]  /*21bd0*/  IMAD.MOV.U32 R3, RZ, RZ, R14 ;  /* 0x000000ffff037224 */ /* 0x000fe200078e000e */
[----:B------:R-:W-:Y:S06]  /*21be0*/  @!P0 BRA `(.L_x_683) ;  /* 0x0000000000288947 */ /* 0x000fec0003800000 */
        /* <DEDUP_REMOVED lines=10> */
.L_x_683:
[----:B------:R-:W-:Y:S01]  /*21c90*/  ULDC UR10, c[0x0][0x648] ;  /* 0x00019200000a7ab9 */ /* 0x000fe20000000800 */
[----:B------:R-:W-:Y:S01]  /*21ca0*/  UISETP.NE.AND UP0, UPT, UR39, URZ, UPT ;  /* 0x0000003f2700728c */ /* 0x000fe2000bf05270 */
[----:B------:R-:W-:Y:S01]  /*21cb0*/  SHF.R.U64 R3, R2, UR10, R3 ;  /* 0x0000000a02037c19 */ /* 0x000fe20008001203 */
[----:B------:R-:W-:Y:S01]  /*21cc0*/  ULDC UR10, c[0x0][0x638] ;  /* 0x00018e00000a7ab9 */ /* 0x000fe20000000800 */
[----:B------:R-:W-:Y:S01]  /*21cd0*/  UIADD3 UR11, -UR11, URZ, URZ ;  /* 0x0000003f0b0b7290 */ /* 0x000fe2000fffe13f */
[----:B------:R-:W-:Y:S02]  /*21ce0*/  LOP3.LUT R12, R12, UR6, RZ, 0xc0, !PT ;  /* 0x000000060c0c7c12 */ /* 0x000fe4000f8ec0ff */
[----:B------:R-:W-:Y:S01]  /*21cf0*/  IMAD.MOV R2, RZ, RZ, -R3 ;  /* 0x000000ffff027224 */ /* 0x000fe200078e0a03 */
[----:B------:R-:W-:Y:S02]  /*21d00*/  LOP3.LUT R4, R9, UR4, RZ, 0xc0, !PT ;  /* 0x0000000409047c12 */ /* 0x000fe4000f8ec0ff */
[----:B------:R-:W-:Y:S01]  /*21d10*/  IMAD R12, R3, UR5, R12 ;  /* 0x00000005030c7c24 */ /* 0x000fe2000f8e020c */
[----:B------:R-:W-:Y:S01]  /*21d20*/  PLOP3.LUT P0, PT, PT, PT, UP0, 0x40, 0x0 ;  /* 0x000000000000781c */ /* 0x000fe20003f0e808 */
[----:B------:R-:W-:Y:S01]  /*21d30*/  IMAD R13, R2, UR10, R13 ;  /* 0x0000000a020d7c24 */ /* 0x000fe2000f8e020d */
[----:B------:R-:W-:Y:S01]  /*21d40*/  UIADD3 UR10, -UR9, URZ, URZ ;  /* 0x0000003f090a7290 */ /* 0x000fe2000fffe13f */
[----:B------:R-:W-:-:S02]  /*21d50*/  PLOP3.LUT P1, PT, PT, PT, UP0, 0x40, 0x0 ;  /* 0x000000000000781c */ /* 0x000fc40003f2e808 */
[----:B------:R-:W-:Y:S02]  /*21d60*/  ULDC UR9, c[0x0][0x144] ;  /* 0x0000510000097ab9 */ /* 0x000fe40000000800 */
[----:B------:R-:W-:-:S03]  /*21d70*/  UIMAD UR8, UR9, UR10, UR8 ;  /* 0x0000000a090872a4 */ /* 0x000fc6000f8e0208 */
[----:B------:R-:W-:Y:S02]  /*21d80*/  ULDC UR9, c[0x0][0x148] ;  /* 0x0000520000097ab9 */ /* 0x000fe40000000800 */
[----:B------:R-:W-:-:S03]  /*21d90*/  @UP0 UIMAD UR8, UR9, UR11, UR13 ;  /* 0x0000000b090802a4 */ /* 0x000fc6000f8e020d */
[----:B------:R-:W-:Y:S02]  /*21da0*/  ULDC UR9, c[0x0][0x600] ;  /* 0x0001800000097ab9 */ /* 0x000fe40000000800 */
[----:B------:R-:W-:Y:S02]  /*21db0*/  IMAD R4, R13, UR9, R4 ;  /* 0x000000090d047c24 */ /* 0x000fe4000f8e0204 */
[----:B------:R-:W-:Y:S01]  /*21dc0*/  IMAD.U32 R3, RZ, RZ, UR8 ;  /* 0x00000008ff037e24 */ /* 0x000fe2000f8e00ff */
[----:B------:R-:W-:-:S03]  /*21dd0*/  ULDC UR8, c[0x0][0x610] ;  /* 0x0001840000087ab9 */ /* 0x000fc60000000800 */
[----:B------:R-:W-:-:S05]  /*21de0*/  IMAD R3, R12, UR8, R3 ;  /* 0x000000080c037c24 */ /* 0x000fca000f8e0203 */
[----:B------:R-:W-:Y:S02]  /*21df0*/  SEL R2, R4, R3, P0 ;  /* 0x0000000304027207 */ /* 0x000fe40000000000 */
[----:B------:R-:W-:Y:S01]  /*21e00*/  SEL R3, R3, R4, P1 ;  /* 0x0000000403037207 */ /* 0x000fe20000800000 */
[----:B------:R-:W-:-:S07]  /*21e10*/  IMAD.MOV.U32 R4, RZ, RZ, 0x1 ;  /* 0x00000001ff047424 */ /* 0x000fce00078e00ff */
.L_x_681:
[----:B------:R-:W-:Y:S05]  /*21e20*/  BSYNC B1 ;  /* 0x0000000000017941 */ /* 0x000fea0003800000 */
.L_x_680:
[----:B------:R-:W-:-:S13]  /*21e30*/  LOP3.LUT P0, RZ, R4, 0xff, RZ, 0xc0, !PT ;  /* 0x000000ff04ff7812 */ /* 0x000fda000780c0ff */
[----:B------:R-:W-:Y:S05]  /*21e40*/  @P0 BRA `(.L_x_684) ;  /* 0xfffffff4000c0947 */ /* 0x000fea000383ffff */
[----:B------:R-:W-:Y:S05]  /*21e50*/  BSYNC B0 ;  /* 0x0000000000007941 */ /* 0x000fea0003800000 */
.L_x_673:
[----:B------:R-:W-:-:S03]  /*21e60*/  UMOV UR8, 0xffffffff ;  /* 0xffffffff00087882 */ /* 0x000fc60000000000 */
[----:B------:R-:W-:Y:S05]  /*21e70*/  BRA.DIV UR8, `(.L_x_685) ;  /* 0x0000000608f47947 */ /* 0x000fea000b800000 */
[----:B------:R-:W-:-:S13]  /*21e80*/  ELECT P6, URZ, PT ;  /* 0x00000000003f782f */ /* 0x000fda00038c0000 */
.L_x_705:
[----:B------:R-:W-:Y:S04]  /*21e90*/  BSSY B0, `(.L_x_686) ;  /* 0x0000062000007945 */ /* 0x000fe80003800000 */
[----:B------:R-:W-:Y:S05]  /*21ea0*/  @!P6 BRA `(.L_x_687) ;  /* 0x000000040080e947 */ /* 0x000fea0003800000 */
[----:B------:R-:W-:-:S04]  /*21eb0*/  ULOP3.LUT UR8, UR38, 0x2, URZ, 0xfc, !UPT ;  /* 0x0000000226087892 */ /* 0x000fc8000f8efc3f */
[----:B------:R-:W-:-:S06]  /*21ec0*/  UISETP.NE.AND UP0, UPT, UR8, 0x3, UPT ;  /* 0x000000030800788c */ /* 0x000fcc000bf05270 */
[----:B------:R-:W-:-:S13]  /*21ed0*/  PLOP3.LUT P0, PT, PT, PT, UP0, 0x80, 0x0 ;  /* 0x000000000000781c */ /* 0x000fda0003f0f008 */
[----:B------:R-:W-:Y:S05]  /*21ee0*/  @!P0 BRA `(.L_x_688) ;  /* 0x0000000000048947 */ /* 0x000fea0003800000 */
[----:B------:R-:W-:Y:S01]  /*21ef0*/  BPT.TRAP 0x1 ;  /* 0x000000040000795c */ /* 0x000fe20000300000 */
.L_x_688:
[----:B------:R-:W0:Y:S01]  /*21f00*/  S2R R3, SR_CgaCtaId ;  /* 0x0000000000037919 */ /* 0x000e220000008800 */
[----:B------:R-:W-:Y:S02]  /*21f10*/  MOV R0, 0x400 ;  /* 0x0000040000007802 */ /* 0x000fe40000000f00 */
[----:B------:R-:W-:Y:S02]  /*21f20*/  SHF.L.U32 R2, R6, 0x1f, RZ ;  /* 0x0000001f06027819 */ /* 0x000fe400000006ff */
[----:B0-----:R-:W-:-:S05]  /*21f30*/  LEA R0, R3, R0, 0x18 ;  /* 0x0000000003007211 */ /* 0x001fca00078ec0ff */
[----:B------:R-:W-:-:S04]  /*21f40*/  VIADD R0, R0, 0x50 ;  /* 0x0000005000007836 */ /* 0x000fc80000000000 */
[----:B------:R-:W-:-:S04]  /*21f50*/  IMAD R3, R7, 0x8, R0 ;  /* 0x0000000807037824 */ /* 0x000fc800078e0200 */
[----:B------:R-:W0:Y:S02]  /*21f60*/  SYNCS.PHASECHK.TRANS64.TRYWAIT P0, [R3+URZ], R2 ;  /* 0x00000002030075a7 */ /* 0x000e24000800017f */
[----:B0-----:R-:W-:Y:S05]  /*21f70*/  @!P0 BRA `(.L_x_689) ;  /* 0x0000000400d48947 */ /* 0x001fea0003800000 */
.L_x_706:
[----:B------:R-:W-:-:S05]  /*21f80*/  VIADD R7, R7, 0x1 ;  /* 0x0000000107077836 */ /* 0x000fca0000000000 */
[----:B------:R-:W-:-:S04]  /*21f90*/  ISETP.NE.AND P0, PT, R7, 0xa, PT ;  /* 0x0000000a0700780c */ /* 0x000fc80003f05270 */
[----:B0-----:R-:W-:Y:S02]  /*21fa0*/  SEL R3, RZ, 0x1, P0 ;  /* 0x00000001ff037807 */ /* 0x001fe40000000000 */
[----:B------:R-:W-:Y:S02]  /*21fb0*/  SEL R7, R7, RZ, P0 ;  /* 0x000000ff07077207 */ /* 0x000fe40000000000 */
[----:B------:R-:W-:-:S03]  /*21fc0*/  LOP3.LUT R6, R6, R3, RZ, 0x3c, !PT ;  /* 0x0000000306067212 */ /* 0x000fc600078e3cff */
[----:B------:R-:W-:Y:S01]  /*21fd0*/  IMAD R3, R7, 0x8, R0 ;  /* 0x0000000807037824 */ /* 0x000fe200078e0200 */
[----:B------:R-:W-:-:S04]  /*21fe0*/  SHF.L.U32 R2, R6, 0x1f, RZ ;  /* 0x0000001f06027819 */ /* 0x000fc800000006ff */
[----:B------:R-:W0:Y:S02]  /*21ff0*/  SYNCS.PHASECHK.TRANS64.TRYWAIT P0, [R3+URZ], R2 ;  /* 0x00000002030075a7 */ /* 0x000e24000800017f */
[----:B0-----:R-:W-:Y:S05]  /*22000*/  @!P0 BRA `(.L_x_690) ;  /* 0x0000000400c48947 */ /* 0x001fea0003800000 */
.L_x_707:
[----:B0-----:R-:W-:-:S05]  /*22010*/  VIADD R2, R7, 0x1 ;  /* 0x0000000107027836 */ /* 0x001fca0000000000 */
[----:B------:R-:W-:-:S04]  /*22020*/  ISETP.NE.AND P0, PT, R2, 0xa, PT ;  /* 0x0000000a0200780c */ /* 0x000fc80003f05270 */
[----:B------:R-:W-:Y:S02]  /*22030*/  SEL R3, RZ, 0x1, P0 ;  /* 0x00000001ff037807 */ /* 0x000fe40000000000 */
[----:B------:R-:W-:Y:S02]  /*22040*/  SEL R5, R2, RZ, P0 ;  /* 0x000000ff02057207 */ /* 0x000fe40000000000 */
[----:B------:R-:W-:-:S03]  /*22050*/  LOP3.LUT R6, R6, R3, RZ, 0x3c, !PT ;  /* 0x0000000306067212 */ /* 0x000fc600078e3cff */
[----:B------:R-:W-:Y:S01]  /*22060*/  IMAD R3, R5, 0x8, R0 ;  /* 0x0000000805037824 */ /* 0x000fe200078e0200 */
[----:B------:R-:W-:-:S04]  /*22070*/  SHF.L.U32 R2, R6, 0x1f, RZ ;  /* 0x0000001f06027819 */ /* 0x000fc800000006ff */
[----:B------:R-:W0:Y:S02]  /*22080*/  SYNCS.PHASECHK.TRANS64.TRYWAIT P0, [R3+URZ], R2 ;  /* 0x00000002030075a7 */ /* 0x000e24000800017f */
[----:B0-----:R-:W-:Y:S05]  /*22090*/  @!P0 BRA `(.L_x_691) ;  /* 0x0000000400b48947 */ /* 0x001fea0003800000 */
.L_x_708:
        /* <DEDUP_REMOVED lines=9> */
.L_x_709:
        /* <DEDUP_REMOVED lines=9> */
.L_x_710:
        /* <DEDUP_REMOVED lines=9> */
.L_x_711:
        /* <DEDUP_REMOVED lines=9> */
.L_x_712:
        /* <DEDUP_REMOVED lines=9> */
.L_x_713:
        /* <DEDUP_REMOVED lines=9> */
.L_x_714:
[----:B0-----:R-:W-:-:S05]  /*22400*/  VIADD R2, R5, 0x1 ;  /* 0x0000000105027836 */ /* 0x001fca0000000000 */
[----:B------:R-:W-:-:S04]  /*22410*/  ISETP.NE.AND P0, PT, R2, 0xa, PT ;  /* 0x0000000a0200780c */ /* 0x000fc80003f05270 */
[----:B------:R-:W-:Y:S02]  /*22420*/  SEL R4, RZ, 0x1, P0 ;  /* 0x00000001ff047807 */ /* 0x000fe40000000000 */
[----:B------:R-:W-:Y:S02]  /*22430*/  SEL R3, R2, RZ, P0 ;  /* 0x000000ff02037207 */ /* 0x000fe40000000000 */
[----:B------:R-:W-:-:S03]  /*22440*/  LOP3.LUT R4, R7, R4, RZ, 0x3c, !PT ;  /* 0x0000000407047212 */ /* 0x000fc600078e3cff */
[----:B------:R-:W-:Y:S01]  /*22450*/  IMAD R3, R3, 0x8, R0 ;  /* 0x0000000803037824 */ /* 0x000fe200078e0200 */
[----:B------:R-:W-:-:S07]  /*22460*/  SHF.L.U32 R0, R4, 0x1f, RZ ;  /* 0x0000001f04007819 */ /* 0x000fce00000006ff */
.L_x_698:
[----:B0-----:R0:W1:Y:S02]  /*22470*/  SYNCS.PHASECHK.TRANS64.TRYWAIT P0, [R3+URZ], R0 ;  /* 0x00000000030075a7 */ /* 0x001064000800017f */
[----:B-1----:R-:W-:Y:S05]  /*22480*/  @!P0 NANOSLEEP.SYNCS 0x989680 ;  /* 0x009896800000895d */ /* 0x002fea0003900000 */
[----:B------:R-:W1:Y:S02]  /*22490*/  @!P0 SYNCS.PHASECHK.TRANS64 P0, [R3+URZ], R0 ;  /* 0x00000000030085a7 */ /* 0x000e64000800007f */
[----:B-1----:R-:W-:Y:S05]  /*224a0*/  @!P0 BRA `(.L_x_698) ;  /* 0xfffffffc00f08947 */ /* 0x002fea000383ffff */
.L_x_687:
[----:B------:R-:W-:Y:S05]  /*224b0*/  BSYNC B0 ;  /* 0x0000000000007941 */ /* 0x000fea0003800000 */
.L_x_686:
[----:B------:R-:W-:Y:S05]  /*224c0*/  EXIT ;  /* 0x000000000000794d */ /* 0x000fea0003800000 */
.L_x_22:
[----:B-1----:R1:W2:Y:S02]  /*224d0*/  SYNCS.PHASECHK.TRANS64.TRYWAIT P1, [R3+URZ], R0 ;  /* 0x00000000030075a7 */ /* 0x0022a4000802017f */
[----:B--2---:R-:W-:Y:S05]  /*224e0*/  @!P1 NANOSLEEP.SYNCS 0x989680 ;  /* 0x009896800000995d */ /* 0x004fea0003900000 */
[----:B------:R-:W2:Y:S02]  /*224f0*/  @!P1 SYNCS.PHASECHK.TRANS64 P1, [R3+URZ], R0 ;  /* 0x00000000030095a7 */ /* 0x000ea4000802007f */
[----:B--2---:R-:W-:Y:S05]  /*22500*/  @!P1 BRA `(.L_x_22) ;  /* 0xfffffffc00f09947 */ /* 0x004fea000383ffff */
[----:B------:R-:W-:Y:S05]  /*22510*/  BRA `(.L_x_21) ;  /* 0xfffffdf000ac7947 */ /* 0x000fea000383ffff */
.L_x_27:
[----:B-1----:R-:W-:-:S04]  /*22520*/  IMAD.U32 R7, RZ, RZ, UR4 ;  /* 0x00000004ff077e24 */ /* 0x002fc8000f8e00ff */
[----:B------:R1:W3:Y:S03]  /*22530*/  SYNCS.PHASECHK.TRANS64.TRYWAIT P1, [R7+URZ], R5 ;  /* 0x00000005070075a7 */ /* 0x0002e6000802017f */
[----:B---3--:R-:W-:Y:S05]  /*22540*/  @!P1 NANOSLEEP.SYNCS 0x989680 ;  /* 0x009896800000995d */ /* 0x008fea0003900000 */
[----:B------:R-:W3:Y:S02]  /*22550*/  @!P1 SYNCS.PHASECHK.TRANS64 P1, [R7+URZ], R5 ;  /* 0x00000005070095a7 */ /* 0x000ee4000802007f */
[----:B---3--:R-:W-:Y:S05]  /*22560*/  @!P1 BRA `(.L_x_27) ;  /* 0xfffffffc00ec9947 */ /* 0x008fea000383ffff */
[----:B------:R-:W-:Y:S05]  /*22570*/  BRA `(.L_x_26) ;  /* 0xfffffdfc00f47947 */ /* 0x000fea000383ffff */
.L_x_674:
[----:B------:R-:W-:Y:S01]  /*22580*/  BSSY B1, `(.L_x_699) ;  /* 0x0000006000017945 */ /* 0x000fe20003800000 */
[----:B------:R-:W-:-:S07]  /*22590*/  IMAD.MOV.U32 R15, RZ, RZ, -0x1 ;  /* 0xffffffffff0f7424 */ /* 0x000fce00078e00ff */
[----:B------:R-:W-:Y:S05]  /*225a0*/  WARPSYNC.COLLECTIVE R15, `(.L_x_700) ;  /* 0x000000000f0c7348 */ /* 0x000fea0003c00000 */
[----:B------:R-:W-:Y:S02]  /*225b0*/  ELECT P6, UR62, PT ;  /* 0x00000000003e782f */ /* 0x000fe400038c0000 */
[----:B------:R-:W-:Y:S01]  /*225c0*/  MOV R14, UR62 ;  /* 0x0000003e000e7c02 */ /* 0x000fe20008000f00 */
[----:B------:R-:W-:Y:S10]  /*225d0*/  ENDCOLLECTIVE ;  /* 0x000000000000791b */ /* 0x000ff40003800000 */
.L_x_700:
[----:B------:R-:W-:Y:S05]  /*225e0*/  BSYNC B1 ;  /* 0x0000000000017941 */ /* 0x000fea0003800000 */
.L_x_699:
[----:B------:R-:W-:Y:S05]  /*225f0*/  BRA `(.L_x_701) ;  /* 0xffffffec002c7947 */ /* 0x000fea000383ffff */
.L_x_677:
[----:B0-----:R0:W1:Y:S02]  /*22600*/  SYNCS.PHASECHK.TRANS64.TRYWAIT P0, [R15+URZ+0x50], R14 ;  /* 0x0000500e0f0075a7 */ /* 0x001064000800017f */
[----:B-1----:R-:W-:Y:S05]  /*22610*/  @!P0 NANOSLEEP.SYNCS 0x989680 ;  /* 0x009896800000895d */ /* 0x002fea0003900000 */
[----:B------:R-:W1:Y:S02]  /*22620*/  @!P0 SYNCS.PHASECHK.TRANS64 P0, [R15+URZ+0x50], R14 ;  /* 0x0000500e0f0085a7 */ /* 0x000e64000800007f */
[----:B-1----:R-:W-:Y:S05]  /*22630*/  @!P0 BRA `(.L_x_677) ;  /* 0xfffffffc00f08947 */ /* 0x002fea000383ffff */
[----:B------:R-:W-:Y:S05]  /*22640*/  BRA `(.L_x_702) ;  /* 0xffffffec00607947 */ /* 0x000fea000383ffff */
.L_x_685:
[----:B------:R-:W-:Y:S01]  /*22650*/  BSSY B0, `(.L_x_703) ;  /* 0x0000006000007945 */ /* 0x000fe20003800000 */
[----:B------:R-:W-:-:S07]  /*22660*/  IMAD.MOV.U32 R15, RZ, RZ, -0x1 ;  /* 0xffffffffff0f7424 */ /* 0x000fce00078e00ff */
[----:B------:R-:W-:Y:S05]  /*22670*/  WARPSYNC.COLLECTIVE R15, `(.L_x_704) ;  /* 0x000000000f0c7348 */ /* 0x000fea0003c00000 */
[----:B------:R-:W-:Y:S02]  /*22680*/  ELECT P6, UR62, PT ;  /* 0x00000000003e782f */ /* 0x000fe400038c0000 */
[----:B------:R-:W-:Y:S01]  /*22690*/  MOV R14, UR62 ;  /* 0x0000003e000e7c02 */ /* 0x000fe20008000f00 */
[----:B------:R-:W-:Y:S10]  /*226a0*/  ENDCOLLECTIVE ;  /* 0x000000000000791b */ /* 0x000ff40003800000 */
.L_x_704:
[----:B------:R-:W-:Y:S05]  /*226b0*/  BSYNC B0 ;  /* 0x0000000000007941 */ /* 0x000fea0003800000 */
.L_x_703:
[----:B------:R-:W-:Y:S05]  /*226c0*/  BRA `(.L_x_705) ;  /* 0xfffffff400f07947 */ /* 0x000fea000383ffff */
.L_x_689:
[----:B0-----:R0:W1:Y:S02]  /*226d0*/  SYNCS.PHASECHK.TRANS64.TRYWAIT P0, [R3+URZ], R2 ;  /* 0x00000002030075a7 */ /* 0x001064000800017f */
[----:B-1----:R-:W-:Y:S05]  /*226e0*/  @!P0 NANOSLEEP.SYNCS 0x989680 ;  /* 0x009896800000895d */ /* 0x002fea0003900000 */
[----:B------:R-:W1:Y:S02]  /*226f0*/  @!P0 SYNCS.PHASECHK.TRANS64 P0, [R3+URZ], R2 ;  /* 0x00000002030085a7 */ /* 0x000e64000800007f */
[----:B-1----:R-:W-:Y:S05]  /*22700*/  @!P0 BRA `(.L_x_689) ;  /* 0xfffffffc00f08947 */ /* 0x002fea000383ffff */
[----:B------:R-:W-:Y:S05]  /*22710*/  BRA `(.L_x_706) ;  /* 0xfffffff800187947 */ /* 0x000fea000383ffff */
.L_x_690:
[----:B0-----:R0:W1:Y:S02]  /*22720*/  SYNCS.PHASECHK.TRANS64.TRYWAIT P0, [R3+URZ], R2 ;  /* 0x00000002030075a7 */ /* 0x001064000800017f */
[----:B-1----:R-:W-:Y:S05]  /*22730*/  @!P0 NANOSLEEP.SYNCS 0x989680 ;  /* 0x009896800000895d */ /* 0x002fea0003900000 */
[----:B------:R-:W1:Y:S02]  /*22740*/  @!P0 SYNCS.PHASECHK.TRANS64 P0, [R3+URZ], R2 ;  /* 0x00000002030085a7 */ /* 0x000e64000800007f */
[----:B-1----:R-:W-:Y:S05]  /*22750*/  @!P0 BRA `(.L_x_690) ;  /* 0xfffffffc00f08947 */ /* 0x002fea000383ffff */
[----:B------:R-:W-:Y:S05]  /*22760*/  BRA `(.L_x_707) ;  /* 0xfffffff800287947 */ /* 0x000fea000383ffff */
.L_x_691:
[----:B0-----:R0:W1:Y:S02]  /*22770*/  SYNCS.PHASECHK.TRANS64.TRYWAIT P0, [R3+URZ], R2 ;  /* 0x00000002030075a7 */ /* 0x001064000800017f */
[----:B-1----:R-:W-:Y:S05]  /*22780*/  @!P0 NANOSLEEP.SYNCS 0x989680 ;  /* 0x009896800000895d */ /* 0x002fea0003900000 */
[----:B------:R-:W1:Y:S02]  /*22790*/  @!P0 SYNCS.PHASECHK.TRANS64 P0, [R3+URZ], R2 ;  /* 0x00000002030085a7 */ /* 0x000e64000800007f */
[----:B-1----:R-:W-:Y:S05]  /*227a0*/  @!P0 BRA `(.L_x_691) ;  /* 0xfffffffc00f08947 */ /* 0x002fea000383ffff */
[----:B------:R-:W-:Y:S05]  /*227b0*/  BRA `(.L_x_708) ;  /* 0xfffffff800387947 */ /* 0x000fea000383ffff */
.L_x_692:
[----:B0-----:R0:W1:Y:S02]  /*227c0*/  SYNCS.PHASECHK.TRANS64.TRYWAIT P0, [R3+URZ], R2 ;  /* 0x00000002030075a7 */ /* 0x001064000800017f */
[----:B-1----:R-:W-:Y:S05]  /*227d0*/  @!P0 NANOSLEEP.SYNCS 0x989680 ;  /* 0x009896800000895d */ /* 0x002fea0003900000 */
[----:B------:R-:W1:Y:S02]  /*227e0*/  @!P0 SYNCS.PHASECHK.TRANS64 P0, [R3+URZ], R2 ;  /* 0x00000002030085a7 */ /* 0x000e64000800007f */
[----:B-1----:R-:W-:Y:S05]  /*227f0*/  @!P0 BRA `(.L_x_692) ;  /* 0xfffffffc00f08947 */ /* 0x002fea000383ffff */
[----:B------:R-:W-:Y:S05]  /*22800*/  BRA `(.L_x_709) ;  /* 0xfffffff800487947 */ /* 0x000fea000383ffff */
.L_x_693:
[----:B0-----:R0:W1:Y:S02]  /*22810*/  SYNCS.PHASECHK.TRANS64.TRYWAIT P0, [R3+URZ], R2 ;  /* 0x00000002030075a7 */ /* 0x001064000800017f */
[----:B-1----:R-:W-:Y:S05]  /*22820*/  @!P0 NANOSLEEP.SYNCS 0x989680 ;  /* 0x009896800000895d */ /* 0x002fea0003900000 */
[----:B------:R-:W1:Y:S02]  /*22830*/  @!P0 SYNCS.PHASECHK.TRANS64 P0, [R3+URZ], R2 ;  /* 0x00000002030085a7 */ /* 0x000e64000800007f */
[----:B-1----:R-:W-:Y:S05]  /*22840*/  @!P0 BRA `(.L_x_693) ;  /* 0xfffffffc00f08947 */ /* 0x002fea000383ffff */
[----:B------:R-:W-:Y:S05]  /*22850*/  BRA `(.L_x_710) ;  /* 0xfffffff800587947 */ /* 0x000fea000383ffff */
.L_x_694:
[----:B0-----:R0:W1:Y:S02]  /*22860*/  SYNCS.PHASECHK.TRANS64.TRYWAIT P0, [R3+URZ], R2 ;  /* 0x00000002030075a7 */ /* 0x001064000800017f */
[----:B-1----:R-:W-:Y:S05]  /*22870*/  @!P0 NANOSLEEP.SYNCS 0x989680 ;  /* 0x009896800000895d */ /* 0x002fea0003900000 */
[----:B------:R-:W1:Y:S02]  /*22880*/  @!P0 SYNCS.PHASECHK.TRANS64 P0, [R3+URZ], R2 ;  /* 0x00000002030085a7 */ /* 0x000e64000800007f */
[----:B-1----:R-:W-:Y:S05]  /*22890*/  @!P0 BRA `(.L_x_694) ;  /* 0xfffffffc00f08947 */ /* 0x002fea000383ffff */
[----:B------:R-:W-:Y:S05]  /*228a0*/  BRA `(.L_x_711) ;  /* 0xfffffff800687947 */ /* 0x000fea000383ffff */
.L_x_695:
[----:B0-----:R0:W1:Y:S02]  /*228b0*/  SYNCS.PHASECHK.TRANS64.TRYWAIT P0, [R3+URZ], R2 ;  /* 0x00000002030075a7 */ /* 0x001064000800017f */
[----:B-1----:R-:W-:Y:S05]  /*228c0*/  @!P0 NANOSLEEP.SYNCS 0x989680 ;  /* 0x009896800000895d */ /* 0x002fea0003900000 */
[----:B------:R-:W1:Y:S02]  /*228d0*/  @!P0 SYNCS.PHASECHK.TRANS64 P0, [R3+URZ], R2 ;  /* 0x00000002030085a7 */ /* 0x000e64000800007f */
[----:B-1----:R-:W-:Y:S05]  /*228e0*/  @!P0 BRA `(.L_x_695) ;  /* 0xfffffffc00f08947 */ /* 0x002fea000383ffff */
[----:B------:R-:W-:Y:S05]  /*228f0*/  BRA `(.L_x_712) ;  /* 0xfffffff800787947 */ /* 0x000fea000383ffff */
.L_x_696:
[----:B0-----:R0:W1:Y:S02]  /*22900*/  SYNCS.PHASECHK.TRANS64.TRYWAIT P0, [R3+URZ], R2 ;  /* 0x00000002030075a7 */ /* 0x001064000800017f */
[----:B-1----:R-:W-:Y:S05]  /*22910*/  @!P0 NANOSLEEP.SYNCS 0x989680 ;  /* 0x009896800000895d */ /* 0x002fea0003900000 */
[----:B------:R-:W1:Y:S02]  /*22920*/  @!P0 SYNCS.PHASECHK.TRANS64 P0, [R3+URZ], R2 ;  /* 0x00000002030085a7 */ /* 0x000e64000800007f */
[----:B-1----:R-:W-:Y:S05]  /*22930*/  @!P0 BRA `(.L_x_696) ;  /* 0xfffffffc00f08947 */ /* 0x002fea000383ffff */
[----:B------:R-:W-:Y:S05]  /*22940*/  BRA `(.L_x_713) ;  /* 0xfffffff800887947 */ /* 0x000fea000383ffff */
.L_x_697:
[----:B0-----:R0:W1:Y:S02]  /*22950*/  SYNCS.PHASECHK.TRANS64.TRYWAIT P0, [R3+URZ], R2 ;  /* 0x00000002030075a7 */ /* 0x001064000800017f */
[----:B-1----:R-:W-:Y:S05]  /*22960*/  @!P0 NANOSLEEP.SYNCS 0x989680 ;  /* 0x009896800000895d */ /* 0x002fea0003900000 */
[----:B------:R-:W1:Y:S02]  /*22970*/  @!P0 SYNCS.PHASECHK.TRANS64 P0, [R3+URZ], R2 ;  /* 0x00000002030085a7 */ /* 0x000e64000800007f */
[----:B-1----:R-:W-:Y:S05]  /*22980*/  @!P0 BRA `(.L_x_697) ;  /* 0xfffffffc00f08947 */ /* 0x002fea000383ffff */
[----:B------:R-:W-:Y:S05]  /*22990*/  BRA `(.L_x_714) ;  /* 0xfffffff800987947 */ /* 0x000fea000383ffff */
.L_x_715:
[----:B------:R-:W-:-:S00]  /*229a0*/  BRA `(.L_x_715) ;  /* 0xfffffffc00fc7947 */ /* 0x000fc0000383ffff */
[----:B------:R-:W-:-:S00]  /*229b0*/  NOP ;  /* 0x0000000000007918 */ /* 0x000fc00000000000 */
        /* <DEDUP_REMOVED lines=12> */
.L_x_716:


//--------------------- .nv.global.init           --------------------------
	.section	.nv.global.init,"aw",@progbits
.nv.global.init:
	.type		$str$22,@object
	.size		$str$22,($str$23 - $str$22)
$str$22:
        /*0000*/ 	.byte	0x6b, 0x5f, 0x74, 0x69, 0x6c, 0x65, 0x5f, 0x63, 0x6f, 0x75, 0x6e, 0x74, 0x20, 0x3e, 0x3d, 0x20
        /*0010*/ 	.byte	0x31, 0x00
	.type		$str$23,@object
	.size		$str$23,(__unnamed_1 - $str$23)
$str$23:
        /*0012*/ 	.byte	0x2f, 0x74, 0x6d, 0x70, 0x2f, 0x63, 0x75, 0x74, 0x6c, 0x61, 0x73, 0x73, 0x5f, 0x73, 0x77, 0x65
        /*0022*/ 	.byte	0x65, 0x70, 0x5f, 0x73, 0x72, 0x63, 0x2f, 0x69, 0x6e, 0x63, 0x6c, 0x75, 0x64, 0x65, 0x2f, 0x63
        /*0032*/ 	.byte	0x75, 0x74, 0x6c, 0x61, 0x73, 0x73, 0x2f, 0x67, 0x65, 0x6d, 0x6d, 0x2f, 0x63, 0x6f, 0x6c, 0x6c
        /*0042*/ 	.byte	0x65, 0x63, 0x74, 0x69, 0x76, 0x65, 0x2f, 0x73, 0x6d, 0x39, 0x30, 0x5f, 0x6d, 0x6d, 0x61, 0x5f
        /*0052*/ 	.byte	0x74, 0x6d, 0x61, 0x5f, 0x67, 0x6d, 0x6d, 0x61, 0x5f, 0x73, 0x73, 0x5f, 0x77, 0x61, 0x72, 0x70
        /*0062*/ 	.byte	0x73, 0x70, 0x65, 0x63, 0x69, 0x61, 0x6c, 0x69, 0x7a, 0x65, 0x64, 0x2e, 0x68, 0x70, 0x70, 0x00
	.type		__unnamed_1,@object
	.size		__unnamed_1,(.L_0 - __unnamed_1)
__unnamed_1:
        /* <DEDUP_REMOVED lines=182> */
        /*0bd2*/ 	.byte	0x00
.L_0:


//--------------------- .nv.shared._ZN7cutlass13device_kernelINS_4gemm6kernel13GemmUniversalIN4cute5tupleIJiiiiEEENS1_10collective13CollectiveMmaINS1_34MainloopSm90TmaGmmaWarpSpecializedILi10ENS5_IJNS4_1CILi2EEENSA_ILi1EEESC_EEENS1_35KernelTmaWarpSpecializedCooperativeEEENS5_IJNSA_ILi512EEENSA_ILi160EEENSA_ILi16EEEEEENS_10bfloat16_tENS5_IJlSC_lEEESK_SL_NS4_8TiledMMAINS4_8MMA_AtomIJNS4_4SM904GMMA27MMA_64x32x16_F32BF16BF16_SSILNSP_5MajorE0ELSR_0ELNSP_7ScaleInE1ELSS_1EEEEEENS4_6LayoutISD_NS5_IJSC_NSA_ILi0EEESW_EEEEENS5_IJNS4_10UnderscoreESZ_SZ_EEEEENS4_13SM90_TMA_LOADENS4_14ComposedLayoutINS4_7SwizzleILi1ELi4ELi3EEENS4_18smem_ptr_flag_bitsILi16EEENSV_INS5_IJNSA_ILi8EEESI_EEENS5_IJSI_SC_EEEEEEEvNS4_8identityENS4_23SM90_TMA_LOAD_MULTICASTES1C_vS1D_EENS_8epilogue10collective6detail29Sm90TmaWarpSpecializedAdapterINS1H_15DefaultEpilogueISK_SL_SL_NS1G_6thread17LinearCombinationISK_Li1EffLNS1L_9ScaleType4KindE0ELNS_15FloatRoundStyleE2ESK_EENS1_15EpilogueDefaultEEEEEvvEEEEvNT_6ParamsE --------------------------
	.section	.nv.shared._ZN7cutlass13device_kernelINS_4gemm6kernel13GemmUniversalIN4cute5tupleIJiiiiEEENS1_10collective13CollectiveMmaINS1_34MainloopSm90TmaGmmaWarpSpecializedILi10ENS5_IJNS4_1CILi2EEENSA_ILi1EEESC_EEENS1_35KernelTmaWarpSpecializedCooperativeEEENS5_IJNSA_ILi512EEENSA_ILi160EEENSA_ILi16EEEEEENS_10bfloat16_tENS5_IJlSC_lEEESK_SL_NS4_8TiledMMAINS4_8MMA_AtomIJNS4_4SM904GMMA27MMA_64x32x16_F32BF16BF16_SSILNSP_5MajorE0ELSR_0ELNSP_7ScaleInE1ELSS_1EEEEEENS4_6LayoutISD_NS5_IJSC_NSA_ILi0EEESW_EEEEENS5_IJNS4_10UnderscoreESZ_SZ_EEEEENS4_13SM90_TMA_LOADENS4_14ComposedLayoutINS4_7SwizzleILi1ELi4ELi3EEENS4_18smem_ptr_flag_bitsILi16EEENSV_INS5_IJNSA_ILi8EEESI_EEENS5_IJSI_SC_EEEEEEEvNS4_8identityENS4_23SM90_TMA_LOAD_MULTICASTES1C_vS1D_EENS_8epilogue10collective6detail29Sm90TmaWarpSpecializedAdapterINS1H_15DefaultEpilogueISK_SL_SL_NS1G_6thread17LinearCombinationISK_Li1EffLNS1L_9ScaleType4KindE0ELNS_15FloatRoundStyleE2ESK_EENS1_15EpilogueDefaultEEEEEvvEEEEvNT_6ParamsE,"aw",@nobits
	.sectionflags	@""
	.align	16
	.zero		1024


//--------------------- .nv.shared.reserved.0     --------------------------
	.section	.nv.shared.reserved.0,"aw",@nobits
	.weak		__nv_reservedSMEM_offset_0_alias
	.size		__nv_reservedSMEM_offset_0_alias, 0, 0
	.other		__nv_reservedSMEM_offset_0_alias,@"STO_CUDA_RESERVED_SHARED STV_DEFAULT"
__nv_reservedSMEM_offset_0_alias:
	.zero		0


//--------------------- .nv.global                --------------------------
	.section	.nv.global,"aw",@nobits
.nv.global:
	.type		_ZN39_INTERNAL_ade31e31_4_k_cu_7b622b42_52984cute1_E,@object
	.size		_ZN39_INTERNAL_ade31e31_4_k_cu_7b622b42_52984cute1_E,(_ZN39_INTERNAL_ade31e31_4_k_cu_7b622b42_52984cuda3std3__45__cpo6cbeginE - _ZN39_INTERNAL_ade31e31_4_k_cu_7b622b42_52984cute1_E)
_ZN39_INTERNAL_ade31e31_4_k_cu_7b622b42_52984cute1_E:
	.zero		1
	.type		_ZN39_INTERNAL_ade31e31_4_k_cu_7b622b42_52984cuda3std3__45__cpo6cbeginE,@object
	.size		_ZN39_INTERNAL_ade31e31_4_k_cu_7b622b42_52984cuda3std3__45__cpo6cbeginE,(_ZN39_INTERNAL_ade31e31_4_k_cu_7b622b42_52984cuda3std3__48in_placeE - _ZN39_INTERNAL_ade31e31_4_k_cu_7b622b42_52984cuda3std3__45__cpo6cbeginE)
_ZN39_INTERNAL_ade31e31_4_k_cu_7b622b42_52984cuda3std3__45__cpo6cbeginE:
	.zero		1
	.type		_ZN39_INTERNAL_ade31e31_4_k_cu_7b622b42_52984cuda3std3__48in_placeE,@object
	.size		_ZN39_INTERNAL_ade31e31_4_k_cu_7b622b42_52984cuda3std3__48in_placeE,(_ZN39_INTERNAL_ade31e31_4_k_cu_7b622b42_52984cuda3std6ranges3__45__cpo9iter_moveE - _ZN39_INTERNAL_ade31e31_4_k_cu_7b622b42_52984cuda3std3__48in_placeE)
_ZN39_INTERNAL_ade31e31_4_k_cu_7b622b42_52984cuda3std3__48in_placeE:
	.zero		1
	.type		_ZN39_INTERNAL_ade31e31_4_k_cu_7b622b42_52984cuda3std6ranges3__45__cpo9iter_moveE,@object
	.size		_ZN39_INTERNAL_ade31e31_4_k_cu_7b622b42_52984cuda3std6ranges3__45__cpo9iter_moveE,(_ZN39_INTERNAL_ade31e31_4_k_cu_7b622b42_52984cuda3std3__45__cpo5beginE - _ZN39_INTERNAL_ade31e31_4_k_cu_7b622b42_52984cuda3std6ranges3__45__cpo9iter_moveE)
_ZN39_INTERNAL_ade31e31_4_k_cu_7b622b42_52984cuda3std6ranges3__45__cpo9iter_moveE:
	.zero		1
	.type		_ZN39_INTERNAL_ade31e31_4_k_cu_7b622b42_52984cuda3std3__45__cpo5beginE,@object
	.size		_ZN39_INTERNAL_ade31e31_4_k_cu_7b622b42_52984cuda3std3__45__cpo5beginE,(_ZN39_INTERNAL_ade31e31_4_k_cu_7b622b42_52984cuda3std3__441_GLOBAL__N__ade31e31_4_k_cu_7b622b42_52986ignoreE - _ZN39_INTERNAL_ade31e31_4_k_cu_7b622b42_52984cuda3std3__45__cpo5beginE)
_ZN39_INTERNAL_ade31e31_4_k_cu_7b622b42_52984cuda3std3__45__cpo5beginE:
	.zero		1
	.type		_ZN39_INTERNAL_ade31e31_4_k_cu_7b622b42_52984cuda3std3__441_GLOBAL__N__ade31e31_4_k_cu_7b622b42_52986ignoreE,@object
	.size		_ZN39_INTERNAL_ade31e31_4_k_cu_7b622b42_52984cuda3std3__441_GLOBAL__N__ade31e31_4_k_cu_7b622b42_52986ignoreE,(_ZN39_INTERNAL_ade31e31_4_k_cu_7b622b42_52984cute7productE - _ZN39_INTERNAL_ade31e31_4_k_cu_7b622b42_52984cuda3std3__441_GLOBAL__N__ade31e31_4_k_cu_7b622b42_52986ignoreE)
_ZN39_INTERNAL_ade31e31_4_k_cu_7b622b42_52984cuda3std3__441_GLOBAL__N__ade31e31_4_k_cu_7b622b42_52986ignoreE:
	.zero		1
	.type		_ZN39_INTERNAL_ade31e31_4_k_cu_7b622b42_52984cute7productE,@object
	.size		_ZN39_INTERNAL_ade31e31_4_k_cu_7b622b42_52984cute7productE,(_ZN39_INTERNAL_ade31e31_4_k_cu_7b622b42_52984cuda3std3__45__cpo3endE - _ZN39_INTERNAL_ade31e31_4_k_cu_7b622b42_52984cute7productE)
_ZN39_INTERNAL_ade31e31_4_k_cu_7b622b42_52984cute7productE:
	.zero		1
	.type		_ZN39_INTERNAL_ade31e31_4_k_cu_7b622b42_52984cuda3std3__45__cpo3endE,@object
	.size		_ZN39_INTERNAL_ade31e31_4_k_cu_7b622b42_52984cuda3std3__45__cpo3endE,(_ZN39_INTERNAL_ade31e31_4_k_cu_7b622b42_52984cuda3std3__419piecewise_constructE - _ZN39_INTERNAL_ade31e31_4_k_cu_7b622b42_52984cuda3std3__45__cpo3endE)
_ZN39_INTERNAL_ade31e31_4_k_cu_7b622b42_52984cuda3std3__45__cpo3endE:
	.zero		1
	.type		_ZN39_INTERNAL_ade31e31_4_k_cu_7b622b42_52984cuda3std3__419piecewise_constructE,@object
	.size		_ZN39_INTERNAL_ade31e31_4_k_cu_7b622b42_52984cuda3std3__419piecewise_constructE,(_ZN39_INTERNAL_ade31e31_4_k_cu_7b622b42_52984cuda3std3__45__cpo4cendE - _ZN39_INTERNAL_ade31e31_4_k_cu_7b622b42_52984cuda3std3__419piecewise_constructE)
_ZN39_INTERNAL_ade31e31_4_k_cu_7b622b42_52984cuda3std3__419piecewise_constructE:
	.zero		1
	.type		_ZN39_INTERNAL_ade31e31_4_k_cu_7b622b42_52984cuda3std3__45__cpo4cendE,@object
	.size		_ZN39_INTERNAL_ade31e31_4_k_cu_7b622b42_52984cuda3std3__45__cpo4cendE,(_ZN39_INTERNAL_ade31e31_4_k_cu_7b622b42_52984cuda3std6ranges3__45__cpo4swapE - _ZN39_INTERNAL_ade31e31_4_k_cu_7b622b42_52984cuda3std3__45__cpo4cendE)
_ZN39_INTERNAL_ade31e31_4_k_cu_7b622b42_52984cuda3std3__45__cpo4cendE:
	.zero		1
	.type		_ZN39_INTERNAL_ade31e31_4_k_cu_7b622b42_52984cuda3std6ranges3__45__cpo4swapE,@object
	.size		_ZN39_INTERNAL_ade31e31_4_k_cu_7b622b42_52984cuda3std6ranges3__45__cpo4swapE,(.L_8 - _ZN39_INTERNAL_ade31e31_4_k_cu_7b622b42_52984cuda3std6ranges3__45__cpo4swapE)
_ZN39_INTERNAL_ade31e31_4_k_cu_7b622b42_52984cuda3std6ranges3__45__cpo4swapE:
	.zero		1
.L_8:


//--------------------- .nv.constant0._ZN7cutlass13device_kernelINS_4gemm6kernel13GemmUniversalIN4cute5tupleIJiiiiEEENS1_10collective13CollectiveMmaINS1_34MainloopSm90TmaGmmaWarpSpecializedILi10ENS5_IJNS4_1CILi2EEENSA_ILi1EEESC_EEENS1_35KernelTmaWarpSpecializedCooperativeEEENS5_IJNSA_ILi512EEENSA_ILi160EEENSA_ILi16EEEEEENS_10bfloat16_tENS5_IJlSC_lEEESK_SL_NS4_8TiledMMAINS4_8MMA_AtomIJNS4_4SM904GMMA27MMA_64x32x16_F32BF16BF16_SSILNSP_5MajorE0ELSR_0ELNSP_7ScaleInE1ELSS_1EEEEEENS4_6LayoutISD_NS5_IJSC_NSA_ILi0EEESW_EEEEENS5_IJNS4_10UnderscoreESZ_SZ_EEEEENS4_13SM90_TMA_LOADENS4_14ComposedLayoutINS4_7SwizzleILi1ELi4ELi3EEENS4_18smem_ptr_flag_bitsILi16EEENSV_INS5_IJNSA_ILi8EEESI_EEENS5_IJSI_SC_EEEEEEEvNS4_8identityENS4_23SM90_TMA_LOAD_MULTICASTES1C_vS1D_EENS_8epilogue10collective6detail29Sm90TmaWarpSpecializedAdapterINS1H_15DefaultEpilogueISK_SL_SL_NS1G_6thread17LinearCombinationISK_Li1EffLNS1L_9ScaleType4KindE0ELNS_15FloatRoundStyleE2ESK_EENS1_15EpilogueDefaultEEEEEvvEEEEvNT_6ParamsE --------------------------
	.section	.nv.constant0._ZN7cutlass13device_kernelINS_4gemm6kernel13GemmUniversalIN4cute5tupleIJiiiiEEENS1_10collective13CollectiveMmaINS1_34MainloopSm90TmaGmmaWarpSpecializedILi10ENS5_IJNS4_1CILi2EEENSA_ILi1EEESC_EEENS1_35KernelTmaWarpSpecializedCooperativeEEENS5_IJNSA_ILi512EEENSA_ILi160EEENSA_ILi16EEEEEENS_10bfloat16_tENS5_IJlSC_lEEESK_SL_NS4_8TiledMMAINS4_8MMA_AtomIJNS4_4SM904GMMA27MMA_64x32x16_F32BF16BF16_SSILNSP_5MajorE0ELSR_0ELNSP_7ScaleInE1ELSS_1EEEEEENS4_6LayoutISD_NS5_IJSC_NSA_ILi0EEESW_EEEEENS5_IJNS4_10UnderscoreESZ_SZ_EEEEENS4_13SM90_TMA_LOADENS4_14ComposedLayoutINS4_7SwizzleILi1ELi4ELi3EEENS4_18smem_ptr_flag_bitsILi16EEENSV_INS5_IJNSA_ILi8EEESI_EEENS5_IJSI_SC_EEEEEEEvNS4_8identityENS4_23SM90_TMA_LOAD_MULTICASTES1C_vS1D_EENS_8epilogue10collective6detail29Sm90TmaWarpSpecializedAdapterINS1H_15DefaultEpilogueISK_SL_SL_NS1G_6thread17LinearCombinationISK_Li1EffLNS1L_9ScaleType4KindE0ELNS_15FloatRoundStyleE2ESK_EENS1_15EpilogueDefaultEEEEEvvEEEEvNT_6ParamsE,"a",@progbits
	.sectionflags	@""
	.align	4
.nv.constant0._ZN7cutlass13device_kernelINS_4gemm6kernel13GemmUniversalIN4cute5tupleIJiiiiEEENS1_10collective13CollectiveMmaINS1_34MainloopSm90TmaGmmaWarpSpecializedILi10ENS5_IJNS4_1CILi2EEENSA_ILi1EEESC_EEENS1_35KernelTmaWarpSpecializedCooperativeEEENS5_IJNSA_ILi512EEENSA_ILi160EEENSA_ILi16EEEEEENS_10bfloat16_tENS5_IJlSC_lEEESK_SL_NS4_8TiledMMAINS4_8MMA_AtomIJNS4_4SM904GMMA27MMA_64x32x16_F32BF16BF16_SSILNSP_5MajorE0ELSR_0ELNSP_7ScaleInE1ELSS_1EEEEEENS4_6LayoutISD_NS5_IJSC_NSA_ILi0EEESW_EEEEENS5_IJNS4_10UnderscoreESZ_SZ_EEEEENS4_13SM90_TMA_LOADENS4_14ComposedLayoutINS4_7SwizzleILi1ELi4ELi3EEENS4_18smem_ptr_flag_bitsILi16EEENSV_INS5_IJNSA_ILi8EEESI_EEENS5_IJSI_SC_EEEEEEEvNS4_8identityENS4_23SM90_TMA_LOAD_MULTICASTES1C_vS1D_EENS_8epilogue10collective6detail29Sm90TmaWarpSpecializedAdapterINS1H_15DefaultEpilogueISK_SL_SL_NS1G_6thread17LinearCombinationISK_Li1EffLNS1L_9ScaleType4KindE0ELNS_15FloatRoundStyleE2ESK_EENS1_15EpilogueDefaultEEEEEvvEEEEvNT_6ParamsE:
	.zero		1664


//--------------------- SYMBOLS --------------------------

	.type		.nv.reservedSmem.offset0,@object
	.size		.nv.reservedSmem.offset0,0x4
	.type		__assertfail,@function
